def matmul_kernel(
    a_ptr,
    b_ptr,
    c_ptr,
    M,
    N,
    K,
    stride_am,
    stride_ak,
    stride_bk,
    stride_bn,
    stride_cm,
    stride_cn,
    BLOCK_M: tl.constexpr,
    BLOCK_N: tl.constexpr,
    BLOCK_K: tl.constexpr,
    GROUP_M: tl.constexpr,
):
    pid = tl.program_id(axis=0)
    num_pid_m = tl.cdiv(M, BLOCK_M)
    num_pid_n = tl.cdiv(N, BLOCK_N)
    num_pid_in_group = GROUP_M * num_pid_n
    group_id = pid // num_pid_in_group
    first_pid_m = group_id * GROUP_M
    group_size_m = min(num_pid_m - first_pid_m, GROUP_M)
    pid_m = first_pid_m + ((pid % num_pid_in_group) % group_size_m)
    pid_n = (pid % num_pid_in_group) // group_size_m

    offs_am = (pid_m * BLOCK_M + tl.arange(0, BLOCK_M)) % M
    offs_bn = (pid_n * BLOCK_N + tl.arange(0, BLOCK_N)) % N
    offs_k = tl.arange(0, BLOCK_K)
    a_ptrs = a_ptr + offs_am[:, None] * stride_am + offs_k[None, :] * stride_ak
    b_ptrs = b_ptr + offs_k[:, None] * stride_bk + offs_bn[None, :] * stride_bn

    acc = tl.zeros((BLOCK_M, BLOCK_N), dtype=tl.float32)
    for kk in range(0, tl.cdiv(K, BLOCK_K)):
        a = tl.load(a_ptrs, mask=offs_k[None, :] < K - kk * BLOCK_K, other=0.0)
        b = tl.load(b_ptrs, mask=offs_k[:, None] < K - kk * BLOCK_K, other=0.0)
        acc = tl.dot(a, b, acc)
        a_ptrs += BLOCK_K * stride_ak
        b_ptrs += BLOCK_K * stride_bk

    c = acc.to(c_ptr.dtype.element_ty)
    offs_cm = pid_m * BLOCK_M + tl.arange(0, BLOCK_M)
    offs_cn = pid_n * BLOCK_N + tl.arange(0, BLOCK_N)
    c_ptrs = c_ptr + offs_cm[:, None] * stride_cm + offs_cn[None, :] * stride_cn
    mask = (offs_cm[:, None] < M) & (offs_cn[None, :] < N)
    tl.store(c_ptrs, c, mask=mask)

# config = {"BLOCK_K": 256, "BLOCK_M": 256, "BLOCK_N": 256, "GROUP_M": 8, "arch": "sm_100", "dtype": "fp16", "num_ctas": 1, "num_stages": 3, "num_warps": 4}
# arch = sm_100


// ===== COMPILED SASS (sm_100a) =====

	.target	sm_100a

	.elftype	@"ET_EXEC"


//--------------------- .note.nv.tkinfo           --------------------------
	.section	.note.nv.tkinfo,"",@"SHT_NOTE"
	.sectionflags	@"SHF_NOTE_NV_TKINFO"
	.tkinfo
        /*0018*/ 	.word	0x00000081
        /*0030*/ 	.string	""
        /*0030*/ 	.string	"ptxas-blackwell"
        /*0030*/ 	.string	"Cuda compilation tools, release 12.9, V12.9.86"
        /*0030*/ 	.string	"Build cuda_12.9.r12.9/compiler.36037853_0"
        /*0030*/ 	.string	"-v  -suppress-debug-info  -lineinfo  -arch sm_100a "



//--------------------- .note.nv.cuver            --------------------------
	.section	.note.nv.cuver,"",@"SHT_NOTE"
	.sectionflags	@"SHF_NOTE_NV_CUVER"
        /*0018*/ 	.short	0x0001
        /*001a*/ 	.short	0x0064
        /*001c*/ 	.short	0x0001
        /*001e*/ 	.short	0x0000
        /*0020*/ 	.short	0x0001
        /*0022*/ 	.short	0x0000


//--------------------- .nv.info                  --------------------------
	.section	.nv.info,"",@"SHT_CUDA_INFO"
	.align	4


	//----- nvinfo : EIATTR_REGCOUNT
	.align		4
        /*0000*/ 	.byte	0x04, 0x2f
        /*0002*/ 	.short	(.L_4 - .L_3)
	.align		4
.L_3:
        /*0004*/ 	.word	index@(matmul_kernel)
        /*0008*/ 	.word	0x00000060


	//----- nvinfo : EIATTR_FRAME_SIZE
	.align		4
.L_4:
        /*000c*/ 	.byte	0x04, 0x11
        /*000e*/ 	.short	(.L_6 - .L_5)
	.align		4
.L_5:
        /*0010*/ 	.word	index@($__internal_2_$__cuda_sm10x_tcgen05_guardrail_trap_unallocated_columns_being_dealloced)
        /*0014*/ 	.word	0x00004df0


	//----- nvinfo : EIATTR_FRAME_SIZE
	.align		4
.L_6:
        /*0018*/ 	.byte	0x04, 0x11
        /*001a*/ 	.short	(.L_8 - .L_7)
	.align		4
.L_7:
        /*001c*/ 	.word	index@($__internal_1_$__cuda_sm10x_tcgen05_guardrail_trap_phase_invalid_during_alloc)
        /*0020*/ 	.word	0x00004df0


	//----- nvinfo : EIATTR_FRAME_SIZE
	.align		4
.L_8:
        /*0024*/ 	.byte	0x04, 0x11
        /*0026*/ 	.short	(.L_10 - .L_9)
	.align		4
.L_9:
        /*0028*/ 	.word	index@($__internal_0_$__cuda_sm10x_tcgen05_guardrail_trap_col_being_dealloced_not_returned_by_alloc)
        /*002c*/ 	.word	0x00004df0


	//----- nvinfo : EIATTR_FRAME_SIZE
	.align		4
.L_10:
        /*0030*/ 	.byte	0x04, 0x11
        /*0032*/ 	.short	(.L_12 - .L_11)
	.align		4
.L_11:
        /*0034*/ 	.word	index@(matmul_kernel)
        /*0038*/ 	.word	0x00004df0


	//----- nvinfo : EIATTR_MIN_STACK_SIZE
	.align		4
.L_12:
        /*003c*/ 	.byte	0x04, 0x12
        /*003e*/ 	.short	(.L_14 - .L_13)
	.align		4
.L_13:
        /*0040*/ 	.word	index@(matmul_kernel)
        /*0044*/ 	.word	0x00004df0
.L_14:


//--------------------- .nv.info.matmul_kernel    --------------------------
	.section	.nv.info.matmul_kernel,"",@"SHT_CUDA_INFO"
	.sectionflags	@""
	.align	4


	//----- nvinfo : EIATTR_CUDA_API_VERSION
	.align		4
        /*0000*/ 	.byte	0x04, 0x37
        /*0002*/ 	.short	(.L_16 - .L_15)
.L_15:
        /*0004*/ 	.word	0x00000081


	//----- nvinfo : EIATTR_KPARAM_INFO
	.align		4
.L_16:
        /*0008*/ 	.byte	0x04, 0x17
        /*000a*/ 	.short	(.L_18 - .L_17)
.L_17:
        /*000c*/ 	.word	0x00000000
        /*0010*/ 	.short	0x000d
        /*0012*/ 	.short	0x0048
        /*0014*/ 	.byte	0x00, 0xf4, 0x21, 0x00


	//----- nvinfo : EIATTR_KPARAM_INFO
	.align		4
.L_18:
        /*0018*/ 	.byte	0x04, 0x17
        /*001a*/ 	.short	(.L_20 - .L_19)
.L_19:
        /*001c*/ 	.word	0x00000000
        /*0020*/ 	.short	0x000c
        /*0022*/ 	.short	0x0040
        /*0024*/ 	.byte	0x00, 0xf4, 0x21, 0x00


	//----- nvinfo : EIATTR_KPARAM_INFO
	.align		4
.L_20:
        /*0028*/ 	.byte	0x04, 0x17
        /*002a*/ 	.short	(.L_22 - .L_21)
.L_21:
        /*002c*/ 	.word	0x00000000
        /*0030*/ 	.short	0x000b
        /*0032*/ 	.short	0x0038
        /*0034*/ 	.byte	0x00, 0xf0, 0x11, 0x00


	//----- nvinfo : EIATTR_KPARAM_INFO
	.align		4
.L_22:
        /*0038*/ 	.byte	0x04, 0x17
        /*003a*/ 	.short	(.L_24 - .L_23)
.L_23:
        /*003c*/ 	.word	0x00000000
        /*0040*/ 	.short	0x000a
        /*0042*/ 	.short	0x0034
        /*0044*/ 	.byte	0x00, 0xf0, 0x11, 0x00


	//----- nvinfo : EIATTR_KPARAM_INFO
	.align		4
.L_24:
        /*0048*/ 	.byte	0x04, 0x17
        /*004a*/ 	.short	(.L_26 - .L_25)
.L_25:
        /*004c*/ 	.word	0x00000000
        /*0050*/ 	.short	0x0009
        /*0052*/ 	.short	0x0030
        /*0054*/ 	.byte	0x00, 0xf0, 0x11, 0x00


	//----- nvinfo : EIATTR_KPARAM_INFO
	.align		4
.L_26:
        /*0058*/ 	.byte	0x04, 0x17
        /*005a*/ 	.short	(.L_28 - .L_27)
.L_27:
        /*005c*/ 	.word	0x00000000
        /*0060*/ 	.short	0x0008
        /*0062*/ 	.short	0x002c
        /*0064*/ 	.byte	0x00, 0xf0, 0x11, 0x00


	//----- nvinfo : EIATTR_KPARAM_INFO
	.align		4
.L_28:
        /*0068*/ 	.byte	0x04, 0x17
        /*006a*/ 	.short	(.L_30 - .L_29)
.L_29:
        /*006c*/ 	.word	0x00000000
        /*0070*/ 	.short	0x0007
        /*0072*/ 	.short	0x0028
        /*0074*/ 	.byte	0x00, 0xf0, 0x11, 0x00


	//----- nvinfo : EIATTR_KPARAM_INFO
	.align		4
.L_30:
        /*0078*/ 	.byte	0x04, 0x17
        /*007a*/ 	.short	(.L_32 - .L_31)
.L_31:
        /*007c*/ 	.word	0x00000000
        /*0080*/ 	.short	0x0006
        /*0082*/ 	.short	0x0024
        /*0084*/ 	.byte	0x00, 0xf0, 0x11, 0x00


	//----- nvinfo : EIATTR_KPARAM_INFO
	.align		4
.L_32:
        /*0088*/ 	.byte	0x04, 0x17
        /*008a*/ 	.short	(.L_34 - .L_33)
.L_33:
        /*008c*/ 	.word	0x00000000
        /*0090*/ 	.short	0x0005
        /*0092*/ 	.short	0x0020
        /*0094*/ 	.byte	0x00, 0xf0, 0x11, 0x00


	//----- nvinfo : EIATTR_KPARAM_INFO
	.align		4
.L_34:
        /*0098*/ 	.byte	0x04, 0x17
        /*009a*/ 	.short	(.L_36 - .L_35)
.L_35:
        /*009c*/ 	.word	0x00000000
        /*00a0*/ 	.short	0x0004
        /*00a2*/ 	.short	0x001c
        /*00a4*/ 	.byte	0x00, 0xf0, 0x11, 0x00


	//----- nvinfo : EIATTR_KPARAM_INFO
	.align		4
.L_36:
        /*00a8*/ 	.byte	0x04, 0x17
        /*00aa*/ 	.short	(.L_38 - .L_37)
.L_37:
        /*00ac*/ 	.word	0x00000000
        /*00b0*/ 	.short	0x0003
        /*00b2*/ 	.short	0x0018
        /*00b4*/ 	.byte	0x00, 0xf0, 0x11, 0x00


	//----- nvinfo : EIATTR_KPARAM_INFO
	.align		4
.L_38:
        /*00b8*/ 	.byte	0x04, 0x17
        /*00ba*/ 	.short	(.L_40 - .L_39)
.L_39:
        /*00bc*/ 	.word	0x00000000
        /*00c0*/ 	.short	0x0002
        /*00c2*/ 	.short	0x0010
        /*00c4*/ 	.byte	0x00, 0xf4, 0x21, 0x00


	//----- nvinfo : EIATTR_KPARAM_INFO
	.align		4
.L_40:
        /*00c8*/ 	.byte	0x04, 0x17
        /*00ca*/ 	.short	(.L_42 - .L_41)
.L_41:
        /*00cc*/ 	.word	0x00000000
        /*00d0*/ 	.short	0x0001
        /*00d2*/ 	.short	0x0008
        /*00d4*/ 	.byte	0x00, 0xf4, 0x21, 0x00


	//----- nvinfo : EIATTR_KPARAM_INFO
	.align		4
.L_42:
        /*00d8*/ 	.byte	0x04, 0x17
        /*00da*/ 	.short	(.L_44 - .L_43)
.L_43:
        /*00dc*/ 	.word	0x00000000
        /*00e0*/ 	.short	0x0000
        /*00e2*/ 	.short	0x0000
        /*00e4*/ 	.byte	0x00, 0xf4, 0x21, 0x00


	//----- nvinfo : EIATTR_AT_ENTRY_FRAGMENTS
	.align		4
.L_44:
        /*00e8*/ 	.byte	0x04, 0x4f
        /*00ea*/ 	.short	(.L_46 - .L_45)


	//   ....[0]....
.L_45:
        /*00ec*/ 	.word	0x00000004


	//----- nvinfo : EIATTR_RESERVED_SMEM_USED
	.align		4
.L_46:
        /*00f0*/ 	.byte	0x01, 0x41
	.zero		2


	//----- nvinfo : EIATTR_SPARSE_MMA_MASK
	.align		4
        /*00f4*/ 	.byte	0x03, 0x50
        /*00f6*/ 	.short	0x0000


	//----- nvinfo : EIATTR_TCGEN05_1CTA_USED
	.align		4
        /*00f8*/ 	.byte	0x01, 0x51
	.zero		2


	//----- nvinfo : EIATTR_MAXREG_COUNT
	.align		4
        /*00fc*/ 	.byte	0x03, 0x1b
        /*00fe*/ 	.short	0x00ff


	//----- nvinfo : EIATTR_NUM_BARRIERS
	.align		4
        /*0100*/ 	.byte	0x02, 0x4c
        /*0102*/ 	.byte	0x01
	.zero		1


	//----- nvinfo : EIATTR_ANNOTATIONS
	.align		4
        /*0104*/ 	.byte	0x04, 0x55
        /*0106*/ 	.short	(.L_48 - .L_47)


	//   ....[0]....
.L_47:
        /*0108*/ 	.word	0x00000001
        /*010c*/ 	.byte	0xe0, 0x08, 0x00, 0x00, 0x01, 0x00, 0x00, 0x00, 0x60, 0x09, 0x00, 0x00, 0x01, 0x00, 0x00, 0x00
        /* <DEDUP_REMOVED lines=574> */
        /*24fc*/ 	.byte	0x20, 0x6f, 0x01, 0x00, 0x01, 0x00, 0x00, 0x00, 0x30, 0x6f, 0x01, 0x00


	//----- nvinfo : EIATTR_INT_WARP_WIDE_INSTR_OFFSETS
	.align		4
.L_48:
        /*2508*/ 	.byte	0x04, 0x31
        /*250a*/ 	.short	(.L_50 - .L_49)


	//   ....[0]....
.L_49:
        /*250c*/ 	.word	0x0000de40


	//   ....[1]....
        /*2510*/ 	.word	0x0000de90


	//   ....[2]....
        /*2514*/ 	.word	0x000151b0


	//   ....[3]....
        /*2518*/ 	.word	0x00096f30


	//   ....[4]....
        /*251c*/ 	.word	0x00096f70


	//----- nvinfo : EIATTR_COOP_GROUP_MASK_REGIDS
	.align		4
.L_50:
        /*2520*/ 	.byte	0x04, 0x29
        /*2522*/ 	.short	(.L_52 - .L_51)


	//   ....[0]....
.L_51:
        /*2524*/ 	.word	0xffffffff


	//   ....[1]....
        /*2528*/ 	.word	0xffffffff


	//   ....[2]....
        /*252c*/ 	.word	0xffffffff


	//   ....[3]....
        /*2530*/ 	.word	0xffffffff


	//----- nvinfo : EIATTR_COOP_GROUP_INSTR_OFFSETS
	.align		4
.L_52:
        /*2534*/ 	.byte	0x04, 0x28
        /*2536*/ 	.short	(.L_54 - .L_53)


	//   ....[0]....
.L_53:
        /*2538*/ 	.word	0x00000060


	//   ....[1]....
        /*253c*/ 	.word	0x00000320


	//   ....[2]....
        /*2540*/ 	.word	0x00096db0


	//   ....[3]....
        /*2544*/ 	.word	0x00097020


	//----- nvinfo : EIATTR_VRC_CTA_INIT_COUNT
	.align		4
.L_54:
        /*2548*/ 	.byte	0x02, 0x4a
        /*254a*/ 	.byte	0x80
	.zero		1


	//----- nvinfo : EIATTR_MBARRIER_INSTR_OFFSETS
	.align		4
        /*254c*/ 	.byte	0x04, 0x39
        /*254e*/ 	.short	(.L_56 - .L_55)


	//   ....[0]....
.L_55:
        /*2550*/ 	.word	0x0000def0
        /*2554*/ 	.word	0x000000ff
        /*2558*/ 	.word	0x00000000
        /*255c*/ 	.short	0x0100
        /*255e*/ 	.byte	0x04
	.zero		1


	//   ....[1]....
        /*2560*/ 	.word	0x000151f0
        /*2564*/ 	.word	0x000000ff
        /*2568*/ 	.word	0x00080008
        /*256c*/ 	.short	0x0100
        /*256e*/ 	.byte	0x4c
	.zero		1


	//   ....[2]....
        /*2570*/ 	.word	0x0003ad50
        /*2574*/ 	.word	0x000000ff
        /*2578*/ 	.word	0x00000000
        /*257c*/ 	.short	0x010a
        /*257e*/ 	.byte	0x04
	.zero		1


	//   ....[3]....
        /*2580*/ 	.word	0x00083a80
        /*2584*/ 	.word	0x000000ff
        /*2588*/ 	.word	0x00000000
        /*258c*/ 	.short	0x010a
        /*258e*/ 	.byte	0x04
	.zero		1


	//   ....[4]....
        /*2590*/ 	.word	0x00083b20
        /*2594*/ 	.word	0x000000ff
        /*2598*/ 	.word	0x00080000
        /*259c*/ 	.short	0x0108
        /*259e*/ 	.byte	0x4c
	.zero		1


	//   ....[5]....
        /*25a0*/ 	.word	0x00083b90
        /*25a4*/ 	.word	0x000000ff
        /*25a8*/ 	.word	0x00080008
        /*25ac*/ 	.short	0x0108
        /*25ae*/ 	.byte	0x4c
	.zero		1


	//   ....[6]....
        /*25b0*/ 	.word	0x00097040
        /*25b4*/ 	.word	0x000000ff
        /*25b8*/ 	.word	0x00000000
        /*25bc*/ 	.short	0x010a
        /*25be*/ 	.byte	0x04
	.zero		1


	//   ....[7]....
        /*25c0*/ 	.word	0x00097070
        /*25c4*/ 	.word	0x000000ff
        /*25c8*/ 	.word	0x00000000
        /*25cc*/ 	.short	0x010a
        /*25ce*/ 	.byte	0x04
	.zero		1


	//----- nvinfo : EIATTR_NUM_MBARRIERS
	.align		4
.L_56:
        /*25d0*/ 	.byte	0x03, 0x38
        /*25d2*/ 	.short	0x0002


	//----- nvinfo : EIATTR_EXIT_INSTR_OFFSETS
	.align		4
        /*25d4*/ 	.byte	0x04, 0x1c
        /*25d6*/ 	.short	(.L_58 - .L_57)


	//   ....[0]....
.L_57:
        /*25d8*/ 	.word	0x00097030


	//----- nvinfo : EIATTR_REQNTID
	.align		4
.L_58:
        /*25dc*/ 	.byte	0x04, 0x10
        /*25de*/ 	.short	(.L_60 - .L_59)
.L_59:
        /*25e0*/ 	.word	0x00000080
        /*25e4*/ 	.word	0x00000001
        /*25e8*/ 	.word	0x00000001


	//----- nvinfo : EIATTR_CRS_STACK_SIZE
	.align		4
.L_60:
        /*25ec*/ 	.byte	0x04, 0x1e
        /*25ee*/ 	.short	(.L_62 - .L_61)
.L_61:
        /*25f0*/ 	.word	0x00000000


	//----- nvinfo : EIATTR_CBANK_PARAM_SIZE
	.align		4
.L_62:
        /*25f4*/ 	.byte	0x03, 0x19
        /*25f6*/ 	.short	0x0050


	//----- nvinfo : EIATTR_PARAM_CBANK
	.align		4
        /*25f8*/ 	.byte	0x04, 0x0a
        /*25fa*/ 	.short	(.L_64 - .L_63)
	.align		4
.L_63:
        /*25fc*/ 	.word	index@(.nv.constant0.matmul_kernel)
        /*2600*/ 	.short	0x0380
        /*2602*/ 	.short	0x0050


	//----- nvinfo : EIATTR_SW_WAR
	.align		4
.L_64:
        /*2604*/ 	.byte	0x04, 0x36
        /*2606*/ 	.short	(.L_66 - .L_65)
.L_65:
        /*2608*/ 	.word	0x00000008
.L_66:


//--------------------- .nv.compat                --------------------------
	.section	.nv.compat,"",@"SHT_CUDA_COMPAT_INFO"
	.align	4
        /*0000*/ 	.byte	0x02, 0x02, 0x02, 0x00, 0x02, 0x05, 0x05, 0x00, 0x02, 0x03, 0x00, 0x00, 0x02, 0x06, 0x01, 0x00


//--------------------- .nv.callgraph             --------------------------
	.section	.nv.callgraph,"",@"SHT_CUDA_CALLGRAPH"
	.align	4
	.sectionentsize	8
	.align		4
        /*0000*/ 	.word	0x00000000
	.align		4
        /*0004*/ 	.word	0xffffffff
	.align		4
        /*0008*/ 	.word	0x00000000
	.align		4
        /*000c*/ 	.word	0xfffffffe
	.align		4
        /*0010*/ 	.word	0x00000000
	.align		4
        /*0014*/ 	.word	0xfffffffd
	.align		4
        /*0018*/ 	.word	0x00000000
	.align		4
        /*001c*/ 	.word	0xfffffffc


//--------------------- .text.matmul_kernel       --------------------------
	.section	.text.matmul_kernel,"ax",@progbits
	.align	128
        .global         matmul_kernel
        .type           matmul_kernel,@function
        .size           matmul_kernel,(.L_x_20 - matmul_kernel)
        .other          matmul_kernel,@"STO_CUDA_ENTRY STV_DEFAULT"
matmul_kernel:
.text.matmul_kernel:
[----:B------:R-:W0:Y:S01]  /*0000*/  LDC R1, c[0x0][0x37c] ;  /* 0x0000df00ff017b82 */ /* 0x000e220000000800 */
[----:B------:R-:W1:Y:S01]  /*0010*/  S2R R0, SR_TID.X ;  /* 0x0000000000007919 */ /* 0x000e620000002100 */
[----:B0-----:R-:W-:Y:S01]  /*0020*/  VIADD R1, R1, 0xffffb210 ;  /* 0xffffb21001017836 */ /* 0x001fe20000000000 */
[----:B-1----:R-:W-:-:S13]  /*0030*/  ISETP.GE.U32.AND P4, PT, R0, 0x20, PT ;  /* 0x000000200000780c */ /* 0x002fda0003f86070 */
[----:B------:R-:W-:Y:S05]  /*0040*/  @P4 BRA `(.L_x_0) ;  /* 0x0000000000b84947 */ /* 0x000fea0003800000 */
[----:B------:R-:W0:Y:S01]  /*0050*/  S2R R7, SR_CgaCtaId ;  /* 0x0000000000077919 */ /* 0x000e220000008800 */
[----:B------:R-:W-:Y:S01]  /*0060*/  NOP ;  /* 0x0000000000007918 */ /* 0x000fe20000000000 */
[----:B------:R-:W-:-:S04]  /*0070*/  MOV R0, 0x40 ;  /* 0x0000004000007802 */ /* 0x000fc80000000f00 */
[----:B0-----:R-:W-:Y:S02]  /*0080*/  LEA R2, R7, R0, 0x18 ;  /* 0x0000000007027211 */ /* 0x001fe400078ec0ff */
[----:B------:R-:W-:-:S04]  /*0090*/  MOV R0, 0x400 ;  /* 0x0000040000007802 */ /* 0x000fc80000000f00 */
[----:B------:R-:W0:Y:S01]  /*00a0*/  LDS.U8 R2, [R2] ;  /* 0x0000000002027984 */ /* 0x000e220000000000 */
[----:B------:R-:W-:Y:S02]  /*00b0*/  LEA R0, R7, R0, 0x18 ;  /* 0x0000000007007211 */ /* 0x000fe400078ec0ff */
[----:B0-----:R-:W-:-:S13]  /*00c0*/  ISETP.NE.AND P0, PT, R2, RZ, PT ;  /* 0x000000ff0200720c */ /* 0x001fda0003f05270 */
[----:B------:R-:W-:Y:S05]  /*00d0*/  @P0 BRA `(.L_x_1) ;  /* 0x00000000007c0947 */ /* 0x000fea0003800000 */
[----:B------:R-:W-:-:S13]  /*00e0*/  ELECT P0, URZ, PT ;  /* 0x0000000000ff782f */ /* 0x000fda0003800000 */
[----:B------:R-:W-:Y:S05]  /*00f0*/  @!P0 BRA `(.L_x_2) ;  /* 0x0000000000848947 */ /* 0x000fea0003800000 */
[----:B------:R-:W-:Y:S01]  /*0100*/  UMOV UR4, 0x10 ;  /* 0x0000001000047882 */ /* 0x000fe20000000000 */
[----:B------:R-:W-:Y:S02]  /*0110*/  IMAD.MOV.U32 R9, RZ, RZ, 0x1 ;  /* 0x00000001ff097424 */ /* 0x000fe400078e00ff */
[----:B------:R-:W-:Y:S02]  /*0120*/  IMAD.MOV.U32 R3, RZ, RZ, 0xffff ;  /* 0x0000ffffff037424 */ /* 0x000fe400078e00ff */
[----:B------:R-:W-:Y:S04]  /*0130*/  DEPBAR.LE SB0, 0x36 ;  /* 0x00008d800000791a */ /* 0x000fe80000000000 */
[----:B------:R-:W0:Y:S02]  /*0140*/  UTCATOMSWS.FIND_AND_SET.ALIGN UP0, UR4, UR4 ;  /* 0x00000004000475e3 */ /* 0x000e240008000800 */
[----:B0-----:R-:W-:-:S04]  /*0150*/  PLOP3.LUT P0, PT, PT, PT, UP0, 0x80, 0x8 ;  /* 0x000000000008781c */ /* 0x001fc80003f0f008 */
[----:B------:R-:W-:-:S04]  /*0160*/  SEL R2, RZ, 0xffffffff, !P0 ;  /* 0xffffffffff027807 */ /* 0x000fc80004000000 */
[----:B------:R-:W-:Y:S01]  /*0170*/  ISETP.NE.AND P0, PT, R2, RZ, PT ;  /* 0x000000ff0200720c */ /* 0x000fe20003f05270 */
[----:B------:R-:W-:-:S12]  /*0180*/  IMAD.U32 R2, RZ, RZ, UR4 ;  /* 0x00000004ff027e24 */ /* 0x000fd8000f8e00ff */
[----:B------:R-:W-:Y:S05]  /*0190*/  @P0 BRA `(.L_x_3) ;  /* 0x0000000000240947 */ /* 0x000fea0003800000 */
.L_x_4:
[----:B------:R-:W-:Y:S05]  /*01a0*/  NANOSLEEP 0x64 ;  /* 0x000000640000795d */ /* 0x000fea0003800000 */
[----:B------:R-:W-:-:S05]  /*01b0*/  UMOV UR4, 0x10 ;  /* 0x0000001000047882 */ /* 0x000fca0000000000 */
[----:B------:R-:W-:Y:S04]  /*01c0*/  DEPBAR.LE SB0, 0x36 ;  /* 0x00008d800000791a */ /* 0x000fe80000000000 */
[----:B------:R-:W0:Y:S02]  /*01d0*/  UTCATOMSWS.FIND_AND_SET.ALIGN UP0, UR4, UR4 ;  /* 0x00000004000475e3 */ /* 0x000e240008000800 */
[----:B0-----:R-:W-:-:S04]  /*01e0*/  PLOP3.LUT P0, PT, PT, PT, UP0, 0x80, 0x8 ;  /* 0x000000000008781c */ /* 0x001fc80003f0f008 */
[----:B------:R-:W-:-:S04]  /*01f0*/  SEL R2, RZ, 0xffffffff, !P0 ;  /* 0xffffffffff027807 */ /* 0x000fc80004000000 */
[----:B------:R-:W-:Y:S01]  /*0200*/  ISETP.NE.AND P0, PT, R2, RZ, PT ;  /* 0x000000ff0200720c */ /* 0x000fe20003f05270 */
[----:B------:R-:W-:-:S12]  /*0210*/  IMAD.U32 R2, RZ, RZ, UR4 ;  /* 0x00000004ff027e24 */ /* 0x000fd8000f8e00ff */
[----:B------:R-:W-:Y:S05]  /*0220*/  @!P0 BRA `(.L_x_4) ;  /* 0xfffffffc00dc8947 */ /* 0x000fea000383ffff */
.L_x_3:
[C---:B------:R-:W-:Y:S01]  /*0230*/  VIADD R4, R2.reuse, 0x10 ;  /* 0x0000001002047836 */ /* 0x040fe20000000000 */
[----:B------:R-:W-:Y:S02]  /*0240*/  SHF.L.U32 R3, R3, R2, RZ ;  /* 0x0000000203037219 */ /* 0x000fe400000006ff */
[----:B------:R-:W-:Y:S02]  /*0250*/  MOV R5, 0x50 ;  /* 0x0000005000057802 */ /* 0x000fe40000000f00 */
[----:B------:R-:W-:Y:S02]  /*0260*/  SHF.L.U32 R4, R9, R4, RZ ;  /* 0x0000000409047219 */ /* 0x000fe400000006ff */
[----:B------:R-:W-:Y:S01]  /*0270*/  LEA R6, R7, R5, 0x18 ;  /* 0x0000000507067211 */ /* 0x000fe200078ec0ff */
[----:B------:R-:W-:Y:S01]  /*0280*/  IMAD.SHL.U32 R5, R2, 0x20, RZ ;  /* 0x0000002002057824 */ /* 0x000fe200078e00ff */
[----:B------:R-:W-:-:S05]  /*0290*/  LOP3.LUT R3, R4, R3, RZ, 0xfc, !PT ;  /* 0x0000000304037212 */ /* 0x000fca00078efcff */
[----:B------:R0:W-:Y:S04]  /*02a0*/  ATOMS.OR RZ, [R6], R3 ;  /* 0x0000000306ff738c */ /* 0x0001e80003000000 */
[----:B------:R0:W-:Y:S01]  /*02b0*/  STS [R0], R5 ;  /* 0x0000000500007388 */ /* 0x0001e20000000800 */
[----:B------:R-:W-:Y:S05]  /*02c0*/  BRA `(.L_x_2) ;  /* 0x0000000000107947 */ /* 0x000fea0003800000 */
.L_x_1:
[----:B------:R-:W-:Y:S01]  /*02d0*/  IMAD.MOV.U32 R3, RZ, RZ, -0x1 ;  /* 0xffffffffff037424 */ /* 0x000fe200078e00ff */
[----:B------:R-:W-:-:S04]  /*02e0*/  MOV R2, 0x310 ;  /* 0x0000031000027802 */ /* 0x000fc80000000f00 */
[----:B------:R0:W-:Y:S03]  /*02f0*/  STS [R0], R3 ;  /* 0x0000000300007388 */ /* 0x0001e60000000800 */
[----:B0-----:R-:W-:Y:S05]  /*0300*/  CALL.REL.NOINC `($__internal_1_$__cuda_sm10x_tcgen05_guardrail_trap_phase_invalid_during_alloc) ;  /* 0x0000096c00707944 */ /* 0x001fea0003c00000 */
.L_x_2:
[----:B------:R-:W-:Y:S05]  /*0310*/  WARPSYNC.ALL ;  /* 0x0000000000007948 */ /* 0x000fea0003800000 */
[----:B------:R-:W-:Y:S01]  /*0320*/  NOP ;  /* 0x0000000000007918 */ /* 0x000fe20000000000 */
.L_x_0:
[----:B------:R-:W1:Y:S01]  /*0330*/  LDC.64 R10, c[0x0][0x398] ;  /* 0x0000e600ff0a7b82 */ /* 0x000e620000000a00 */
[----:B0-----:R-:W0:Y:S01]  /*0340*/  S2R R5, SR_CTAID.X ;  /* 0x0000000000057919 */ /* 0x001e220000002500 */
[----:B------:R-:W2:Y:S06]  /*0350*/  S2R R15, SR_TID.X ;  /* 0x00000000000f7919 */ /* 0x000eac0000002100 */
[----:B------:R-:W3:Y:S01]  /*0360*/  S2UR UR4, SR_CgaCtaId ;  /* 0x00000000000479c3 */ /* 0x000ee20000008800 */
[----:B-1----:R-:W-:-:S05]  /*0370*/  VIADD R0, R11, 0xff ;  /* 0x000000ff0b007836 */ /* 0x002fca0000000000 */
[----:B------:R-:W-:-:S04]  /*0380*/  SHF.R.S32.HI R3, RZ, 0x1f, R0 ;  /* 0x0000001fff037819 */ /* 0x000fc80000011400 */
[----:B------:R-:W-:Y:S02]  /*0390*/  LEA.HI R3, R3, R0, RZ, 0x8 ;  /* 0x0000000003037211 */ /* 0x000fe400078f40ff */
[----:B0-----:R-:W-:Y:S02]  /*03a0*/  IABS R8, R5 ;  /* 0x0000000500087213 */ /* 0x001fe40000000000 */
[----:B------:R-:W-:Y:S02]  /*03b0*/  SHF.R.S32.HI R3, RZ, 0x8, R3 ;  /* 0x00000008ff037819 */ /* 0x000fe40000011403 */
[----:B--2---:R-:W-:-:S03]  /*03c0*/  LOP3.LUT R14, R15, 0x7f, RZ, 0xc0, !PT ;  /* 0x0000007f0f0e7812 */ /* 0x004fc600078ec0ff */
[----:B------:R-:W-:-:S05]  /*03d0*/  IMAD.SHL.U32 R4, R3, 0x8, RZ ;  /* 0x0000000803047824 */ /* 0x000fca00078e00ff */
[-C--:B------:R-:W-:Y:S02]  /*03e0*/  IABS R7, R4.reuse ;  /* 0x0000000400077213 */ /* 0x080fe40000000000 */
[----:B------:R-:W-:Y:S02]  /*03f0*/  IABS R12, R4 ;  /* 0x00000004000c7213 */ /* 0x000fe40000000000 */
[----:B------:R-:W0:Y:S08]  /*0400*/  I2F.RP R0, R7 ;  /* 0x0000000700007306 */ /* 0x000e300000209400 */
[----:B0-----:R-:W0:Y:S02]  /*0410*/  MUFU.RCP R0, R0 ;  /* 0x0000000000007308 */ /* 0x001e240000001000 */
[----:B0-----:R-:W-:-:S02]  /*0420*/  VIADD R2, R0, 0xffffffe ;  /* 0x0ffffffe00027836 */ /* 0x001fc40000000000 */
[----:B------:R-:W-:-:S04]  /*0430*/  IMAD.MOV R0, RZ, RZ, -R12 ;  /* 0x000000ffff007224 */ /* 0x000fc800078e0a0c */
[----:B------:R0:W1:Y:S02]  /*0440*/  F2I.FTZ.U32.TRUNC.NTZ R3, R2 ;  /* 0x0000000200037305 */ /* 0x000064000021f000 */
[----:B0-----:R-:W-:Y:S02]  /*0450*/  IMAD.MOV.U32 R2, RZ, RZ, RZ ;  /* 0x000000ffff027224 */ /* 0x001fe400078e00ff */
[----:B-1----:R-:W-:-:S04]  /*0460*/  IMAD.MOV R6, RZ, RZ, -R3 ;  /* 0x000000ffff067224 */ /* 0x002fc800078e0a03 */
[----:B------:R-:W-:Y:S02]  /*0470*/  IMAD R9, R6, R7, RZ ;  /* 0x0000000706097224 */ /* 0x000fe400078e02ff */
[----:B------:R-:W-:Y:S02]  /*0480*/  IMAD.MOV.U32 R6, RZ, RZ, R8 ;  /* 0x000000ffff067224 */ /* 0x000fe400078e0008 */
[----:B------:R-:W-:-:S06]  /*0490*/  IMAD.HI.U32 R3, R3, R9, R2 ;  /* 0x0000000903037227 */ /* 0x000fcc00078e0002 */
[----:B------:R-:W-:-:S04]  /*04a0*/  IMAD.HI.U32 R3, R3, R6, RZ ;  /* 0x0000000603037227 */ /* 0x000fc800078e00ff */
[----:B------:R-:W-:Y:S01]  /*04b0*/  IMAD R0, R3, R0, R6 ;  /* 0x0000000003007224 */ /* 0x000fe200078e0206 */
[----:B------:R-:W-:Y:S04]  /*04c0*/  BAR.SYNC.DEFER_BLOCKING 0x0 ;  /* 0x0000000000007b1d */ /* 0x000fe80000010000 */
[----:B------:R-:W-:-:S13]  /*04d0*/  ISETP.GT.U32.AND P1, PT, R7, R0, PT ;  /* 0x000000000700720c */ /* 0x000fda0003f24070 */
[----:B------:R-:W-:Y:S02]  /*04e0*/  @!P1 IMAD.IADD R0, R0, 0x1, -R7 ;  /* 0x0000000100009824 */ /* 0x000fe400078e0a07 */
[----:B------:R-:W-:Y:S01]  /*04f0*/  @!P1 VIADD R3, R3, 0x1 ;  /* 0x0000000103039836 */ /* 0x000fe20000000000 */
[----:B------:R-:W-:Y:S02]  /*0500*/  ISETP.NE.AND P1, PT, R4, RZ, PT ;  /* 0x000000ff0400720c */ /* 0x000fe40003f25270 */
[----:B------:R-:W-:Y:S02]  /*0510*/  ISETP.GE.U32.AND P0, PT, R0, R7, PT ;  /* 0x000000070000720c */ /* 0x000fe40003f06070 */
[----:B------:R-:W-:-:S04]  /*0520*/  LOP3.LUT R0, R5, R4, RZ, 0x3c, !PT ;  /* 0x0000000405007212 */ /* 0x000fc800078e3cff */
[----:B------:R-:W-:Y:S01]  /*0530*/  ISETP.GE.AND P2, PT, R0, RZ, PT ;  /* 0x000000ff0000720c */ /* 0x000fe20003f46270 */
[----:B------:R-:W-:-:S06]  /*0540*/  VIADD R0, R10, 0xff ;  /* 0x000000ff0a007836 */ /* 0x000fcc0000000000 */
[----:B------:R-:W-:-:S04]  /*0550*/  @P0 VIADD R3, R3, 0x1 ;  /* 0x0000000103030836 */ /* 0x000fc80000000000 */
[----:B------:R-:W-:Y:S01]  /*0560*/  IMAD.MOV.U32 R2, RZ, RZ, R3 ;  /* 0x000000ffff027224 */ /* 0x000fe200078e0003 */
[----:B------:R-:W-:-:S03]  /*0570*/  SHF.R.S32.HI R3, RZ, 0x1f, R0 ;  /* 0x0000001fff037819 */ /* 0x000fc60000011400 */
[----:B------:R-:W-:Y:S01]  /*0580*/  @!P2 IMAD.MOV R2, RZ, RZ, -R2 ;  /* 0x000000ffff02a224 */ /* 0x000fe200078e0a02 */
[----:B------:R-:W-:Y:S02]  /*0590*/  @!P1 LOP3.LUT R2, RZ, R4, RZ, 0x33, !PT ;  /* 0x00000004ff029212 */ /* 0x000fe400078e33ff */
[----:B------:R-:W-:-:S03]  /*05a0*/  LEA.HI R3, R3, R0, RZ, 0x8 ;  /* 0x0000000003037211 */ /* 0x000fc600078f40ff */
[----:B------:R-:W-:Y:S02]  /*05b0*/  IMAD.SHL.U32 R6, R2, 0x8, RZ ;  /* 0x0000000802067824 */ /* 0x000fe400078e00ff */
[----:B------:R-:W-:-:S03]  /*05c0*/  IMAD.MOV R2, RZ, RZ, -R2 ;  /* 0x000000ffff027224 */ /* 0x000fc600078e0a02 */
[----:B------:R-:W-:Y:S01]  /*05d0*/  LEA.HI.SX32 R3, R3, -R6, 0x18 ;  /* 0x8000000603037211 */ /* 0x000fe200078fc2ff */
[----:B------:R-:W-:-:S03]  /*05e0*/  IMAD R12, R4, R2, R5 ;  /* 0x00000002040c7224 */ /* 0x000fc600078e0205 */
[----:B------:R-:W-:Y:S02]  /*05f0*/  VIMNMX R13, PT, PT, R3, 0x8, PT ;  /* 0x00000008030d7848 */ /* 0x000fe40003fe0100 */
[----:B------:R-:W-:Y:S02]  /*0600*/  IABS R9, R12 ;  /* 0x0000000c00097213 */ /* 0x000fe40000000000 */
[-C--:B------:R-:W-:Y:S02]  /*0610*/  IABS R7, R13.reuse ;  /* 0x0000000d00077213 */ /* 0x080fe40000000000 */
[----:B------:R-:W-:Y:S02]  /*0620*/  IABS R4, R13 ;  /* 0x0000000d00047213 */ /* 0x000fe40000000000 */
[----:B------:R-:W0:Y:S08]  /*0630*/  I2F.RP R0, R7 ;  /* 0x0000000700007306 */ /* 0x000e300000209400 */
[----:B0-----:R-:W0:Y:S02]  /*0640*/  MUFU.RCP R0, R0 ;  /* 0x0000000000007308 */ /* 0x001e240000001000 */
[----:B0-----:R-:W-:-:S02]  /*0650*/  VIADD R3, R0, 0xffffffe ;  /* 0x0ffffffe00037836 */ /* 0x001fc40000000000 */
[----:B------:R-:W-:-:S04]  /*0660*/  IMAD.MOV R0, RZ, RZ, -R4 ;  /* 0x000000ffff007224 */ /* 0x000fc800078e0a04 */
[----:B------:R-:W0:Y:S02]  /*0670*/  F2I.FTZ.U32.TRUNC.NTZ R3, R3 ;  /* 0x0000000300037305 */ /* 0x000e24000021f000 */
[----:B0-----:R-:W-:-:S04]  /*0680*/  IMAD.MOV R8, RZ, RZ, -R3 ;  /* 0x000000ffff087224 */ /* 0x001fc800078e0a03 */
[----:B------:R-:W-:Y:S01]  /*0690*/  IMAD.MOV.U32 R2, RZ, RZ, R8 ;  /* 0x000000ffff027224 */ /* 0x000fe200078e0008 */
[----:B------:R-:W-:-:S03]  /*06a0*/  IABS R8, R11 ;  /* 0x0000000b00087213 */ /* 0x000fc60000000000 */
[----:B------:R-:W-:Y:S01]  /*06b0*/  IMAD R5, R2, R7, RZ ;  /* 0x0000000702057224 */ /* 0x000fe200078e02ff */
[----:B------:R-:W0:Y:S01]  /*06c0*/  I2F.RP R4, R8 ;  /* 0x0000000800047306 */ /* 0x000e220000209400 */
[----:B------:R-:W-:-:S04]  /*06d0*/  IMAD.MOV.U32 R2, RZ, RZ, RZ ;  /* 0x000000ffff027224 */ /* 0x000fc800078e00ff */
[----:B------:R-:W-:Y:S01]  /*06e0*/  IMAD.HI.U32 R2, R3, R5, R2 ;  /* 0x0000000503027227 */ /* 0x000fe200078e0002 */
[----:B------:R-:W-:-:S05]  /*06f0*/  IABS R3, R10 ;  /* 0x0000000a00037213 */ /* 0x000fca0000000000 */
[----:B------:R-:W-:-:S04]  /*0700*/  IMAD.HI.U32 R2, R2, R9, RZ ;  /* 0x0000000902027227 */ /* 0x000fc800078e00ff */
[----:B------:R-:W-:Y:S01]  /*0710*/  IMAD R0, R2, R0, R9 ;  /* 0x0000000002007224 */ /* 0x000fe200078e0209 */
[----:B0-----:R-:W0:Y:S01]  /*0720*/  MUFU.RCP R4, R4 ;  /* 0x0000000400047308 */ /* 0x001e220000001000 */
[----:B------:R-:W-:-:S03]  /*0730*/  IMAD.MOV.U32 R9, RZ, RZ, R3 ;  /* 0x000000ffff097224 */ /* 0x000fc600078e0003 */
[----:B------:R-:W-:-:S04]  /*0740*/  ISETP.GT.U32.AND P1, PT, R7, R0, PT ;  /* 0x000000000700720c */ /* 0x000fc80003f24070 */
[----:B------:R-:W1:Y:S09]  /*0750*/  I2F.RP R3, R9 ;  /* 0x0000000900037306 */ /* 0x000e720000209400 */
[----:B------:R-:W-:Y:S01]  /*0760*/  @!P1 IMAD.IADD R0, R0, 0x1, -R7 ;  /* 0x0000000100009824 */ /* 0x000fe200078e0a07 */
[----:B0-----:R-:W-:Y:S01]  /*0770*/  IADD3 R4, PT, PT, R4, 0xffffffe, RZ ;  /* 0x0ffffffe04047810 */ /* 0x001fe20007ffe0ff */
[----:B------:R-:W-:Y:S01]  /*0780*/  @!P1 VIADD R2, R2, 0x1 ;  /* 0x0000000102029836 */ /* 0x000fe20000000000 */
[----:B------:R-:W-:-:S02]  /*0790*/  ISETP.NE.AND P1, PT, R13, RZ, PT ;  /* 0x000000ff0d00720c */ /* 0x000fc40003f25270 */
[----:B------:R-:W-:Y:S01]  /*07a0*/  ISETP.GE.U32.AND P0, PT, R0, R7, PT ;  /* 0x000000070000720c */ /* 0x000fe20003f06070 */
[----:B-1----:R-:W0:Y:S01]  /*07b0*/  MUFU.RCP R3, R3 ;  /* 0x0000000300037308 */ /* 0x002e220000001000 */
[----:B------:R-:W-:Y:S02]  /*07c0*/  LOP3.LUT R0, R12, R13, RZ, 0x3c, !PT ;  /* 0x0000000d0c007212 */ /* 0x000fe400078e3cff */
[----:B------:R-:W-:Y:S02]  /*07d0*/  SHF.R.U32.HI R7, RZ, 0x5, R15 ;  /* 0x00000005ff077819 */ /* 0x000fe4000001160f */
[----:B------:R-:W-:-:S07]  /*07e0*/  ISETP.GE.AND P2, PT, R0, RZ, PT ;  /* 0x000000ff0000720c */ /* 0x000fce0003f46270 */
[----:B------:R-:W-:-:S04]  /*07f0*/  @P0 VIADD R2, R2, 0x1 ;  /* 0x0000000102020836 */ /* 0x000fc80000000000 */
[----:B------:R-:W-:Y:S02]  /*0800*/  IMAD.MOV.U32 R93, RZ, RZ, R2 ;  /* 0x000000ffff5d7224 */ /* 0x000fe400078e0002 */
[----:B0-----:R-:W-:Y:S02]  /*0810*/  VIADD R2, R3, 0xffffffe ;  /* 0x0ffffffe03027836 */ /* 0x001fe40000000000 */
[----:B------:R-:W-:Y:S01]  /*0820*/  @!P2 IMAD.MOV R93, RZ, RZ, -R93 ;  /* 0x000000ffff5da224 */ /* 0x000fe200078e0a5d */
[----:B------:R-:W-:Y:S01]  /*0830*/  @!P1 LOP3.LUT R93, RZ, R13, RZ, 0x33, !PT ;  /* 0x0000000dff5d9212 */ /* 0x000fe200078e33ff */
[----:B------:R0:W1:Y:S04]  /*0840*/  F2I.FTZ.U32.TRUNC.NTZ R3, R2 ;  /* 0x0000000200037305 */ /* 0x000068000021f000 */
[----:B------:R-:W-:-:S04]  /*0850*/  IMAD.MOV R0, RZ, RZ, -R93 ;  /* 0x000000ffff007224 */ /* 0x000fc800078e0a5d */
[----:B------:R-:W-:Y:S02]  /*0860*/  IMAD R0, R13, R0, R12 ;  /* 0x000000000d007224 */ /* 0x000fe400078e020c */
[----:B0-----:R-:W-:Y:S01]  /*0870*/  IMAD.MOV.U32 R2, RZ, RZ, RZ ;  /* 0x000000ffff027224 */ /* 0x001fe200078e00ff */
[----:B------:R-:W0:Y:S01]  /*0880*/  S2R R12, SR_CgaCtaId ;  /* 0x00000000000c7919 */ /* 0x000e220000008800 */
[----:B------:R-:W-:Y:S02]  /*0890*/  IMAD.IADD R0, R6, 0x1, R0 ;  /* 0x0000000106007824 */ /* 0x000fe400078e0200 */
[----:B-1----:R-:W-:-:S03]  /*08a0*/  IMAD.MOV R5, RZ, RZ, -R3 ;  /* 0x000000ffff057224 */ /* 0x002fc600078e0a03 */
[----:B------:R-:W-:Y:S01]  /*08b0*/  PRMT R17, R14, 0x6540, R0 ;  /* 0x000065400e117816 */ /* 0x000fe20000000000 */
[----:B------:R-:W-:Y:S02]  /*08c0*/  IMAD.SHL.U32 R0, R0, 0x100, RZ ;  /* 0x0000010000007824 */ /* 0x000fe400078e00ff */
[----:B------:R-:W-:Y:S02]  /*08d0*/  IMAD.MOV.U32 R6, RZ, RZ, R5 ;  /* 0x000000ffff067224 */ /* 0x000fe400078e0005 */
[----:B------:R1:W-:Y:S01]  /*08e0*/  STL [R1+0x62c], R17 ;  /* 0x00062c1101007387 */ /* 0x0003e20000100800 */
[----:B------:R-:W-:Y:S01]  /*08f0*/  LOP3.LUT R16, R0, 0x80, R14, 0xfe, !PT ;  /* 0x0000008000107812 */ /* 0x000fe200078efe0e */
[----:B------:R-:W-:Y:S01]  /*0900*/  IMAD R5, R6, R9, RZ ;  /* 0x0000000906057224 */ /* 0x000fe200078e02ff */
[----:B------:R-:W-:Y:S01]  /*0910*/  IABS R6, R17 ;  /* 0x0000001100067213 */ /* 0x000fe20000000000 */
[----:B------:R-:W-:Y:S01]  /*0920*/  IMAD.SHL.U32 R0, R7, 0x200000, RZ ;  /* 0x0020000007007824 */ /* 0x000fe200078e00ff */
[----:B------:R-:W-:Y:S01]  /*0930*/  IABS R7, R16 ;  /* 0x0000001000077213 */ /* 0x000fe20000000000 */
[----:B------:R-:W-:Y:S01]  /*0940*/  IMAD.HI.U32 R2, R3, R5, R2 ;  /* 0x0000000503027227 */ /* 0x000fe200078e0002 */
[----:B------:R-:W-:Y:S01]  /*0950*/  MOV R3, 0x400 ;  /* 0x0000040000037802 */ /* 0x000fe20000000f00 */
[----:B------:R1:W-:Y:S01]  /*0960*/  STL [R1+0x628], R16 ;  /* 0x0006281001007387 */ /* 0x0003e20000100800 */
[----:B------:R-:W2:Y:S01]  /*0970*/  F2I.FTZ.U32.TRUNC.NTZ R5, R4 ;  /* 0x0000000400057305 */ /* 0x000ea2000021f000 */
[----:B------:R-:W-:-:S02]  /*0980*/  LOP3.LUT R0, R0, 0x600000, RZ, 0xc0, !PT ;  /* 0x0060000000007812 */ /* 0x000fc400078ec0ff */
[----:B------:R-:W-:Y:S01]  /*0990*/  R2UR UR76, R3 ;  /* 0x00000000034c72ca */ /* 0x000fe200000e0000 */
[----:B------:R-:W-:-:S04]  /*09a0*/  IMAD.HI.U32 R3, R2, R6, RZ ;  /* 0x0000000602037227 */ /* 0x000fc800078e00ff */
[----:B------:R-:W-:-:S04]  /*09b0*/  IMAD.MOV R3, RZ, RZ, -R3 ;  /* 0x000000ffff037224 */ /* 0x000fc800078e0a03 */
[C---:B------:R-:W-:Y:S02]  /*09c0*/  IMAD R3, R9.reuse, R3, R6 ;  /* 0x0000000309037224 */ /* 0x040fe400078e0206 */
[----:B------:R-:W-:Y:S02]  /*09d0*/  IMAD.MOV.U32 R6, RZ, RZ, R7 ;  /* 0x000000ffff067224 */ /* 0x000fe400078e0007 */
[----:B---3--:R-:W-:Y:S01]  /*09e0*/  ULEA UR76, UR4, UR76, 0x18 ;  /* 0x0000004c044c7291 */ /* 0x008fe2000f8ec0ff */
[----:B------:R-:W-:Y:S01]  /*09f0*/  R2UR UR4, R0 ;  /* 0x00000000000472ca */ /* 0x000fe200000e0000 */
[----:B------:R-:W-:Y:S01]  /*0a00*/  IMAD.HI.U32 R0, R2, R6, RZ ;  /* 0x0000000602007227 */ /* 0x000fe200078e00ff */
[----:B------:R-:W-:-:S03]  /*0a10*/  ISETP.GT.U32.AND P1, PT, R9, R3, PT ;  /* 0x000000030900720c */ /* 0x000fc60003f24070 */
[----:B--2---:R-:W-:Y:S02]  /*0a20*/  IMAD.MOV R15, RZ, RZ, -R5 ;  /* 0x000000ffff0f7224 */ /* 0x004fe400078e0a05 */
[----:B------:R-:W-:Y:S01]  /*0a30*/  IMAD.MOV R7, RZ, RZ, -R0 ;  /* 0x000000ffff077224 */ /* 0x000fe200078e0a00 */
[----:B------:R-:W2:Y:S01]  /*0a40*/  LDS R2, [UR76] ;  /* 0x0000004cff027984 */ /* 0x000ea20008000800 */
[----:B------:R-:W-:Y:S06]  /*0a50*/  BAR.SYNC.DEFER_BLOCKING 0x0 ;  /* 0x0000000000007b1d */ /* 0x000fec0000010000 */
[----:B01----:R-:W-:Y:S05]  /*0a60*/  @P4 BRA `(.L_x_5) ;  /* 0x0000000000184947 */ /* 0x003fea0003800000 */
[----:B------:R-:W-:Y:S01]  /*0a70*/  ELECT P0, URZ, PT ;  /* 0x0000000000ff782f */ /* 0x000fe20003800000 */
[----:B------:R-:W-:Y:S01]  /*0a80*/  IMAD.MOV.U32 R0, RZ, RZ, 0x1 ;  /* 0x00000001ff007424 */ /* 0x000fe200078e00ff */
[----:B------:R-:W-:Y:S11]  /*0a90*/  UVIRTCOUNT.DEALLOC.SMPOOL 0x80 ;  /* 0x000000800000784c */ /* 0x000ff60000000000 */
[----:B------:R-:W-:-:S04]  /*0aa0*/  @P0 MOV R13, 0x40 ;  /* 0x00000040000d0802 */ /* 0x000fc80000000f00 */
[----:B------:R-:W-:-:S05]  /*0ab0*/  @P0 LEA R13, R12, R13, 0x18 ;  /* 0x0000000d0c0d0211 */ /* 0x000fca00078ec0ff */
[----:B------:R0:W-:Y:S02]  /*0ac0*/  @P0 STS.U8 [R13], R0 ;  /* 0x000000000d000388 */ /* 0x0001e40000000000 */
.L_x_5:
[----:B------:R-:W-:Y:S01]  /*0ad0*/  IMAD R6, R9, R7, R6 ;  /* 0x0000000709067224 */ /* 0x000fe200078e0206 */
[----:B------:R-:W-:Y:S01]  /*0ae0*/  ISETP.GE.AND P3, PT, R17, RZ, PT ;  /* 0x000000ff1100720c */ /* 0x000fe20003f66270 */
[----:B------:R-:W-:Y:S01]  /*0af0*/  @!P1 IMAD.IADD R3, R3, 0x1, -R9 ;  /* 0x0000000103039824 */ /* 0x000fe200078e0a09 */
[----:B------:R-:W-:Y:S01]  /*0b00*/  STL.64 [R1+0x2e50], R34 ;  /* 0x002e502201007387 */ /* 0x000fe20000100a00 */
[----:B0-----:R-:W-:Y:S01]  /*0b10*/  IMAD R13, R15, R8, RZ ;  /* 0x000000080f0d7224 */ /* 0x001fe200078e02ff */
[C---:B------:R-:W-:Y:S01]  /*0b20*/  ISETP.GT.U32.AND P2, PT, R9.reuse, R6, PT ;  /* 0x000000060900720c */ /* 0x040fe20003f44070 */
[----:B------:R-:W-:Y:S01]  /*0b30*/  IMAD.MOV.U32 R4, RZ, RZ, RZ ;  /* 0x000000ffff047224 */ /* 0x000fe200078e00ff */
[----:B------:R-:W-:Y:S01]  /*0b40*/  ISETP.GT.U32.AND P1, PT, R9, R3, PT ;  /* 0x000000030900720c */ /* 0x000fe20003f24070 */
[----:B------:R-:W-:Y:S01]  /*0b50*/  IMAD.SHL.U32 R93, R93, 0x100, RZ ;  /* 0x000001005d5d7824 */ /* 0x000fe200078e00ff */
[----:B--2---:R-:W-:Y:S01]  /*0b60*/  R2UR UR5, R2 ;  /* 0x00000000020572ca */ /* 0x004fe200000e0000 */
[----:B------:R-:W-:Y:S01]  /*0b70*/  IMAD.HI.U32 R0, R5, R13, R4 ;  /* 0x0000000d05007227 */ /* 0x000fe200078e0004 */
[----:B------:R-:W-:-:S03]  /*0b80*/  UMOV UR8, 0x1 ;  /* 0x0000000100087882 */ /* 0x000fc60000000000 */
[C---:B------:R-:W-:Y:S02]  /*0b90*/  VIADD R5, R93.reuse, 0xff ;  /* 0x000000ff5d057836 */ /* 0x040fe40000000000 */
[C---:B------:R-:W-:Y:S02]  /*0ba0*/  VIADD R4, R93.reuse, 0x1 ;  /* 0x000000015d047836 */ /* 0x040fe40000000000 */
[--C-:B------:R-:W-:Y:S01]  /*0bb0*/  @!P2 IMAD.IADD R6, R6, 0x1, -R9.reuse ;  /* 0x000000010606a824 */ /* 0x100fe200078e0a09 */
[----:B------:R-:W-:Y:S01]  /*0bc0*/  IABS R15, R5 ;  /* 0x00000005000f7213 */ /* 0x000fe20000000000 */
[----:B------:R-:W-:Y:S01]  /*0bd0*/  VIADD R14, R93, 0x2 ;  /* 0x000000025d0e7836 */ /* 0x000fe20000000000 */
[----:B------:R-:W-:Y:S01]  /*0be0*/  IABS R7, R4 ;  /* 0x0000000400077213 */ /* 0x000fe20000000000 */
[----:B------:R-:W-:Y:S01]  /*0bf0*/  @!P1 IMAD.IADD R3, R3, 0x1, -R9 ;  /* 0x0000000103039824 */ /* 0x000fe200078e0a09 */
[----:B------:R-:W-:Y:S01]  /*0c00*/  ISETP.GT.U32.AND P2, PT, R9, R6, PT ;  /* 0x000000060900720c */ /* 0x000fe20003f44070 */
[----:B------:R-:W-:Y:S01]  /*0c10*/  VIADD R18, R93, 0x5 ;  /* 0x000000055d127836 */ /* 0x000fe20000000000 */
[----:B------:R-:W-:Y:S01]  /*0c20*/  ISETP.GE.AND P6, PT, R5, RZ, PT ;  /* 0x000000ff0500720c */ /* 0x000fe20003fc6270 */
[----:B------:R-:W-:Y:S01]  /*0c30*/  IMAD.HI.U32 R5, R0, R15, RZ ;  /* 0x0000000f00057227 */ /* 0x000fe200078e00ff */
[----:B------:R-:W-:-:S02]  /*0c40*/  IABS R13, R14 ;  /* 0x0000000e000d7213 */ /* 0x000fc40000000000 */
[----:B------:R-:W-:Y:S01]  /*0c50*/  ISETP.GE.AND P0, PT, R4, RZ, PT ;  /* 0x000000ff0400720c */ /* 0x000fe20003f06270 */
[----:B------:R-:W-:Y:S01]  /*0c60*/  IMAD.HI.U32 R4, R0, R7, RZ ;  /* 0x0000000700047227 */ /* 0x000fe200078e00ff */
[----:B------:R-:W-:Y:S02]  /*0c70*/  ISETP.GE.AND P1, PT, R16, RZ, PT ;  /* 0x000000ff1000720c */ /* 0x000fe40003f26270 */
[----:B------:R-:W-:Y:S01]  /*0c80*/  ISETP.GE.AND P5, PT, R14, RZ, PT ;  /* 0x000000ff0e00720c */ /* 0x000fe20003fa6270 */
[----:B------:R-:W-:Y:S01]  /*0c90*/  IMAD.MOV R12, RZ, RZ, -R5 ;  /* 0x000000ffff0c7224 */ /* 0x000fe200078e0a05 */
[----:B------:R-:W-:Y:S01]  /*0ca0*/  IABS R19, R18 ;  /* 0x0000001200137213 */ /* 0x000fe20000000000 */
[----:B------:R-:W-:-:S04]  /*0cb0*/  IMAD.HI.U32 R5, R0, R13, RZ ;  /* 0x0000000d00057227 */ /* 0x000fc800078e00ff */
[----:B------:R-:W-:Y:S02]  /*0cc0*/  IMAD.MOV R4, RZ, RZ, -R4 ;  /* 0x000000ffff047224 */ /* 0x000fe400078e0a04 */
[C---:B------:R-:W-:Y:S02]  /*0cd0*/  IMAD R15, R8.reuse, R12, R15 ;  /* 0x0000000c080f7224 */ /* 0x040fe400078e020f */
[----:B------:R-:W-:Y:S02]  /*0ce0*/  IMAD.MOV R12, RZ, RZ, -R5 ;  /* 0x000000ffff0c7224 */ /* 0x000fe400078e0a05 */
[----:B------:R-:W-:Y:S02]  /*0cf0*/  IMAD R5, R8, R4, R7 ;  /* 0x0000000408057224 */ /* 0x000fe400078e0207 */
[----:B------:R-:W-:Y:S01]  /*0d00*/  @!P2 IMAD.IADD R6, R6, 0x1, -R9 ;  /* 0x000000010606a824 */ /* 0x000fe200078e0a09 */
[----:B------:R-:W-:Y:S01]  /*0d10*/  ISETP.NE.AND P2, PT, R10, RZ, PT ;  /* 0x000000ff0a00720c */ /* 0x000fe20003f45270 */
[----:B------:R-:W-:Y:S01]  /*0d20*/  @!P3 IMAD.MOV R3, RZ, RZ, -R3 ;  /* 0x000000ffff03b224 */ /* 0x000fe200078e0a03 */
[C---:B------:R-:W-:Y:S01]  /*0d30*/  ISETP.GT.U32.AND P3, PT, R8.reuse, R15, PT ;  /* 0x0000000f0800720c */ /* 0x040fe20003f64070 */
[----:B------:R-:W-:Y:S01]  /*0d40*/  @!P1 IMAD.MOV R6, RZ, RZ, -R6 ;  /* 0x000000ffff069224 */ /* 0x000fe200078e0a06 */
[C---:B------:R-:W-:Y:S01]  /*0d50*/  ISETP.GT.U32.AND P1, PT, R8.reuse, R5, PT ;  /* 0x000000050800720c */ /* 0x040fe20003f24070 */
[----:B------:R-:W-:Y:S01]  /*0d60*/  IMAD R7, R8, R12, R13 ;  /* 0x0000000c08077224 */ /* 0x000fe200078e020d */
[----:B------:R-:W-:Y:S01]  /*0d70*/  LOP3.LUT R10, RZ, R10, RZ, 0x33, !PT ;  /* 0x0000000aff0a7212 */ /* 0x000fe200078e33ff */
[----:B------:R-:W-:-:S02]  /*0d80*/  VIADD R12, R93, 0x3 ;  /* 0x000000035d0c7836 */ /* 0x000fc40000000000 */
[C---:B------:R-:W-:Y:S01]  /*0d90*/  VIADD R14, R93.reuse, 0x4 ;  /* 0x000000045d0e7836 */ /* 0x040fe20000000000 */
[C---:B------:R-:W-:Y:S01]  /*0da0*/  SEL R16, R10.reuse, R3, !P2 ;  /* 0x000000030a107207 */ /* 0x040fe20005000000 */
[----:B------:R-:W-:Y:S01]  /*0db0*/  VIADD R22, R93, 0xb ;  /* 0x0000000b5d167836 */ /* 0x000fe20000000000 */
[----:B------:R-:W-:Y:S01]  /*0dc0*/  SEL R17, R10, R6, !P2 ;  /* 0x000000060a117207 */ /* 0x000fe20005000000 */
[----:B------:R-:W-:Y:S01]  /*0dd0*/  IMAD.HI.U32 R6, R0, R19, RZ ;  /* 0x0000001300067227 */ /* 0x000fe200078e00ff */
[----:B------:R-:W-:Y:S02]  /*0de0*/  ISETP.GT.U32.AND P2, PT, R8, R7, PT ;  /* 0x000000070800720c */ /* 0x000fe40003f44070 */
[----:B------:R-:W-:Y:S01]  /*0df0*/  IABS R9, R12 ;  /* 0x0000000c00097213 */ /* 0x000fe20000000000 */
[--C-:B------:R-:W-:Y:S01]  /*0e00*/  @!P3 IMAD.IADD R15, R15, 0x1, -R8.reuse ;  /* 0x000000010f0fb824 */ /* 0x100fe200078e0a08 */
[----:B------:R-:W-:Y:S01]  /*0e10*/  IABS R13, R14 ;  /* 0x0000000e000d7213 */ /* 0x000fe20000000000 */
[----:B------:R-:W-:Y:S01]  /*0e20*/  @!P1 IMAD.IADD R5, R5, 0x1, -R8 ;  /* 0x0000000105059824 */ /* 0x000fe200078e0a08 */
[----:B------:R-:W-:Y:S01]  /*0e30*/  IABS R23, R22 ;  /* 0x0000001600177213 */ /* 0x000fe20000000000 */
[----:B------:R-:W-:Y:S01]  /*0e40*/  IMAD.HI.U32 R3, R0, R9, RZ ;  /* 0x0000000900037227 */ /* 0x000fe200078e00ff */
[----:B------:R-:W-:-:S02]  /*0e50*/  ISETP.GT.U32.AND P3, PT, R8, R15, PT ;  /* 0x0000000f0800720c */ /* 0x000fc40003f64070 */
[C---:B------:R-:W-:Y:S01]  /*0e60*/  ISETP.GT.U32.AND P1, PT, R8.reuse, R5, PT ;  /* 0x000000050800720c */ /* 0x040fe20003f24070 */
[----:B------:R-:W-:Y:S02]  /*0e70*/  IMAD.MOV R3, RZ, RZ, -R3 ;  /* 0x000000ffff037224 */ /* 0x000fe400078e0a03 */
[----:B------:R-:W-:Y:S02]  /*0e80*/  @!P2 IMAD.IADD R7, R7, 0x1, -R8 ;  /* 0x000000010707a824 */ /* 0x000fe400078e0a08 */
[----:B------:R-:W-:Y:S02]  /*0e90*/  IMAD R3, R8, R3, R9 ;  /* 0x0000000308037224 */ /* 0x000fe400078e0209 */
[----:B------:R-:W-:Y:S01]  /*0ea0*/  IMAD.HI.U32 R4, R0, R13, RZ ;  /* 0x0000000d00047227 */ /* 0x000fe200078e00ff */
[----:B------:R-:W-:-:S03]  /*0eb0*/  ISETP.GT.U32.AND P2, PT, R8, R7, PT ;  /* 0x000000070800720c */ /* 0x000fc60003f44070 */
[--C-:B------:R-:W-:Y:S01]  /*0ec0*/  @!P3 IMAD.IADD R15, R15, 0x1, -R8.reuse ;  /* 0x000000010f0fb824 */ /* 0x100fe200078e0a08 */
[----:B------:R-:W-:Y:S01]  /*0ed0*/  ISETP.GE.AND P3, PT, R12, RZ, PT ;  /* 0x000000ff0c00720c */ /* 0x000fe20003f66270 */
[----:B------:R-:W-:Y:S01]  /*0ee0*/  @!P1 IMAD.IADD R5, R5, 0x1, -R8 ;  /* 0x0000000105059824 */ /* 0x000fe200078e0a08 */
[----:B------:R-:W-:Y:S01]  /*0ef0*/  ISETP.GT.U32.AND P1, PT, R8, R3, PT ;  /* 0x000000030800720c */ /* 0x000fe20003f24070 */
[----:B------:R-:W-:Y:S02]  /*0f00*/  IMAD.MOV R4, RZ, RZ, -R4 ;  /* 0x000000ffff047224 */ /* 0x000fe400078e0a04 */
[----:B------:R-:W-:Y:S02]  /*0f10*/  IMAD.MOV.U32 R21, RZ, RZ, R15 ;  /* 0x000000ffff157224 */ /* 0x000fe400078e000f */
[----:B------:R-:W-:Y:S02]  /*0f20*/  IMAD.MOV.U32 R20, RZ, RZ, R5 ;  /* 0x000000ffff147224 */ /* 0x000fe400078e0005 */
[----:B------:R-:W-:-:S02]  /*0f30*/  VIADD R10, R93, 0x6 ;  /* 0x000000065d0a7836 */ /* 0x000fc40000000000 */
[----:B------:R-:W-:Y:S01]  /*0f40*/  IMAD.MOV R6, RZ, RZ, -R6 ;  /* 0x000000ffff067224 */ /* 0x000fe200078e0a06 */
[----:B------:R-:W-:Y:S01]  /*0f50*/  @!P0 IADD3 R20, PT, PT, -R20, RZ, RZ ;  /* 0x000000ff14148210 */ /* 0x000fe20007ffe1ff */
[----:B------:R-:W-:Y:S01]  /*0f60*/  IMAD R9, R8, R4, R13 ;  /* 0x0000000408097224 */ /* 0x000fe200078e020d */
[----:B------:R-:W-:Y:S01]  /*0f70*/  IABS R4, R10 ;  /* 0x0000000a00047213 */ /* 0x000fe20000000000 */
[----:B------:R-:W-:Y:S01]  /*0f80*/  VIADD R12, R93, 0x7 ;  /* 0x000000075d0c7836 */ /* 0x000fe20000000000 */
[----:B------:R-:W-:Y:S01]  /*0f90*/  ISETP.GE.AND P0, PT, R14, RZ, PT ;  /* 0x000000ff0e00720c */ /* 0x000fe20003f06270 */
[----:B------:R-:W-:Y:S01]  /*0fa0*/  @!P6 IMAD.MOV R21, RZ, RZ, -R21 ;  /* 0x000000ffff15e224 */ /* 0x000fe200078e0a15 */
[C---:B------:R-:W-:Y:S01]  /*0fb0*/  ISETP.GT.U32.AND P6, PT, R8.reuse, R9, PT ;  /* 0x000000090800720c */ /* 0x040fe20003fc4070 */
[C---:B------:R-:W-:Y:S01]  /*0fc0*/  IMAD R13, R8.reuse, R6, R19 ;  /* 0x00000006080d7224 */ /* 0x040fe200078e0213 */
[----:B------:R-:W-:Y:S01]  /*0fd0*/  IABS R6, R12 ;  /* 0x0000000c00067213 */ /* 0x000fe20000000000 */
[--C-:B------:R-:W-:Y:S01]  /*0fe0*/  @!P2 IMAD.IADD R7, R7, 0x1, -R8.reuse ;  /* 0x000000010707a824 */ /* 0x100fe200078e0a08 */
[----:B------:R-:W-:Y:S01]  /*0ff0*/  STL [R1+0x1fac], R21 ;  /* 0x001fac1501007387 */ /* 0x000fe20000100800 */
[----:B------:R-:W-:Y:S01]  /*1000*/  @!P1 IMAD.IADD R3, R3, 0x1, -R8 ;  /* 0x0000000103039824 */ /* 0x000fe200078e0a08 */
[----:B------:R-:W-:Y:S01]  /*1010*/  ISETP.GT.U32.AND P2, PT, R8, R13, PT ;  /* 0x0000000d0800720c */ /* 0x000fe20003f44070 */
[----:B------:R-:W-:Y:S01]  /*1020*/  IMAD.MOV.U32 R19, RZ, RZ, R4 ;  /* 0x000000ffff137224 */ /* 0x000fe200078e0004 */
[----:B------:R0:W-:Y:S01]  /*1030*/  STL [R1+0x428], R20 ;  /* 0x0004281401007387 */ /* 0x0001e20000100800 */
[----:B------:R-:W-:Y:S01]  /*1040*/  IMAD.MOV.U32 R15, RZ, RZ, R6 ;  /* 0x000000ffff0f7224 */ /* 0x000fe200078e0006 */
[----:B------:R-:W-:Y:S01]  /*1050*/  ISETP.GE.AND P1, PT, R18, RZ, PT ;  /* 0x000000ff1200720c */ /* 0x000fe20003f26270 */
[----:B------:R-:W-:-:S04]  /*1060*/  IMAD.HI.U32 R4, R0, R19, RZ ;  /* 0x0000001300047227 */ /* 0x000fc800078e00ff */
[----:B------:R-:W-:-:S04]  /*1070*/  IMAD.HI.U32 R6, R0, R15, RZ ;  /* 0x0000000f00067227 */ /* 0x000fc800078e00ff */
[----:B0-----:R-:W-:Y:S02]  /*1080*/  IMAD.MOV.U32 R20, RZ, RZ, R7 ;  /* 0x000000ffff147224 */ /* 0x001fe400078e0007 */
[----:B------:R-:W-:Y:S02]  /*1090*/  IMAD.MOV R4, RZ, RZ, -R4 ;  /* 0x000000ffff047224 */ /* 0x000fe400078e0a04 */
[----:B------:R-:W-:Y:S01]  /*10a0*/  @!P5 IMAD.MOV R20, RZ, RZ, -R20 ;  /* 0x000000ffff14d224 */ /* 0x000fe200078e0a14 */
[----:B------:R-:W-:Y:S01]  /*10b0*/  ISETP.GT.U32.AND P5, PT, R8, R3, PT ;  /* 0x000000030800720c */ /* 0x000fe20003fa4070 */
[----:B------:R-:W-:Y:S02]  /*10c0*/  IMAD.MOV R6, RZ, RZ, -R6 ;  /* 0x000000ffff067224 */ /* 0x000fe400078e0a06 */
[----:B------:R-:W-:Y:S01]  /*10d0*/  VIADD R14, R93, 0x8 ;  /* 0x000000085d0e7836 */ /* 0x000fe20000000000 */
[----:B------:R0:W-:Y:S01]  /*10e0*/  STL [R1+0x424], R20 ;  /* 0x0004241401007387 */ /* 0x0001e20000100800 */
[----:B------:R-:W-:-:S02]  /*10f0*/  @!P6 IMAD.IADD R9, R9, 0x1, -R8 ;  /* 0x000000010909e824 */ /* 0x000fc400078e0a08 */
[C---:B------:R-:W-:Y:S02]  /*1100*/  IMAD R5, R8.reuse, R4, R19 ;  /* 0x0000000408057224 */ /* 0x040fe400078e0213 */
[C---:B------:R-:W-:Y:S01]  /*1110*/  IMAD R7, R8.reuse, R6, R15 ;  /* 0x0000000608077224 */ /* 0x040fe200078e020f */
[----:B------:R-:W-:Y:S01]  /*1120*/  IABS R15, R14 ;  /* 0x0000000e000f7213 */ /* 0x000fe20000000000 */
[--C-:B------:R-:W-:Y:S01]  /*1130*/  @!P2 IMAD.IADD R13, R13, 0x1, -R8.reuse ;  /* 0x000000010d0da824 */ /* 0x100fe200078e0a08 */
[C---:B------:R-:W-:Y:S01]  /*1140*/  ISETP.GT.U32.AND P6, PT, R8.reuse, R9, PT ;  /* 0x000000090800720c */ /* 0x040fe20003fc4070 */
[----:B------:R-:W-:Y:S01]  /*1150*/  @!P5 IMAD.IADD R3, R3, 0x1, -R8 ;  /* 0x000000010303d824 */ /* 0x000fe200078e0a08 */
[----:B------:R-:W-:Y:S01]  /*1160*/  ISETP.GT.U32.AND P5, PT, R8, R5, PT ;  /* 0x000000050800720c */ /* 0x000fe20003fa4070 */
[----:B------:R-:W-:Y:S01]  /*1170*/  IMAD.HI.U32 R4, R0, R15, RZ ;  /* 0x0000000f00047227 */ /* 0x000fe200078e00ff */
[----:B------:R-:W-:-:S03]  /*1180*/  ISETP.GT.U32.AND P2, PT, R8, R13, PT ;  /* 0x0000000d0800720c */ /* 0x000fc60003f44070 */
[----:B------:R-:W-:Y:S02]  /*1190*/  IMAD.MOV R6, RZ, RZ, -R4 ;  /* 0x000000ffff067224 */ /* 0x000fe400078e0a04 */
[----:B0-----:R-:W-:Y:S02]  /*11a0*/  VIADD R20, R93, 0xa ;  /* 0x0000000a5d147836 */ /* 0x001fe40000000000 */
[C---:B------:R-:W-:Y:S02]  /*11b0*/  IMAD R15, R8.reuse, R6, R15 ;  /* 0x00000006080f7224 */ /* 0x040fe400078e020f */
[--C-:B------:R-:W-:Y:S01]  /*11c0*/  @!P6 IMAD.IADD R9, R9, 0x1, -R8.reuse ;  /* 0x000000010909e824 */ /* 0x100fe200078e0a08 */
[C---:B------:R-:W-:Y:S01]  /*11d0*/  ISETP.GT.U32.AND P6, PT, R8.reuse, R7, PT ;  /* 0x000000070800720c */ /* 0x040fe20003fc4070 */
[----:B------:R-:W-:Y:S01]  /*11e0*/  VIADD R18, R93, 0x9 ;  /* 0x000000095d127836 */ /* 0x000fe20000000000 */
[----:B------:R-:W-:Y:S01]  /*11f0*/  IABS R21, R20 ;  /* 0x0000001400157213 */ /* 0x000fe20000000000 */
[----:B------:R-:W-:Y:S01]  /*1200*/  @!P5 IMAD.IADD R5, R5, 0x1, -R8 ;  /* 0x000000010505d824 */ /* 0x000fe200078e0a08 */
[----:B------:R-:W-:Y:S01]  /*1210*/  ISETP.GT.U32.AND P5, PT, R8, R15, PT ;  /* 0x0000000f0800720c */ /* 0x000fe20003fa4070 */
[----:B------:R-:W-:Y:S01]  /*1220*/  IMAD.MOV.U32 R25, RZ, RZ, R3 ;  /* 0x000000ffff197224 */ /* 0x000fe200078e0003 */
[----:B------:R-:W-:Y:S01]  /*1230*/  IABS R19, R18 ;  /* 0x0000001200137213 */ /* 0x000fe20000000000 */
[----:B------:R-:W-:-:S04]  /*1240*/  IMAD.HI.U32 R6, R0, R21, RZ ;  /* 0x0000001500067227 */ /* 0x000fc800078e00ff */
[----:B------:R-:W-:-:S04]  /*1250*/  IMAD.HI.U32 R4, R0, R19, RZ ;  /* 0x0000001300047227 */ /* 0x000fc800078e00ff */
[----:B------:R-:W-:Y:S01]  /*1260*/  @!P6 IMAD.IADD R7, R7, 0x1, -R8 ;  /* 0x000000010707e824 */ /* 0x000fe200078e0a08 */
[----:B------:R-:W-:Y:S01]  /*1270*/  ISETP.GE.AND P6, PT, R12, RZ, PT ;  /* 0x000000ff0c00720c */ /* 0x000fe20003fc6270 */
[----:B------:R-:W-:Y:S01]  /*1280*/  @!P3 IMAD.MOV R25, RZ, RZ, -R25 ;  /* 0x000000ffff19b224 */ /* 0x000fe200078e0a19 */
[----:B------:R-:W-:Y:S01]  /*1290*/  ISETP.GT.U32.AND P3, PT, R8, R5, PT ;  /* 0x000000050800720c */ /* 0x000fe20003f64070 */
[----:B------:R-:W-:Y:S02]  /*12a0*/  IMAD.MOV R6, RZ, RZ, -R6 ;  /* 0x000000ffff067224 */ /* 0x000fe400078e0a06 */
[----:B------:R-:W-:Y:S01]  /*12b0*/  @!P2 IMAD.IADD R13, R13, 0x1, -R8 ;  /* 0x000000010d0da824 */ /* 0x000fe200078e0a08 */
[----:B------:R-:W-:Y:S01]  /*12c0*/  ISETP.GE.AND P2, PT, R10, RZ, PT ;  /* 0x000000ff0a00720c */ /* 0x000fe20003f46270 */
[----:B------:R-:W-:Y:S01]  /*12d0*/  IMAD.MOV R4, RZ, RZ, -R4 ;  /* 0x000000ffff047224 */ /* 0x000fe200078e0a04 */
[----:B------:R0:W-:Y:S01]  /*12e0*/  STL [R1+0x418], R25 ;  /* 0x0004181901007387 */ /* 0x0001e20000100800 */
[----:B------:R-:W-:Y:S01]  /*12f0*/  @!P5 IMAD.IADD R15, R15, 0x1, -R8 ;  /* 0x000000010f0fd824 */ /* 0x000fe200078e0a08 */
[----:B------:R-:W-:Y:S01]  /*1300*/  ISETP.GT.U32.AND P5, PT, R8, R7, PT ;  /* 0x000000070800720c */ /* 0x000fe20003fa4070 */
[----:B------:R-:W-:-:S04]  /*1310*/  IMAD.HI.U32 R3, R0, R23, RZ ;  /* 0x0000001700037227 */ /* 0x000fc800078e00ff */
[C---:B------:R-:W-:Y:S02]  /*1320*/  IMAD R21, R8.reuse, R6, R21 ;  /* 0x0000000608157224 */ /* 0x040fe400078e0215 */
[C---:B------:R-:W-:Y:S02]  /*1330*/  IMAD R19, R8.reuse, R4, R19 ;  /* 0x0000000408137224 */ /* 0x040fe400078e0213 */
[----:B------:R-:W-:Y:S02]  /*1340*/  IMAD.MOV.U32 R6, RZ, RZ, R13 ;  /* 0x000000ffff067224 */ /* 0x000fe400078e000d */
[----:B------:R-:W-:Y:S02]  /*1350*/  IMAD.MOV R3, RZ, RZ, -R3 ;  /* 0x000000ffff037224 */ /* 0x000fe400078e0a03 */
[----:B------:R-:W-:Y:S02]  /*1360*/  IMAD.MOV.U32 R24, RZ, RZ, R9 ;  /* 0x000000ffff187224 */ /* 0x000fe400078e0009 */
[----:B------:R-:W-:Y:S01]  /*1370*/  @!P1 IMAD.MOV R6, RZ, RZ, -R6 ;  /* 0x000000ffff069224 */ /* 0x000fe200078e0a06 */
[----:B------:R-:W-:Y:S01]  /*1380*/  ISETP.GT.U32.AND P1, PT, R8, R19, PT ;  /* 0x000000130800720c */ /* 0x000fe20003f24070 */
[----:B------:R-:W-:-:S02]  /*1390*/  VIADD R10, R93, 0xc ;  /* 0x0000000c5d0a7836 */ /* 0x000fc40000000000 */
[C---:B------:R-:W-:Y:S02]  /*13a0*/  IMAD R3, R8.reuse, R3, R23 ;  /* 0x0000000308037224 */ /* 0x040fe400078e0217 */
[----:B------:R-:W-:Y:S01]  /*13b0*/  @!P3 IMAD.IADD R5, R5, 0x1, -R8 ;  /* 0x000000010505b824 */ /* 0x000fe200078e0a08 */
[C---:B------:R-:W-:Y:S01]  /*13c0*/  ISETP.GT.U32.AND P3, PT, R8.reuse, R21, PT ;  /* 0x000000150800720c */ /* 0x040fe20003f64070 */
[----:B------:R-:W-:Y:S01]  /*13d0*/  @!P0 IMAD.MOV R24, RZ, RZ, -R24 ;  /* 0x000000ffff188224 */ /* 0x000fe200078e0a18 */
[C---:B------:R-:W-:Y:S01]  /*13e0*/  ISETP.GT.U32.AND P0, PT, R8.reuse, R15, PT ;  /* 0x0000000f0800720c */ /* 0x040fe20003f04070 */
[--C-:B------:R-:W-:Y:S01]  /*13f0*/  @!P5 IMAD.IADD R7, R7, 0x1, -R8.reuse ;  /* 0x000000010707d824 */ /* 0x100fe200078e0a08 */
[----:B------:R-:W-:Y:S01]  /*1400*/  IABS R4, R10 ;  /* 0x0000000a00047213 */ /* 0x000fe20000000000 */
[----:B------:R-:W-:Y:S01]  /*1410*/  VIADD R12, R93, 0xd ;  /* 0x0000000d5d0c7836 */ /* 0x000fe20000000000 */
[----:B------:R-:W-:Y:S01]  /*1420*/  ISETP.GT.U32.AND P5, PT, R8, R3, PT ;  /* 0x000000030800720c */ /* 0x000fe20003fa4070 */
[----:B------:R-:W-:Y:S01]  /*1430*/  @!P1 IMAD.IADD R19, R19, 0x1, -R8 ;  /* 0x0000000113139824 */ /* 0x000fe200078e0a08 */
[----:B------:R-:W-:Y:S01]  /*1440*/  STL [R1+0x414], R24 ;  /* 0x0004141801007387 */ /* 0x000fe20000100800 */
[----:B------:R-:W-:Y:S01]  /*1450*/  IMAD.MOV.U32 R9, RZ, RZ, R4 ;  /* 0x000000ffff097224 */ /* 0x000fe200078e0004 */
[----:B------:R-:W-:-:S02]  /*1460*/  IABS R13, R12 ;  /* 0x0000000c000d7213 */ /* 0x000fc40000000000 */
[----:B------:R1:W-:Y:S01]  /*1470*/  STL [R1+0x408], R6 ;  /* 0x0004080601007387 */ /* 0x0003e20000100800 */
[----:B------:R-:W-:Y:S01]  /*1480*/  IMAD.HI.U32 R4, R0, R9, RZ ;  /* 0x0000000900047227 */ /* 0x000fe200078e00ff */
[----:B0-----:R-:W-:Y:S02]  /*1490*/  MOV R25, R5 ;  /* 0x0000000500197202 */ /* 0x001fe40000000f00 */
[----:B------:R-:W-:Y:S01]  /*14a0*/  ISETP.GE.AND P1, PT, R18, RZ, PT ;  /* 0x000000ff1200720c */ /* 0x000fe20003f26270 */
[--C-:B------:R-:W-:Y:S01]  /*14b0*/  @!P3 IMAD.IADD R21, R21, 0x1, -R8.reuse ;  /* 0x000000011515b824 */ /* 0x100fe200078e0a08 */
[----:B------:R-:W-:Y:S01]  /*14c0*/  ISETP.GT.U32.AND P3, PT, R8, R19, PT ;  /* 0x000000130800720c */ /* 0x000fe20003f64070 */
[----:B------:R-:W-:Y:S01]  /*14d0*/  @!P0 IMAD.IADD R15, R15, 0x1, -R8 ;  /* 0x000000010f0f8824 */ /* 0x000fe200078e0a08 */
[----:B------:R-:W-:Y:S01]  /*14e0*/  ISETP.GE.AND P0, PT, R14, RZ, PT ;  /* 0x000000ff0e00720c */ /* 0x000fe20003f06270 */
[----:B------:R-:W-:Y:S02]  /*14f0*/  VIADD R14, R93, 0xe ;  /* 0x0000000e5d0e7836 */ /* 0x000fe40000000000 */
[----:B-1----:R-:W-:-:S02]  /*1500*/  IMAD.MOV R6, RZ, RZ, -R4 ;  /* 0x000000ffff067224 */ /* 0x002fc400078e0a04 */
[----:B------:R-:W-:Y:S01]  /*1510*/  @!P5 IMAD.IADD R3, R3, 0x1, -R8 ;  /* 0x000000010303d824 */ /* 0x000fe200078e0a08 */
[----:B------:R-:W-:Y:S01]  /*1520*/  ISETP.GT.U32.AND P5, PT, R8, R21, PT ;  /* 0x000000150800720c */ /* 0x000fe20003fa4070 */
[----:B------:R-:W-:-:S04]  /*1530*/  IMAD.HI.U32 R4, R0, R13, RZ ;  /* 0x0000000d00047227 */ /* 0x000fc800078e00ff */
[C---:B------:R-:W-:Y:S01]  /*1540*/  IMAD R9, R8.reuse, R6, R9 ;  /* 0x0000000608097224 */ /* 0x040fe200078e0209 */
[----:B------:R-:W-:Y:S01]  /*1550*/  IABS R6, R14 ;  /* 0x0000000e00067213 */ /* 0x000fe20000000000 */
[----:B------:R-:W-:Y:S02]  /*1560*/  IMAD.MOV R4, RZ, RZ, -R4 ;  /* 0x000000ffff047224 */ /* 0x000fe400078e0a04 */
[----:B------:R-:W-:Y:S01]  /*1570*/  @!P2 IMAD.MOV R25, RZ, RZ, -R25 ;  /* 0x000000ffff19a224 */ /* 0x000fe200078e0a19 */
[C---:B------:R-:W-:Y:S01]  /*1580*/  ISETP.GT.U32.AND P2, PT, R8.reuse, R3, PT ;  /* 0x000000030800720c */ /* 0x040fe20003f44070 */
[----:B------:R-:W-:Y:S02]  /*1590*/  IMAD.MOV.U32 R24, RZ, RZ, R7 ;  /* 0x000000ffff187224 */ /* 0x000fe400078e0007 */
[----:B------:R-:W-:Y:S01]  /*15a0*/  IMAD R5, R8, R4, R13 ;  /* 0x0000000408057224 */ /* 0x000fe200078e020d */
[----:B------:R-:W-:Y:S01]  /*15b0*/  STL [R1+0x3e4], R25 ;  /* 0x0003e41901007387 */ /* 0x000fe20000100800 */
[----:B------:R-:W-:-:S02]  /*15c0*/  IMAD.MOV.U32 R7, RZ, RZ, R6 ;  /* 0x000000ffff077224 */ /* 0x000fc400078e0006 */
[----:B------:R-:W-:Y:S01]  /*15d0*/  @!P3 IMAD.IADD R19, R19, 0x1, -R8 ;  /* 0x000000011313b824 */ /* 0x000fe200078e0a08 */
[----:B------:R-:W-:Y:S01]  /*15e0*/  ISETP.GE.AND P3, PT, R22, RZ, PT ;  /* 0x000000ff1600720c */ /* 0x000fe20003f66270 */
[----:B------:R-:W-:Y:S01]  /*15f0*/  @!P0 IMAD.MOV R15, RZ, RZ, -R15 ;  /* 0x000000ffff0f8224 */ /* 0x000fe200078e0a0f */
[----:B------:R-:W-:Y:S01]  /*1600*/  ISETP.GT.U32.AND P0, PT, R8, R9, PT ;  /* 0x000000090800720c */ /* 0x000fe20003f04070 */
[----:B------:R-:W-:-:S04]  /*1610*/  IMAD.HI.U32 R4, R0, R7, RZ ;  /* 0x0000000700047227 */ /* 0x000fc800078e00ff */
[----:B------:R-:W-:Y:S01]  /*1620*/  @!P5 IMAD.IADD R21, R21, 0x1, -R8 ;  /* 0x000000011515d824 */ /* 0x000fe200078e0a08 */
[----:B------:R-:W-:Y:S01]  /*1630*/  ISETP.GT.U32.AND P5, PT, R8, R5, PT ;  /* 0x000000050800720c */ /* 0x000fe20003fa4070 */
[----:B------:R-:W-:Y:S02]  /*1640*/  IMAD.MOV R4, RZ, RZ, -R4 ;  /* 0x000000ffff047224 */ /* 0x000fe400078e0a04 */
[----:B------:R-:W-:Y:S01]  /*1650*/  @!P6 IMAD.MOV R24, RZ, RZ, -R24 ;  /* 0x000000ffff18e224 */ /* 0x000fe200078e0a18 */
[----:B------:R-:W-:Y:S01]  /*1660*/  ISETP.GE.AND P6, PT, R20, RZ, PT ;  /* 0x000000ff1400720c */ /* 0x000fe20003fc6270 */
[----:B------:R-:W-:Y:S01]  /*1670*/  @!P2 IMAD.IADD R3, R3, 0x1, -R8 ;  /* 0x000000010303a824 */ /* 0x000fe200078e0a08 */
[----:B------:R-:W-:Y:S01]  /*1680*/  ISETP.GE.AND P2, PT, R10, RZ, PT ;  /* 0x000000ff0a00720c */ /* 0x000fe20003f46270 */
[----:B------:R-:W-:Y:S01]  /*1690*/  IMAD R7, R8, R4, R7 ;  /* 0x0000000408077224 */ /* 0x000fe200078e0207 */
[----:B------:R-:W-:Y:S01]  /*16a0*/  STL [R1+0x304], R24 ;  /* 0x0003041801007387 */ /* 0x000fe20000100800 */
[----:B------:R-:W-:-:S02]  /*16b0*/  VIADD R6, R93, 0xf ;  /* 0x0000000f5d067836 */ /* 0x000fc40000000000 */
[----:B------:R-:W-:Y:S01]  /*16c0*/  @!P3 IMAD.MOV R3, RZ, RZ, -R3 ;  /* 0x000000ffff03b224 */ /* 0x000fe200078e0a03 */
[----:B------:R-:W-:Y:S01]  /*16d0*/  ISETP.GT.U32.AND P3, PT, R8, R7, PT ;  /* 0x000000070800720c */ /* 0x000fe20003f64070 */
[--C-:B------:R-:W-:Y:S01]  /*16e0*/  @!P0 IMAD.IADD R9, R9, 0x1, -R8.reuse ;  /* 0x0000000109098824 */ /* 0x100fe200078e0a08 */
[----:B------:R-:W-:Y:S01]  /*16f0*/  IABS R13, R6 ;  /* 0x00000006000d7213 */ /* 0x000fe20000000000 */
[----:B------:R-:W-:Y:S01]  /*1700*/  IMAD.MOV.U32 R18, RZ, RZ, R19 ;  /* 0x000000ffff127224 */ /* 0x000fe200078e0013 */
[----:B------:R-:W-:Y:S01]  /*1710*/  ISETP.GE.AND P0, PT, R12, RZ, PT ;  /* 0x000000ff0c00720c */ /* 0x000fe20003f06270 */
[----:B------:R-:W-:Y:S01]  /*1720*/  @!P5 IMAD.IADD R5, R5, 0x1, -R8 ;  /* 0x000000010505d824 */ /* 0x000fe200078e0a08 */
[----:B------:R0:W-:Y:S01]  /*1730*/  STL [R1+0x300], R15 ;  /* 0x0003000f01007387 */ /* 0x0001e20000100800 */
[----:B------:R-:W-:Y:S01]  /*1740*/  @!P1 IMAD.MOV R18, RZ, RZ, -R18 ;  /* 0x000000ffff129224 */ /* 0x000fe200078e0a12 */
[C---:B------:R-:W-:Y:S01]  /*1750*/  ISETP.GT.U32.AND P1, PT, R8.reuse, R9, PT ;  /* 0x000000090800720c */ /* 0x040fe20003f24070 */
[----:B------:R-:W-:Y:S01]  /*1760*/  IMAD.MOV.U32 R12, RZ, RZ, R21 ;  /* 0x000000ffff0c7224 */ /* 0x000fe200078e0015 */
[----:B------:R-:W-:Y:S01]  /*1770*/  ISETP.GT.U32.AND P5, PT, R8, R5, PT ;  /* 0x000000050800720c */ /* 0x000fe20003fa4070 */
[----:B------:R-:W-:Y:S01]  /*1780*/  IMAD.HI.U32 R4, R0, R13, RZ ;  /* 0x0000000d00047227 */ /* 0x000fe200078e00ff */
[----:B------:R1:W-:Y:S03]  /*1790*/  STL [R1+0x2fc], R18 ;  /* 0x0002fc1201007387 */ /* 0x0003e60000100800 */
[----:B------:R-:W-:-:S02]  /*17a0*/  VIADD R10, R93, 0x10 ;  /* 0x000000105d0a7836 */ /* 0x000fc40000000000 */
[----:B------:R-:W-:Y:S01]  /*17b0*/  @!P6 IMAD.MOV R12, RZ, RZ, -R12 ;  /* 0x000000ffff0ce224 */ /* 0x000fe200078e0a0c */
[----:B------:R-:W-:Y:S01]  /*17c0*/  ISETP.GE.AND P6, PT, R14, RZ, PT ;  /* 0x000000ff0e00720c */ /* 0x000fe20003fc6270 */
[----:B------:R-:W-:Y:S01]  /*17d0*/  IMAD.MOV R4, RZ, RZ, -R4 ;  /* 0x000000ffff047224 */ /* 0x000fe200078e0a04 */
[----:B0-----:R-:W-:Y:S01]  /*17e0*/  IABS R15, R10 ;  /* 0x0000000a000f7213 */ /* 0x001fe20000000000 */
[--C-:B------:R-:W-:Y:S01]  /*17f0*/  @!P3 IMAD.IADD R7, R7, 0x1, -R8.reuse ;  /* 0x000000010707b824 */ /* 0x100fe200078e0a08 */
[----:B------:R0:W-:Y:S01]  /*1800*/  STL [R1+0x2f8], R12 ;  /* 0x0002f80c01007387 */ /* 0x0001e20000100800 */
[--C-:B------:R-:W-:Y:S02]  /*1810*/  @!P1 IMAD.IADD R9, R9, 0x1, -R8.reuse ;  /* 0x0000000109099824 */ /* 0x100fe400078e0a08 */
[----:B------:R-:W-:Y:S01]  /*1820*/  VIADD R14, R93, 0x12 ;  /* 0x000000125d0e7836 */ /* 0x000fe20000000000 */
[----:B------:R2:W-:Y:S01]  /*1830*/  STL [R1+0x2f0], R3 ;  /* 0x0002f00301007387 */ /* 0x0005e20000100800 */
[----:B------:R-:W-:Y:S01]  /*1840*/  ISETP.GT.U32.AND P3, PT, R8, R7, PT ;  /* 0x000000070800720c */ /* 0x000fe20003f64070 */
[----:B------:R-:W-:Y:S01]  /*1850*/  @!P5 IMAD.IADD R5, R5, 0x1, -R8 ;  /* 0x000000010505d824 */ /* 0x000fe200078e0a08 */
[----:B------:R-:W-:Y:S01]  /*1860*/  ISETP.GE.AND P5, PT, R6, RZ, PT ;  /* 0x000000ff0600720c */ /* 0x000fe20003fa6270 */
[----:B-1----:R-:W-:Y:S01]  /*1870*/  IMAD.MOV.U32 R18, RZ, RZ, R9 ;  /* 0x000000ffff127224 */ /* 0x002fe200078e0009 */
[----:B------:R-:W-:Y:S01]  /*1880*/  IABS R19, R14 ;  /* 0x0000000e00137213 */ /* 0x000fe20000000000 */
[----:B0-----:R-:W-:-:S02]  /*1890*/  VIADD R12, R93, 0x11 ;  /* 0x000000115d0c7836 */ /* 0x001fc40000000000 */
[----:B------:R-:W-:Y:S02]  /*18a0*/  IMAD.MOV.U32 R6, RZ, RZ, R5 ;  /* 0x000000ffff067224 */ /* 0x000fe400078e0005 */
[----:B--2---:R-:W-:Y:S01]  /*18b0*/  IMAD R3, R8, R4, R13 ;  /* 0x0000000408037224 */ /* 0x004fe200078e020d */
[----:B------:R-:W-:Y:S01]  /*18c0*/  IABS R13, R12 ;  /* 0x0000000c000d7213 */ /* 0x000fe20000000000 */
[----:B------:R-:W-:-:S03]  /*18d0*/  IMAD.HI.U32 R4, R0, R15, RZ ;  /* 0x0000000f00047227 */ /* 0x000fc600078e00ff */
[----:B------:R-:W-:Y:S01]  /*18e0*/  ISETP.GT.U32.AND P1, PT, R8, R3, PT ;  /* 0x000000030800720c */ /* 0x000fe20003f24070 */
[----:B------:R-:W-:Y:S02]  /*18f0*/  IMAD.MOV R4, RZ, RZ, -R4 ;  /* 0x000000ffff047224 */ /* 0x000fe400078e0a04 */
[----:B------:R-:W-:Y:S01]  /*1900*/  @!P2 IMAD.MOV R18, RZ, RZ, -R18 ;  /* 0x000000ffff12a224 */ /* 0x000fe200078e0a12 */
[----:B------:R-:W-:Y:S01]  /*1910*/  ISETP.GE.AND P2, PT, R10, RZ, PT ;  /* 0x000000ff0a00720c */ /* 0x000fe20003f46270 */
[----:B------:R-:W-:Y:S02]  /*1920*/  IMAD R9, R8, R4, R15 ;  /* 0x0000000408097224 */ /* 0x000fe400078e020f */
[----:B------:R-:W-:Y:S01]  /*1930*/  @!P0 IMAD.MOV R6, RZ, RZ, -R6 ;  /* 0x000000ffff068224 */ /* 0x000fe200078e0a06 */
[----:B------:R-:W-:Y:S01]  /*1940*/  STL [R1+0x2ec], R18 ;  /* 0x0002ec1201007387 */ /* 0x000fe20000100800 */
[----:B------:R-:W-:Y:S01]  /*1950*/  IMAD.HI.U32 R4, R0, R13, RZ ;  /* 0x0000000d00047227 */ /* 0x000fe200078e00ff */
[----:B------:R-:W-:-:S02]  /*1960*/  ISETP.GT.U32.AND P0, PT, R8, R9, PT ;  /* 0x000000090800720c */ /* 0x000fc40003f04070 */
[----:B------:R0:W-:Y:S01]  /*1970*/  STL [R1+0x2e8], R6 ;  /* 0x0002e80601007387 */ /* 0x0001e20000100800 */
[----:B------:R-:W-:-:S04]  /*1980*/  IMAD.HI.U32 R5, R0, R19, RZ ;  /* 0x0000001300057227 */ /* 0x000fc800078e00ff */
[----:B------:R-:W-:Y:S01]  /*1990*/  @!P3 IMAD.IADD R7, R7, 0x1, -R8 ;  /* 0x000000010707b824 */ /* 0x000fe200078e0a08 */
[----:B------:R-:W-:Y:S01]  /*19a0*/  ISETP.GE.AND P3, PT, R12, RZ, PT ;  /* 0x000000ff0c00720c */ /* 0x000fe20003f66270 */
[----:B------:R-:W-:Y:S02]  /*19b0*/  IMAD.MOV R4, RZ, RZ, -R4 ;  /* 0x000000ffff047224 */ /* 0x000fe400078e0a04 */
[----:B------:R-:W-:Y:S01]  /*19c0*/  @!P1 IMAD.IADD R3, R3, 0x1, -R8 ;  /* 0x0000000103039824 */ /* 0x000fe200078e0a08 */
[----:B------:R-:W-:Y:S01]  /*19d0*/  MOV R20, R7 ;  /* 0x0000000700147202 */ /* 0x000fe20000000f00 */
[----:B0-----:R-:W-:Y:S02]  /*19e0*/  IMAD.MOV R6, RZ, RZ, -R5 ;  /* 0x000000ffff067224 */ /* 0x001fe400078e0a05 */
[C---:B------:R-:W-:Y:S01]  /*19f0*/  IMAD R5, R8.reuse, R4, R13 ;  /* 0x0000000408057224 */ /* 0x040fe200078e020d */
[C---:B------:R-:W-:Y:S01]  /*1a00*/  ISETP.GT.U32.AND P1, PT, R8.reuse, R3, PT ;  /* 0x000000030800720c */ /* 0x040fe20003f24070 */
[----:B------:R-:W-:-:S02]  /*1a10*/  IMAD R13, R8, R6, R19 ;  /* 0x00000006080d7224 */ /* 0x000fc400078e0213 */
[----:B------:R-:W-:Y:S02]  /*1a20*/  @!P6 IMAD.MOV R20, RZ, RZ, -R20 ;  /* 0x000000ffff14e224 */ /* 0x000fe400078e0a14 */
[C---:B------:R-:W-:Y:S01]  /*1a30*/  VIADD R18, R93.reuse, 0x13 ;  /* 0x000000135d127836 */ /* 0x040fe20000000000 */
[C---:B------:R-:W-:Y:S01]  /*1a40*/  ISETP.GT.U32.AND P6, PT, R8.reuse, R13, PT ;  /* 0x0000000d0800720c */ /* 0x040fe20003fc4070 */
[----:B------:R-:W-:Y:S01]  /*1a50*/  VIADD R12, R93, 0x14 ;  /* 0x000000145d0c7836 */ /* 0x000fe20000000000 */
[----:B------:R-:W-:Y:S01]  /*1a60*/  STL [R1+0x2e4], R20 ;  /* 0x0002e41401007387 */ /* 0x000fe20000100800 */
[--C-:B------:R-:W-:Y:S01]  /*1a70*/  @!P0 IMAD.IADD R9, R9, 0x1, -R8.reuse ;  /* 0x0000000109098824 */ /* 0x100fe200078e0a08 */
[----:B------:R-:W-:Y:S01]  /*1a80*/  IABS R15, R18 ;  /* 0x00000012000f7213 */ /* 0x000fe20000000000 */
[----:B------:R-:W-:Y:S01]  /*1a90*/  VIADD R19, R93, 0x15 ;  /* 0x000000155d137836 */ /* 0x000fe20000000000 */
[----:B------:R-:W-:Y:S01]  /*1aa0*/  IABS R6, R12 ;  /* 0x0000000c00067213 */ /* 0x000fe20000000000 */
[----:B------:R-:W-:Y:S01]  /*1ab0*/  @!P1 IMAD.IADD R3, R3, 0x1, -R8 ;  /* 0x0000000103039824 */ /* 0x000fe200078e0a08 */
[----:B------:R-:W-:Y:S01]  /*1ac0*/  ISETP.GT.U32.AND P0, PT, R8, R9, PT ;  /* 0x000000090800720c */ /* 0x000fe20003f04070 */
[----:B------:R-:W-:Y:S01]  /*1ad0*/  IMAD.HI.U32 R4, R0, R15, RZ ;  /* 0x0000000f00047227 */ /* 0x000fe200078e00ff */
[----:B------:R-:W-:-:S03]  /*1ae0*/  ISETP.GT.U32.AND P1, PT, R8, R5, PT ;  /* 0x000000050800720c */ /* 0x000fc60003f24070 */
[----:B------:R-:W-:Y:S02]  /*1af0*/  @!P6 IMAD.IADD R13, R13, 0x1, -R8 ;  /* 0x000000010d0de824 */ /* 0x000fe400078e0a08 */
[----:B------:R-:W-:Y:S02]  /*1b00*/  IMAD.MOV.U32 R10, RZ, RZ, R3 ;  /* 0x000000ffff0a7224 */ /* 0x000fe400078e0003 */
[----:B------:R-:W-:Y:S01]  /*1b10*/  IMAD.MOV R4, RZ, RZ, -R4 ;  /* 0x000000ffff047224 */ /* 0x000fe200078e0a04 */
[----:B------:R-:W-:Y:S01]  /*1b20*/  ISETP.GT.U32.AND P6, PT, R8, R13, PT ;  /* 0x0000000d0800720c */ /* 0x000fe20003fc4070 */
[----:B------:R-:W-:Y:S02]  /*1b30*/  IMAD.MOV.U32 R7, RZ, RZ, R6 ;  /* 0x000000ffff077224 */ /* 0x000fe400078e0006 */
[----:B------:R-:W-:Y:S01]  /*1b40*/  @!P5 IMAD.MOV R10, RZ, RZ, -R10 ;  /* 0x000000ffff0ad224 */ /* 0x000fe200078e0a0a */
[----:B------:R-:W-:Y:S01]  /*1b50*/  ISETP.GE.AND P5, PT, R14, RZ, PT ;  /* 0x000000ff0e00720c */ /* 0x000fe20003fa6270 */
[----:B------:R-:W-:-:S02]  /*1b60*/  IMAD R3, R8, R4, R15 ;  /* 0x0000000408037224 */ /* 0x000fc400078e020f */
[----:B------:R-:W-:Y:S01]  /*1b70*/  IMAD.HI.U32 R4, R0, R7, RZ ;  /* 0x0000000700047227 */ /* 0x000fe200078e00ff */
[----:B------:R0:W-:Y:S03]  /*1b80*/  STL [R1+0x2e0], R10 ;  /* 0x0002e00a01007387 */ /* 0x0001e60000100800 */
[----:B------:R-:W-:Y:S01]  /*1b90*/  @!P0 IMAD.IADD R9, R9, 0x1, -R8 ;  /* 0x0000000109098824 */ /* 0x000fe200078e0a08 */
[C---:B------:R-:W-:Y:S01]  /*1ba0*/  ISETP.GT.U32.AND P0, PT, R8.reuse, R3, PT ;  /* 0x000000030800720c */ /* 0x040fe20003f04070 */
[----:B------:R-:W-:Y:S02]  /*1bb0*/  IMAD.MOV R4, RZ, RZ, -R4 ;  /* 0x000000ffff047224 */ /* 0x000fe400078e0a04 */
[--C-:B------:R-:W-:Y:S02]  /*1bc0*/  @!P6 IMAD.IADD R13, R13, 0x1, -R8.reuse ;  /* 0x000000010d0de824 */ /* 0x100fe400078e0a08 */
[----:B------:R-:W-:Y:S01]  /*1bd0*/  IMAD R7, R8, R4, R7 ;  /* 0x0000000408077224 */ /* 0x000fe200078e0207 */
[----:B0-----:R-:W-:Y:S01]  /*1be0*/  IABS R10, R19 ;  /* 0x00000013000a7213 */ /* 0x001fe20000000000 */
[----:B------:R-:W-:-:S02]  /*1bf0*/  @!P1 IMAD.IADD R5, R5, 0x1, -R8 ;  /* 0x0000000105059824 */ /* 0x000fc400078e0a08 */
[----:B------:R-:W-:Y:S01]  /*1c00*/  IMAD.MOV.U32 R20, RZ, RZ, R9 ;  /* 0x000000ffff147224 */ /* 0x000fe200078e0009 */
[C---:B------:R-:W-:Y:S01]  /*1c10*/  ISETP.GT.U32.AND P6, PT, R8.reuse, R7, PT ;  /* 0x000000070800720c */ /* 0x040fe20003fc4070 */
[----:B------:R-:W-:Y:S01]  /*1c20*/  IMAD.MOV.U32 R15, RZ, RZ, R10 ;  /* 0x000000ffff0f7224 */ /* 0x000fe200078e000a */
[----:B------:R-:W-:Y:S01]  /*1c30*/  ISETP.GT.U32.AND P1, PT, R8, R5, PT ;  /* 0x000000050800720c */ /* 0x000fe20003f24070 */
[----:B------:R-:W-:Y:S02]  /*1c40*/  @!P0 IMAD.IADD R3, R3, 0x1, -R8 ;  /* 0x0000000103038824 */ /* 0x000fe400078e0a08 */
[----:B------:R-:W-:-:S03]  /*1c50*/  IMAD.HI.U32 R6, R0, R15, RZ ;  /* 0x0000000f00067227 */ /* 0x000fc600078e00ff */
[C---:B------:R-:W-:Y:S01]  /*1c60*/  ISETP.GT.U32.AND P0, PT, R8.reuse, R3, PT ;  /* 0x000000030800720c */ /* 0x040fe20003f04070 */
[----:B------:R-:W-:Y:S02]  /*1c70*/  IMAD.MOV R6, RZ, RZ, -R6 ;  /* 0x000000ffff067224 */ /* 0x000fe400078e0a06 */
[C---:B------:R-:W-:Y:S02]  /*1c80*/  VIADD R10, R93.reuse, 0x16 ;  /* 0x000000165d0a7836 */ /* 0x040fe40000000000 */
[C---:B------:R-:W-:Y:S02]  /*1c90*/  IMAD R9, R8.reuse, R6, R15 ;  /* 0x0000000608097224 */ /* 0x040fe400078e020f */
[----:B------:R-:W-:Y:S01]  /*1ca0*/  VIADD R6, R93, 0x17 ;  /* 0x000000175d067836 */ /* 0x000fe20000000000 */
[----:B------:R-:W-:Y:S01]  /*1cb0*/  IABS R15, R10 ;  /* 0x0000000a000f7213 */ /* 0x000fe20000000000 */
[----:B------:R-:W-:Y:S02]  /*1cc0*/  @!P6 IMAD.IADD R7, R7, 0x1, -R8 ;  /* 0x000000010707e824 */ /* 0x000fe400078e0a08 */
[----:B------:R-:W-:Y:S01]  /*1cd0*/  @!P2 IMAD.MOV R20, RZ, RZ, -R20 ;  /* 0x000000ffff14a224 */ /* 0x000fe200078e0a14 */
[----:B------:R-:W-:Y:S01]  /*1ce0*/  IABS R4, R6 ;  /* 0x0000000600047213 */ /* 0x000fe20000000000 */
[----:B------:R-:W-:Y:S01]  /*1cf0*/  IMAD.MOV.U32 R14, RZ, RZ, R13 ;  /* 0x000000ffff0e7224 */ /* 0x000fe200078e000d */
[----:B------:R-:W-:Y:S01]  /*1d00*/  ISETP.GT.U32.AND P6, PT, R8, R7, PT ;  /* 0x000000070800720c */ /* 0x000fe20003fc4070 */
[----:B------:R-:W-:Y:S01]  /*1d10*/  @!P1 IMAD.IADD R5, R5, 0x1, -R8 ;  /* 0x0000000105059824 */ /* 0x000fe200078e0a08 */
[----:B------:R0:W-:Y:S01]  /*1d20*/  STL [R1+0x2dc], R20 ;  /* 0x0002dc1401007387 */ /* 0x0001e20000100800 */
[----:B------:R-:W-:Y:S01]  /*1d30*/  IMAD.MOV.U32 R13, RZ, RZ, R4 ;  /* 0x000000ffff0d7224 */ /* 0x000fe200078e0004 */
[----:B------:R-:W-:Y:S01]  /*1d40*/  ISETP.GE.AND P1, PT, R12, RZ, PT ;  /* 0x000000ff0c00720c */ /* 0x000fe20003f26270 */
[----:B------:R-:W-:Y:S01]  /*1d50*/  IMAD.HI.U32 R4, R0, R15, RZ ;  /* 0x0000000f00047227 */ /* 0x000fe200078e00ff */
[----:B------:R-:W-:-:S03]  /*1d60*/  ISETP.GE.AND P2, PT, R18, RZ, PT ;  /* 0x000000ff1200720c */ /* 0x000fc60003f46270 */
[----:B------:R-:W-:Y:S01]  /*1d70*/  @!P0 IMAD.IADD R3, R3, 0x1, -R8 ;  /* 0x0000000103038824 */ /* 0x000fe200078e0a08 */
[----:B------:R-:W-:Y:S01]  /*1d80*/  ISETP.GE.AND P0, PT, R10, RZ, PT ;  /* 0x000000ff0a00720c */ /* 0x000fe20003f06270 */
[----:B------:R-:W-:Y:S01]  /*1d90*/  @!P5 IMAD.MOV R14, RZ, RZ, -R14 ;  /* 0x000000ffff0ed224 */ /* 0x000fe200078e0a0e */
[----:B------:R-:W-:Y:S01]  /*1da0*/  ISETP.GT.U32.AND P5, PT, R8, R9, PT ;  /* 0x000000090800720c */ /* 0x000fe20003fa4070 */
[----:B0-----:R-:W-:Y:S02]  /*1db0*/  IMAD.MOV.U32 R20, RZ, RZ, R5 ;  /* 0x000000ffff147224 */ /* 0x001fe400078e0005 */
[----:B------:R-:W-:Y:S02]  /*1dc0*/  IMAD.MOV R4, RZ, RZ, -R4 ;  /* 0x000000ffff047224 */ /* 0x000fe400078e0a04 */
[----:B------:R-:W-:Y:S02]  /*1dd0*/  VIADD R10, R93, 0x18 ;  /* 0x000000185d0a7836 */ /* 0x000fe40000000000 */
[----:B------:R-:W-:-:S04]  /*1de0*/  IMAD.HI.U32 R5, R0, R13, RZ ;  /* 0x0000000d00057227 */ /* 0x000fc800078e00ff */
[----:B------:R-:W-:Y:S02]  /*1df0*/  IMAD.MOV.U32 R12, RZ, RZ, R3 ;  /* 0x000000ffff0c7224 */ /* 0x000fe400078e0003 */
[C---:B------:R-:W-:Y:S01]  /*1e00*/  IMAD R3, R8.reuse, R4, R15 ;  /* 0x0000000408037224 */ /* 0x040fe200078e020f */
[----:B------:R-:W-:Y:S01]  /*1e10*/  IABS R4, R10 ;  /* 0x0000000a00047213 */ /* 0x000fe20000000000 */
[----:B------:R-:W-:Y:S02]  /*1e20*/  IMAD.MOV R5, RZ, RZ, -R5 ;  /* 0x000000ffff057224 */ /* 0x000fe400078e0a05 */
[----:B------:R-:W-:Y:S01]  /*1e30*/  @!P6 IMAD.IADD R7, R7, 0x1, -R8 ;  /* 0x000000010707e824 */ /* 0x000fe200078e0a08 */
[C---:B------:R-:W-:Y:S01]  /*1e40*/  ISETP.GT.U32.AND P6, PT, R8.reuse, R3, PT ;  /* 0x000000030800720c */ /* 0x040fe20003fc4070 */
[----:B------:R-:W-:Y:S02]  /*1e50*/  IMAD R5, R8, R5, R13 ;  /* 0x0000000508057224 */ /* 0x000fe400078e020d */
[----:B------:R-:W-:-:S02]  /*1e60*/  IMAD.MOV.U32 R13, RZ, RZ, R4 ;  /* 0x000000ffff0d7224 */ /* 0x000fc400078e0004 */
[----:B------:R-:W-:Y:S02]  /*1e70*/  IMAD.MOV.U32 R18, RZ, RZ, R7 ;  /* 0x000000ffff127224 */ /* 0x000fe400078e0007 */
[----:B------:R-:W-:Y:S02]  /*1e80*/  @!P5 IMAD.IADD R9, R9, 0x1, -R8 ;  /* 0x000000010909d824 */ /* 0x000fe400078e0a08 */
[----:B------:R-:W-:-:S03]  /*1e90*/  IMAD.HI.U32 R4, R0, R13, RZ ;  /* 0x0000000d00047227 */ /* 0x000fc600078e00ff */
[C---:B------:R-:W-:Y:S01]  /*1ea0*/  ISETP.GT.U32.AND P5, PT, R8.reuse, R9, PT ;  /* 0x000000090800720c */ /* 0x040fe20003fa4070 */
[----:B------:R-:W-:Y:S01]  /*1eb0*/  @!P1 IMAD.MOV R18, RZ, RZ, -R18 ;  /* 0x000000ffff129224 */ /* 0x000fe200078e0a12 */
[----:B------:R-:W-:Y:S01]  /*1ec0*/  ISETP.GT.U32.AND P1, PT, R8, R5, PT ;  /* 0x000000050800720c */ /* 0x000fe20003f24070 */
[----:B------:R-:W-:Y:S01]  /*1ed0*/  @!P3 IMAD.MOV R20, RZ, RZ, -R20 ;  /* 0x000000ffff14b224 */ /* 0x000fe200078e0a14 */
[----:B------:R-:W-:Y:S01]  /*1ee0*/  ISETP.GE.AND P3, PT, R19, RZ, PT ;  /* 0x000000ff1300720c */ /* 0x000fe20003f66270 */
[----:B------:R-:W-:Y:S01]  /*1ef0*/  @!P2 IMAD.MOV R12, RZ, RZ, -R12 ;  /* 0x000000ffff0ca224 */ /* 0x000fe200078e0a0c */
[----:B------:R-:W-:Y:S01]  /*1f00*/  ISETP.GE.AND P2, PT, R6, RZ, PT ;  /* 0x000000ff0600720c */ /* 0x000fe20003f46270 */
[----:B------:R-:W-:Y:S01]  /*1f10*/  IMAD.MOV R4, RZ, RZ, -R4 ;  /* 0x000000ffff047224 */ /* 0x000fe200078e0a04 */
[----:B------:R0:W-:Y:S01]  /*1f20*/  STL [R1+0x2d8], R20 ;  /* 0x0002d81401007387 */ /* 0x0001e20000100800 */
[--C-:B------:R-:W-:Y:S02]  /*1f30*/  @!P6 IMAD.IADD R3, R3, 0x1, -R8.reuse ;  /* 0x000000010303e824 */ /* 0x100fe400078e0a08 */
[----:B------:R-:W-:Y:S01]  /*1f40*/  IMAD R7, R8, R4, R13 ;  /* 0x0000000408077224 */ /* 0x000fe200078e020d */
[----:B------:R1:W-:Y:S01]  /*1f50*/  STL [R1+0x2d4], R14 ;  /* 0x0002d40e01007387 */ /* 0x0003e20000100800 */
[--C-:B------:R-:W-:Y:S01]  /*1f60*/  @!P5 IMAD.IADD R9, R9, 0x1, -R8.reuse ;  /* 0x000000010909d824 */ /* 0x100fe200078e0a08 */
[----:B------:R-:W-:Y:S01]  /*1f70*/  ISETP.GE.AND P5, PT, R10, RZ, PT ;  /* 0x000000ff0a00720c */ /* 0x000fe20003fa6270 */
[----:B------:R-:W-:Y:S01]  /*1f80*/  @!P1 IMAD.IADD R5, R5, 0x1, -R8 ;  /* 0x0000000105059824 */ /* 0x000fe200078e0a08 */
[----:B------:R2:W-:Y:S01]  /*1f90*/  STL [R1+0x2d0], R12 ;  /* 0x0002d00c01007387 */ /* 0x0005e20000100800 */
[C---:B------:R-:W-:Y:S01]  /*1fa0*/  ISETP.GT.U32.AND P6, PT, R8.reuse, R7, PT ;  /* 0x000000070800720c */ /* 0x040fe20003fc4070 */
[----:B0-----:R-:W-:Y:S01]  /*1fb0*/  IMAD.MOV.U32 R20, RZ, RZ, R9 ;  /* 0x000000ffff147224 */ /* 0x001fe200078e0009 */
[----:B------:R-:W-:Y:S01]  /*1fc0*/  ISETP.GT.U32.AND P1, PT, R8, R3, PT ;  /* 0x000000030800720c */ /* 0x000fe20003f24070 */
[----:B------:R0:W-:Y:S01]  /*1fd0*/  STL [R1+0x2cc], R18 ;  /* 0x0002cc1201007387 */ /* 0x0001e20000100800 */
[C---:B------:R-:W-:Y:S01]  /*1fe0*/  IADD3 R10, PT, PT, R93.reuse, 0x1b, RZ ;  /* 0x0000001b5d0a7810 */ /* 0x040fe20007ffe0ff */
[----:B-1----:R-:W-:-:S02]  /*1ff0*/  VIADD R14, R93, 0x1a ;  /* 0x0000001a5d0e7836 */ /* 0x002fc40000000000 */
[----:B------:R-:W-:Y:S01]  /*2000*/  @!P3 IMAD.MOV R20, RZ, RZ, -R20 ;  /* 0x000000ffff14b224 */ /* 0x000fe200078e0a14 */
[----:B------:R-:W-:Y:S01]  /*2010*/  IABS R21, R10 ;  /* 0x0000000a00157213 */ /* 0x000fe20000000000 */
[C---:B--2---:R-:W-:Y:S01]  /*2020*/  VIADD R12, R93.reuse, 0x19 ;  /* 0x000000195d0c7836 */ /* 0x044fe20000000000 */
[----:B------:R-:W-:Y:S01]  /*2030*/  IABS R19, R14 ;  /* 0x0000000e00137213 */ /* 0x000fe20000000000 */
[----:B------:R-:W-:Y:S01]  /*2040*/  VIADD R22, R93, 0x23 ;  /* 0x000000235d167836 */ /* 0x000fe20000000000 */
[----:B------:R1:W-:Y:S01]  /*2050*/  STL [R1+0x2c4], R20 ;  /* 0x0002c41401007387 */ /* 0x0003e20000100800 */
[----:B------:R-:W-:Y:S01]  /*2060*/  @!P6 IMAD.IADD R7, R7, 0x1, -R8 ;  /* 0x000000010707e824 */ /* 0x000fe200078e0a08 */
[----:B------:R-:W-:Y:S01]  /*2070*/  IABS R15, R12 ;  /* 0x0000000c000f7213 */ /* 0x000fe20000000000 */
[----:B------:R-:W-:Y:S01]  /*2080*/  IMAD.HI.U32 R6, R0, R19, RZ ;  /* 0x0000001300067227 */ /* 0x000fe200078e00ff */
[C---:B------:R-:W-:Y:S02]  /*2090*/  ISETP.GT.U32.AND P6, PT, R8.reuse, R5, PT ;  /* 0x000000050800720c */ /* 0x040fe40003fc4070 */
[----:B------:R-:W-:Y:S01]  /*20a0*/  ISETP.GT.U32.AND P3, PT, R8, R7, PT ;  /* 0x000000070800720c */ /* 0x000fe20003f64070 */
[----:B------:R-:W-:Y:S01]  /*20b0*/  IMAD.HI.U32 R4, R0, R15, RZ ;  /* 0x0000000f00047227 */ /* 0x000fe200078e00ff */
[----:B------:R-:W-:-:S03]  /*20c0*/  IABS R27, R22 ;  /* 0x00000016001b7213 */ /* 0x000fc60000000000 */
[----:B------:R-:W-:Y:S02]  /*20d0*/  IMAD.MOV R4, RZ, RZ, -R4 ;  /* 0x000000ffff047224 */ /* 0x000fe400078e0a04 */
[----:B------:R-:W-:Y:S02]  /*20e0*/  IMAD.MOV R6, RZ, RZ, -R6 ;  /* 0x000000ffff067224 */ /* 0x000fe400078e0a06 */
[----:B------:R-:W-:Y:S02]  /*20f0*/  IMAD R13, R8, R4, R15 ;  /* 0x00000004080d7224 */ /* 0x000fe400078e020f */
[----:B------:R-:W-:-:S04]  /*2100*/  IMAD.HI.U32 R4, R0, R21, RZ ;  /* 0x0000001500047227 */ /* 0x000fc800078e00ff */
[----:B------:R-:W-:Y:S01]  /*2110*/  @!P1 IMAD.IADD R3, R3, 0x1, -R8 ;  /* 0x0000000103039824 */ /* 0x000fe200078e0a08 */
[C---:B------:R-:W-:Y:S01]  /*2120*/  ISETP.GT.U32.AND P1, PT, R8.reuse, R13, PT ;  /* 0x0000000d0800720c */ /* 0x040fe20003f24070 */
[C---:B------:R-:W-:Y:S02]  /*2130*/  IMAD R15, R8.reuse, R6, R19 ;  /* 0x00000006080f7224 */ /* 0x040fe400078e0213 */
[----:B------:R-:W-:Y:S02]  /*2140*/  IMAD.MOV R4, RZ, RZ, -R4 ;  /* 0x000000ffff047224 */ /* 0x000fe400078e0a04 */
[----:B------:R-:W-:Y:S02]  /*2150*/  IMAD.MOV.U32 R6, RZ, RZ, R3 ;  /* 0x000000ffff067224 */ /* 0x000fe400078e0003 */
[C---:B------:R-:W-:Y:S02]  /*2160*/  IMAD R3, R8.reuse, R4, R21 ;  /* 0x0000000408037224 */ /* 0x040fe400078e0215 */
[----:B------:R-:W-:Y:S01]  /*2170*/  @!P0 IMAD.MOV R6, RZ, RZ, -R6 ;  /* 0x000000ffff068224 */ /* 0x000fe200078e0a06 */
[----:B------:R-:W-:Y:S01]  /*2180*/  ISETP.GT.U32.AND P0, PT, R8, R15, PT ;  /* 0x0000000f0800720c */ /* 0x000fe20003f04070 */
[----:B0-----:R-:W-:-:S02]  /*2190*/  VIADD R18, R93, 0x1c ;  /* 0x0000001c5d127836 */ /* 0x001fc40000000000 */
[--C-:B------:R-:W-:Y:S01]  /*21a0*/  @!P6 IMAD.IADD R5, R5, 0x1, -R8.reuse ;  /* 0x000000010505e824 */ /* 0x100fe200078e0a08 */
[----:B------:R-:W-:Y:S01]  /*21b0*/  ISETP.GT.U32.AND P6, PT, R8, R3, PT ;  /* 0x000000030800720c */ /* 0x000fe20003fc4070 */
[----:B-1----:R-:W-:Y:S01]  /*21c0*/  VIADD R20, R93, 0x1d ;  /* 0x0000001d5d147836 */ /* 0x002fe20000000000 */
[----:B------:R-:W-:Y:S01]  /*21d0*/  IABS R9, R18 ;  /* 0x0000001200097213 */ /* 0x000fe20000000000 */
[--C-:B------:R-:W-:Y:S01]  /*21e0*/  @!P3 IMAD.IADD R7, R7, 0x1, -R8.reuse ;  /* 0x000000010707b824 */ /* 0x100fe200078e0a08 */
[----:B------:R-:W-:Y:S01]  /*21f0*/  ISETP.GE.AND P3, PT, R12, RZ, PT ;  /* 0x000000ff0c00720c */ /* 0x000fe20003f66270 */
[----:B------:R-:W-:Y:S01]  /*2200*/  VIADD R12, R93, 0x1e ;  /* 0x0000001e5d0c7836 */ /* 0x000fe20000000000 */
[----:B------:R-:W-:Y:S01]  /*2210*/  IABS R19, R20 ;  /* 0x0000001400137213 */ /* 0x000fe20000000000 */
[----:B------:R-:W-:Y:S01]  /*2220*/  IMAD.HI.U32 R4, R0, R9, RZ ;  /* 0x0000000900047227 */ /* 0x000fe200078e00ff */
[----:B------:R0:W-:Y:S03]  /*2230*/  STL [R1+0x2c0], R6 ;  /* 0x0002c00601007387 */ /* 0x0001e60000100800 */
[----:B------:R-:W-:-:S02]  /*2240*/  @!P0 IMAD.IADD R15, R15, 0x1, -R8 ;  /* 0x000000010f0f8824 */ /* 0x000fc400078e0a08 */
[----:B------:R-:W-:Y:S02]  /*2250*/  IMAD.MOV R4, RZ, RZ, -R4 ;  /* 0x000000ffff047224 */ /* 0x000fe400078e0a04 */
[----:B------:R-:W-:Y:S01]  /*2260*/  @!P6 IMAD.IADD R3, R3, 0x1, -R8 ;  /* 0x000000010303e824 */ /* 0x000fe200078e0a08 */
[C---:B------:R-:W-:Y:S01]  /*2270*/  ISETP.GT.U32.AND P6, PT, R8.reuse, R15, PT ;  /* 0x0000000f0800720c */ /* 0x040fe20003fc4070 */
[----:B------:R-:W-:Y:S01]  /*2280*/  IMAD R9, R8, R4, R9 ;  /* 0x0000000408097224 */ /* 0x000fe200078e0209 */
[----:B0-----:R-:W-:Y:S01]  /*2290*/  IABS R6, R12 ;  /* 0x0000000c00067213 */ /* 0x001fe20000000000 */
[----:B------:R-:W-:-:S04]  /*22a0*/  IMAD.HI.U32 R4, R0, R19, RZ ;  /* 0x0000001300047227 */ /* 0x000fc800078e00ff */
[----:B------:R-:W-:Y:S02]  /*22b0*/  IMAD.MOV.U32 R21, RZ, RZ, R5 ;  /* 0x000000ffff157224 */ /* 0x000fe400078e0005 */
[----:B------:R-:W-:Y:S02]  /*22c0*/  IMAD.MOV R5, RZ, RZ, -R4 ;  /* 0x000000ffff057224 */ /* 0x000fe400078e0a04 */
[----:B------:R-:W-:Y:S01]  /*22d0*/  @!P1 IMAD.IADD R13, R13, 0x1, -R8 ;  /* 0x000000010d0d9824 */ /* 0x000fe200078e0a08 */
[----:B------:R-:W-:Y:S01]  /*22e0*/  ISETP.GE.AND P1, PT, R14, RZ, PT ;  /* 0x000000ff0e00720c */ /* 0x000fe20003f26270 */
[C---:B------:R-:W-:Y:S02]  /*22f0*/  IMAD R5, R8.reuse, R5, R19 ;  /* 0x0000000508057224 */ /* 0x040fe400078e0213 */
[----:B------:R-:W-:Y:S01]  /*2300*/  IMAD.MOV.U32 R14, RZ, RZ, R7 ;  /* 0x000000ffff0e7224 */ /* 0x000fe200078e0007 */
[----:B------:R-:W-:Y:S01]  /*2310*/  ISETP.GT.U32.AND P0, PT, R8, R13, PT ;  /* 0x0000000d0800720c */ /* 0x000fe20003f04070 */
[----:B------:R-:W-:-:S02]  /*2320*/  IMAD.MOV.U32 R7, RZ, RZ, R6 ;  /* 0x000000ffff077224 */ /* 0x000fc400078e0006 */
[----:B------:R-:W-:Y:S01]  /*2330*/  @!P6 IMAD.IADD R15, R15, 0x1, -R8 ;  /* 0x000000010f0fe824 */ /* 0x000fe200078e0a08 */
[----:B------:R-:W-:Y:S01]  /*2340*/  ISETP.GT.U32.AND P6, PT, R8, R5, PT ;  /* 0x000000050800720c */ /* 0x000fe20003fc4070 */
[----:B------:R-:W-:-:S03]  /*2350*/  IMAD.HI.U32 R4, R0, R7, RZ ;  /* 0x0000000700047227 */ /* 0x000fc600078e00ff */
[----:B------:R-:W-:Y:S01]  /*2360*/  MOV R24, R15 ;  /* 0x0000000f00187202 */ /* 0x000fe20000000f00 */
[----:B------:R-:W-:Y:S01]  /*2370*/  @!P2 IMAD.MOV R21, RZ, RZ, -R21 ;  /* 0x000000ffff15a224 */ /* 0x000fe200078e0a15 */
[C---:B------:R-:W-:Y:S01]  /*2380*/  ISETP.GT.U32.AND P2, PT, R8.reuse, R3, PT ;  /* 0x000000030800720c */ /* 0x040fe20003f44070 */
[----:B------:R-:W-:Y:S01]  /*2390*/  @!P5 IMAD.MOV R14, RZ, RZ, -R14 ;  /* 0x000000ffff0ed224 */ /* 0x000fe200078e0a0e */
[----:B------:R-:W-:Y:S01]  /*23a0*/  ISETP.GT.U32.AND P5, PT, R8, R9, PT ;  /* 0x000000090800720c */ /* 0x000fe20003fa4070 */
[----:B------:R-:W-:Y:S01]  /*23b0*/  IMAD.MOV R4, RZ, RZ, -R4 ;  /* 0x000000ffff047224 */ /* 0x000fe200078e0a04 */
[----:B------:R0:W-:Y:S01]  /*23c0*/  STL [R1+0x2bc], R21 ;  /* 0x0002bc1501007387 */ /* 0x0001e20000100800 */
[--C-:B------:R-:W-:Y:S01]  /*23d0*/  @!P0 IMAD.IADD R13, R13, 0x1, -R8.reuse ;  /* 0x000000010d0d8824 */ /* 0x100fe200078e0a08 */
[----:B------:R-:W-:Y:S01]  /*23e0*/  ISETP.GE.AND P0, PT, R10, RZ, PT ;  /* 0x000000ff0a00720c */ /* 0x000fe20003f06270 */
[----:B------:R-:W-:Y:S01]  /*23f0*/  IMAD R7, R8, R4, R7 ;  /* 0x0000000408077224 */ /* 0x000fe200078e0207 */
[----:B------:R1:W-:Y:S01]  /*2400*/  STL [R1+0x2b8], R14 ;  /* 0x0002b80e01007387 */ /* 0x0003e20000100800 */
[----:B------:R-:W-:-:S02]  /*2410*/  @!P6 IMAD.IADD R5, R5, 0x1, -R8 ;  /* 0x000000010505e824 */ /* 0x000fc400078e0a08 */
[----:B------:R-:W-:Y:S01]  /*2420*/  VIADD R10, R93, 0x20 ;  /* 0x000000205d0a7836 */ /* 0x000fe20000000000 */
[----:B------:R-:W-:Y:S01]  /*2430*/  ISETP.GT.U32.AND P6, PT, R8, R7, PT ;  /* 0x000000070800720c */ /* 0x000fe20003fc4070 */
[--C-:B------:R-:W-:Y:S01]  /*2440*/  @!P2 IMAD.IADD R3, R3, 0x1, -R8.reuse ;  /* 0x000000010303a824 */ /* 0x100fe200078e0a08 */
[----:B------:R-:W-:Y:S01]  /*2450*/  ISETP.GE.AND P2, PT, R18, RZ, PT ;  /* 0x000000ff1200720c */ /* 0x000fe20003f46270 */
[----:B------:R-:W-:Y:S01]  /*2460*/  @!P5 IMAD.IADD R9, R9, 0x1, -R8 ;  /* 0x000000010909d824 */ /* 0x000fe200078e0a08 */
[----:B0-----:R-:W-:Y:S01]  /*2470*/  IABS R21, R10 ;  /* 0x0000000a00157213 */ /* 0x001fe20000000000 */
[C---:B------:R-:W-:Y:S01]  /*2480*/  VIADD R18, R93.reuse, 0x21 ;  /* 0x000000215d127836 */ /* 0x040fe20000000000 */
[----:B------:R-:W-:Y:S01]  /*2490*/  ISETP.GE.AND P5, PT, R20, RZ, PT ;  /* 0x000000ff1400720c */ /* 0x000fe20003fa6270 */
[----:B-1----:R-:W-:Y:S02]  /*24a0*/  VIADD R14, R93, 0x1f ;  /* 0x0000001f5d0e7836 */ /* 0x002fe40000000000 */
[----:B------:R-:W-:Y:S01]  /*24b0*/  IMAD.MOV.U32 R26, RZ, RZ, R13 ;  /* 0x000000ffff1a7224 */ /* 0x000fe200078e000d */
[----:B------:R-:W-:Y:S01]  /*24c0*/  IABS R23, R18 ;  /* 0x0000001200177213 */ /* 0x000fe20000000000 */
[----:B------:R-:W-:Y:S01]  /*24d0*/  @!P1 IMAD.MOV R24, RZ, RZ, -R24 ;  /* 0x000000ffff189224 */ /* 0x000fe200078e0a18 */
[----:B------:R-:W-:Y:S01]  /*24e0*/  IABS R19, R14 ;  /* 0x0000000e00137213 */ /* 0x000fe20000000000 */
[----:B------:R-:W-:Y:S01]  /*24f0*/  @!P6 IMAD.IADD R7, R7, 0x1, -R8 ;  /* 0x000000010707e824 */ /* 0x000fe200078e0a08 */
[C---:B------:R-:W-:Y:S01]  /*2500*/  ISETP.GT.U32.AND P6, PT, R8.reuse, R9, PT ;  /* 0x000000090800720c */ /* 0x040fe20003fc4070 */
[----:B------:R-:W-:Y:S01]  /*2510*/  @!P3 IMAD.MOV R26, RZ, RZ, -R26 ;  /* 0x000000ffff1ab224 */ /* 0x000fe200078e0a1a */
[----:B------:R-:W-:Y:S01]  /*2520*/  ISETP.GT.U32.AND P3, PT, R8, R5, PT ;  /* 0x000000050800720c */ /* 0x000fe20003f64070 */
[----:B------:R-:W-:Y:S01]  /*2530*/  IMAD.HI.U32 R4, R0, R19, RZ ;  /* 0x0000001300047227 */ /* 0x000fe200078e00ff */
[----:B------:R-:W-:-:S02]  /*2540*/  ISETP.GT.U32.AND P1, PT, R8, R7, PT ;  /* 0x000000070800720c */ /* 0x000fc40003f24070 */
[----:B------:R-:W-:Y:S01]  /*2550*/  STL [R1+0x2b4], R26 ;  /* 0x0002b41a01007387 */ /* 0x000fe20000100800 */
[----:B------:R-:W-:Y:S02]  /*2560*/  IMAD.MOV R4, RZ, RZ, -R4 ;  /* 0x000000ffff047224 */ /* 0x000fe400078e0a04 */
[----:B------:R-:W-:Y:S01]  /*2570*/  @!P0 IMAD.MOV R3, RZ, RZ, -R3 ;  /* 0x000000ffff038224 */ /* 0x000fe200078e0a03 */
[----:B------:R-:W-:Y:S01]  /*2580*/  STL [R1+0x2b0], R24 ;  /* 0x0002b01801007387 */ /* 0x000fe20000100800 */
[----:B------:R-:W-:Y:S02]  /*2590*/  IMAD R19, R8, R4, R19 ;  /* 0x0000000408137224 */ /* 0x000fe400078e0213 */
[----:B------:R-:W-:Y:S01]  /*25a0*/  IMAD.HI.U32 R4, R0, R21, RZ ;  /* 0x0000001500047227 */ /* 0x000fe200078e00ff */
[----:B------:R0:W-:Y:S02]  /*25b0*/  STL [R1+0x2ac], R3 ;  /* 0x0002ac0301007387 */ /* 0x0001e40000100800 */
[----:B------:R-:W-:Y:S01]  /*25c0*/  ISETP.GT.U32.AND P0, PT, R8, R19, PT ;  /* 0x000000130800720c */ /* 0x000fe20003f04070 */
[----:B------:R-:W-:-:S02]  /*25d0*/  IMAD.MOV R4, RZ, RZ, -R4 ;  /* 0x000000ffff047224 */ /* 0x000fc400078e0a04 */
[----:B------:R-:W-:-:S04]  /*25e0*/  IMAD.HI.U32 R6, R0, R23, RZ ;  /* 0x0000001700067227 */ /* 0x000fc800078e00ff */
[----:B------:R-:W-:Y:S02]  /*25f0*/  IMAD.MOV R6, RZ, RZ, -R6 ;  /* 0x000000ffff067224 */ /* 0x000fe400078e0a06 */
[C---:B0-----:R-:W-:Y:S02]  /*2600*/  IMAD R3, R8.reuse, R4, R21 ;  /* 0x0000000408037224 */ /* 0x041fe400078e0215 */
[--C-:B------:R-:W-:Y:S02]  /*2610*/  @!P6 IMAD.IADD R9, R9, 0x1, -R8.reuse ;  /* 0x000000010909e824 */ /* 0x100fe400078e0a08 */
[C---:B------:R-:W-:Y:S01]  /*2620*/  IMAD R13, R8.reuse, R6, R23 ;  /* 0x00000006080d7224 */ /* 0x040fe200078e0217 */
[C---:B------:R-:W-:Y:S01]  /*2630*/  ISETP.GT.U32.AND P6, PT, R8.reuse, R3, PT ;  /* 0x000000030800720c */ /* 0x040fe20003fc4070 */
[----:B------:R-:W-:Y:S02]  /*2640*/  VIADD R20, R93, 0x22 ;  /* 0x000000225d147836 */ /* 0x000fe40000000000 */
[--C-:B------:R-:W-:Y:S01]  /*2650*/  @!P3 IMAD.IADD R5, R5, 0x1, -R8.reuse ;  /* 0x000000010505b824 */ /* 0x100fe200078e0a08 */
[----:B------:R-:W-:Y:S01]  /*2660*/  ISETP.GT.U32.AND P3, PT, R8, R13, PT ;  /* 0x0000000d0800720c */ /* 0x000fe20003f64070 */
[--C-:B------:R-:W-:Y:S01]  /*2670*/  @!P1 IMAD.IADD R7, R7, 0x1, -R8.reuse ;  /* 0x0000000107079824 */ /* 0x100fe200078e0a08 */
[----:B------:R-:W-:Y:S01]  /*2680*/  IABS R25, R20 ;  /* 0x0000001400197213 */ /* 0x000fe20000000000 */
[----:B------:R-:W-:Y:S01]  /*2690*/  @!P0 IMAD.IADD R19, R19, 0x1, -R8 ;  /* 0x0000000113138824 */ /* 0x000fe200078e0a08 */
[----:B------:R-:W-:Y:S01]  /*26a0*/  ISETP.GE.AND P1, PT, R12, RZ, PT ;  /* 0x000000ff0c00720c */ /* 0x000fe20003f26270 */
[----:B------:R-:W-:Y:S01]  /*26b0*/  IMAD.MOV.U32 R24, RZ, RZ, R9 ;  /* 0x000000ffff187224 */ /* 0x000fe200078e0009 */
[----:B------:R-:W-:Y:S01]  /*26c0*/  ISETP.GE.AND P0, PT, R14, RZ, PT ;  /* 0x000000ff0e00720c */ /* 0x000fe20003f06270 */
[----:B------:R-:W-:-:S04]  /*26d0*/  IMAD.HI.U32 R4, R0, R25, RZ ;  /* 0x0000001900047227 */ /* 0x000fc800078e00ff */
[----:B------:R-:W-:Y:S01]  /*26e0*/  @!P6 IMAD.IADD R3, R3, 0x1, -R8 ;  /* 0x000000010303e824 */ /* 0x000fe200078e0a08 */
[----:B------:R-:W-:Y:S01]  /*26f0*/  ISETP.GT.U32.AND P6, PT, R8, R19, PT ;  /* 0x000000130800720c */ /* 0x000fe20003fc4070 */
[----:B------:R-:W-:-:S04]  /*2700*/  IMAD.HI.U32 R6, R0, R27, RZ ;  /* 0x0000001b00067227 */ /* 0x000fc800078e00ff */
[----:B------:R-:W-:Y:S01]  /*2710*/  @!P2 IMAD.MOV R24, RZ, RZ, -R24 ;  /* 0x000000ffff18a224 */ /* 0x000fe200078e0a18 */
[C---:B------:R-:W-:Y:S01]  /*2720*/  ISETP.GT.U32.AND P2, PT, R8.reuse, R3, PT ;  /* 0x000000030800720c */ /* 0x040fe20003f44070 */
[----:B------:R-:W-:Y:S02]  /*2730*/  IMAD.MOV R4, RZ, RZ, -R4 ;  /* 0x000000ffff047224 */ /* 0x000fe400078e0a04 */
[----:B------:R-:W-:Y:S01]  /*2740*/  IMAD.MOV R6, RZ, RZ, -R6 ;  /* 0x000000ffff067224 */ /* 0x000fe200078e0a06 */
[----:B------:R-:W-:Y:S01]  /*2750*/  STL [R1+0x2a8], R24 ;  /* 0x0002a81801007387 */ /* 0x000fe20000100800 */
[----:B------:R-:W-:Y:S02]  /*2760*/  @!P3 IMAD.IADD R13, R13, 0x1, -R8 ;  /* 0x000000010d0db824 */ /* 0x000fe400078e0a08 */
[C---:B------:R-:W-:Y:S02]  /*2770*/  IMAD R15, R8.reuse, R4, R25 ;  /* 0x00000004080f7224 */ /* 0x040fe400078e0219 */
[C---:B------:R-:W-:Y:S01]  /*2780*/  IMAD R21, R8.reuse, R6, R27 ;  /* 0x0000000608157224 */ /* 0x040fe200078e021b */
[----:B------:R-:W-:Y:S01]  /*2790*/  ISETP.GT.U32.AND P3, PT, R8, R13, PT ;  /* 0x0000000d0800720c */ /* 0x000fe20003f64070 */
[----:B------:R-:W-:-:S02]  /*27a0*/  IMAD.MOV.U32 R9, RZ, RZ, R5 ;  /* 0x000000ffff097224 */ /* 0x000fc400078e0005 */
[----:B------:R-:W-:Y:S02]  /*27b0*/  VIADD R6, R93, 0x24 ;  /* 0x000000245d067836 */ /* 0x000fe40000000000 */
[----:B------:R-:W-:Y:S02]  /*27c0*/  IMAD.MOV.U32 R4, RZ, RZ, R7 ;  /* 0x000000ffff047224 */ /* 0x000fe400078e0007 */
[----:B------:R-:W-:Y:S01]  /*27d0*/  @!P5 IMAD.MOV R9, RZ, RZ, -R9 ;  /* 0x000000ffff09d224 */ /* 0x000fe200078e0a09 */
[----:B------:R-:W-:Y:S01]  /*27e0*/  IABS R5, R6 ;  /* 0x0000000600057213 */ /* 0x000fe20000000000 */
[----:B------:R-:W-:Y:S01]  /*27f0*/  @!P1 IMAD.MOV R4, RZ, RZ, -R4 ;  /* 0x000000ffff049224 */ /* 0x000fe200078e0a04 */
[C---:B------:R-:W-:Y:S01]  /*2800*/  ISETP.GT.U32.AND P5, PT, R8.reuse, R15, PT ;  /* 0x0000000f0800720c */ /* 0x040fe20003fa4070 */
[--C-:B------:R-:W-:Y:S01]  /*2810*/  @!P6 IMAD.IADD R19, R19, 0x1, -R8.reuse ;  /* 0x000000011313e824 */ /* 0x100fe200078e0a08 */
[----:B------:R0:W-:Y:S01]  /*2820*/  STL [R1+0x2a4], R9 ;  /* 0x0002a40901007387 */ /* 0x0001e20000100800 */
[--C-:B------:R-:W-:Y:S01]  /*2830*/  @!P2 IMAD.IADD R3, R3, 0x1, -R8.reuse ;  /* 0x000000010303a824 */ /* 0x100fe200078e0a08 */
[----:B------:R-:W-:Y:S01]  /*2840*/  ISETP.GT.U32.AND P6, PT, R8, R21, PT ;  /* 0x000000150800720c */ /* 0x000fe20003fc4070 */
[----:B------:R-:W-:Y:S01]  /*2850*/  @!P3 IMAD.IADD R13, R13, 0x1, -R8 ;  /* 0x000000010d0db824 */ /* 0x000fe200078e0a08 */
[----:B------:R1:W-:Y:S01]  /*2860*/  STL [R1+0x2a0], R4 ;  /* 0x0002a00401007387 */ /* 0x0003e20000100800 */
[----:B------:R-:W-:-:S02]  /*2870*/  ISETP.GE.AND P2, PT, R18, RZ, PT ;  /* 0x000000ff1200720c */ /* 0x000fc40003f46270 */
[----:B------:R-:W-:Y:S01]  /*2880*/  IMAD.MOV.U32 R12, RZ, RZ, R13 ;  /* 0x000000ffff0c7224 */ /* 0x000fe200078e000d */
[----:B------:R-:W-:Y:S01]  /*2890*/  ISETP.GE.AND P1, PT, R10, RZ, PT ;  /* 0x000000ff0a00720c */ /* 0x000fe20003f26270 */
[----:B------:R-:W-:Y:S01]  /*28a0*/  VIADD R10, R93, 0x25 ;  /* 0x000000255d0a7836 */ /* 0x000fe20000000000 */
[----:B------:R-:W-:Y:S01]  /*28b0*/  ISETP.GE.AND P3, PT, R20, RZ, PT ;  /* 0x000000ff1400720c */ /* 0x000fe20003f66270 */
[----:B0-----:R-:W-:Y:S02]  /*28c0*/  IMAD.MOV.U32 R9, RZ, RZ, R19 ;  /* 0x000000ffff097224 */ /* 0x001fe400078e0013 */
[----:B------:R-:W-:Y:S01]  /*28d0*/  @!P5 IMAD.IADD R15, R15, 0x1, -R8 ;  /* 0x000000010f0fd824 */ /* 0x000fe200078e0a08 */
[----:B------:R-:W-:Y:S01]  /*28e0*/  IABS R7, R10 ;  /* 0x0000000a00077213 */ /* 0x000fe20000000000 */
[----:B-1----:R-:W-:Y:S01]  /*28f0*/  IMAD.HI.U32 R4, R0, R5, RZ ;  /* 0x0000000500047227 */ /* 0x002fe200078e00ff */
[----:B------:R-:W-:-:S03]  /*2900*/  ISETP.GE.AND P5, PT, R22, RZ, PT ;  /* 0x000000ff1600720c */ /* 0x000fc60003fa6270 */
[----:B------:R-:W-:Y:S02]  /*2910*/  IMAD.MOV R4, RZ, RZ, -R4 ;  /* 0x000000ffff047224 */ /* 0x000fe400078e0a04 */
[----:B------:R-:W-:Y:S01]  /*2920*/  @!P6 IMAD.IADD R21, R21, 0x1, -R8 ;  /* 0x000000011515e824 */ /* 0x000fe200078e0a08 */
[C---:B------:R-:W-:Y:S01]  /*2930*/  ISETP.GT.U32.AND P6, PT, R8.reuse, R15, PT ;  /* 0x0000000f0800720c */ /* 0x040fe20003fc4070 */
[C---:B------:R-:W-:Y:S02]  /*2940*/  IMAD R5, R8.reuse, R4, R5 ;  /* 0x0000000408057224 */ /* 0x040fe400078e0205 */
[----:B------:R-:W-:Y:S02]  /*2950*/  @!P2 IMAD.MOV R12, RZ, RZ, -R12 ;  /* 0x000000ffff0ca224 */ /* 0x000fe400078e0a0c */
[----:B------:R-:W-:Y:S01]  /*2960*/  @!P0 IMAD.MOV R9, RZ, RZ, -R9 ;  /* 0x000000ffff098224 */ /* 0x000fe200078e0a09 */
[C---:B------:R-:W-:Y:S01]  /*2970*/  ISETP.GT.U32.AND P2, PT, R8.reuse, R5, PT ;  /* 0x000000050800720c */ /* 0x040fe20003f44070 */
[C---:B------:R-:W-:Y:S01]  /*2980*/  VIADD R4, R93.reuse, 0x26 ;  /* 0x000000265d047836 */ /* 0x040fe20000000000 */
[----:B------:R-:W-:Y:S01]  /*2990*/  ISETP.GT.U32.AND P0, PT, R8, R21, PT ;  /* 0x000000150800720c */ /* 0x000fe20003f04070 */
[----:B------:R-:W-:Y:S01]  /*29a0*/  @!P1 IMAD.MOV R3, RZ, RZ, -R3 ;  /* 0x000000ffff039224 */ /* 0x000fe200078e0a03 */
[----:B------:R0:W-:Y:S01]  /*29b0*/  STL [R1+0x29c], R9 ;  /* 0x00029c0901007387 */ /* 0x0001e20000100800 */
[----:B------:R-:W-:Y:S01]  /*29c0*/  ISETP.GE.AND P1, PT, R6, RZ, PT ;  /* 0x000000ff0600720c */ /* 0x000fe20003f26270 */
[----:B------:R-:W-:-:S02]  /*29d0*/  VIADD R20, R93, 0x2b ;  /* 0x0000002b5d147836 */ /* 0x000fc40000000000 */
[----:B------:R-:W-:Y:S01]  /*29e0*/  STL [R1+0x298], R3 ;  /* 0x0002980301007387 */ /* 0x000fe20000100800 */
[--C-:B------:R-:W-:Y:S01]  /*29f0*/  @!P6 IMAD.IADD R15, R15, 0x1, -R8.reuse ;  /* 0x000000010f0fe824 */ /* 0x100fe200078e0a08 */
[----:B------:R-:W-:Y:S01]  /*2a00*/  ISETP.GE.AND P6, PT, R10, RZ, PT ;  /* 0x000000ff0a00720c */ /* 0x000fe20003fc6270 */
[----:B------:R-:W-:Y:S01]  /*2a10*/  VIADD R10, R93, 0x28 ;  /* 0x000000285d0a7836 */ /* 0x000fe20000000000 */
[----:B------:R1:W-:Y:S01]  /*2a20*/  STL [R1+0x294], R12 ;  /* 0x0002940c01007387 */ /* 0x0003e20000100800 */
[--C-:B------:R-:W-:Y:S01]  /*2a30*/  @!P2 IMAD.IADD R5, R5, 0x1, -R8.reuse ;  /* 0x000000010505a824 */ /* 0x100fe200078e0a08 */
[----:B0-----:R-:W-:Y:S01]  /*2a40*/  IABS R9, R4 ;  /* 0x0000000400097213 */ /* 0x001fe20000000000 */
[----:B------:R-:W-:Y:S01]  /*2a50*/  @!P0 IMAD.IADD R21, R21, 0x1, -R8 ;  /* 0x0000000115158824 */ /* 0x000fe200078e0a08 */
[----:B------:R-:W-:Y:S01]  /*2a60*/  ISETP.GE.AND P0, PT, R4, RZ, PT ;  /* 0x000000ff0400720c */ /* 0x000fe20003f06270 */
[----:B------:R-:W-:Y:S01]  /*2a70*/  VIADD R22, R93, 0x2c ;  /* 0x0000002c5d167836 */ /* 0x000fe20000000000 */
[----:B------:R-:W-:Y:S01]  /*2a80*/  ISETP.GT.U32.AND P2, PT, R8, R5, PT ;  /* 0x000000050800720c */ /* 0x000fe20003f44070 */
[----:B------:R-:W-:Y:S01]  /*2a90*/  IMAD.HI.U32 R4, R0, R9, RZ ;  /* 0x0000000900047227 */ /* 0x000fe200078e00ff */
[----:B------:R-:W-:-:S03]  /*2aa0*/  MOV R18, R15 ;  /* 0x0000000f00127202 */ /* 0x000fc60000000f00 */
[----:B-1----:R-:W-:Y:S02]  /*2ab0*/  VIADD R12, R93, 0x27 ;  /* 0x000000275d0c7836 */ /* 0x002fe40000000000 */
[----:B------:R-:W-:-:S03]  /*2ac0*/  IMAD.HI.U32 R3, R0, R7, RZ ;  /* 0x0000000700037227 */ /* 0x000fc600078e00ff */
[----:B------:R-:W-:Y:S01]  /*2ad0*/  IABS R13, R12 ;  /* 0x0000000c000d7213 */ /* 0x000fe20000000000 */
[----:B------:R-:W-:Y:S02]  /*2ae0*/  IMAD.MOV R6, RZ, RZ, -R4 ;  /* 0x000000ffff067224 */ /* 0x000fe400078e0a04 */
[----:B------:R-:W-:Y:S02]  /*2af0*/  IMAD.MOV R3, RZ, RZ, -R3 ;  /* 0x000000ffff037224 */ /* 0x000fe400078e0a03 */
[C---:B------:R-:W-:Y:S02]  /*2b00*/  IMAD R9, R8.reuse, R6, R9 ;  /* 0x0000000608097224 */ /* 0x040fe400078e0209 */
[----:B------:R-:W-:Y:S01]  /*2b10*/  IMAD R3, R8, R3, R7 ;  /* 0x0000000308037224 */ /* 0x000fe200078e0207 */
[----:B------:R-:W-:Y:S01]  /*2b20*/  IABS R7, R10 ;  /* 0x0000000a00077213 */ /* 0x000fe20000000000 */
[----:B------:R-:W-:-:S04]  /*2b30*/  IMAD.HI.U32 R4, R0, R13, RZ ;  /* 0x0000000d00047227 */ /* 0x000fc800078e00ff */
[----:B------:R-:W-:Y:S01]  /*2b40*/  @!P3 IMAD.MOV R18, RZ, RZ, -R18 ;  /* 0x000000ffff12b224 */ /* 0x000fe200078e0a12 */
[C---:B------:R-:W-:Y:S01]  /*2b50*/  ISETP.GT.U32.AND P3, PT, R8.reuse, R3, PT ;  /* 0x000000030800720c */ /* 0x040fe20003f64070 */
[----:B------:R-:W-:Y:S01]  /*2b60*/  @!P2 IMAD.IADD R5, R5, 0x1, -R8 ;  /* 0x000000010505a824 */ /* 0x000fe200078e0a08 */
[C---:B------:R-:W-:Y:S01]  /*2b70*/  ISETP.GT.U32.AND P2, PT, R8.reuse, R9, PT ;  /* 0x000000090800720c */ /* 0x040fe20003f44070 */
[----:B------:R-:W-:Y:S01]  /*2b80*/  IMAD.MOV R4, RZ, RZ, -R4 ;  /* 0x000000ffff047224 */ /* 0x000fe200078e0a04 */
[----:B------:R0:W-:Y:S01]  /*2b90*/  STL [R1+0x52c], R18 ;  /* 0x00052c1201007387 */ /* 0x0001e20000100800 */
[----:B------:R-:W-:Y:S01]  /*2ba0*/  IMAD.MOV.U32 R14, RZ, RZ, R21 ;  /* 0x000000ffff0e7224 */ /* 0x000fe200078e0015 */
[----:B------:R-:W-:Y:S01]  /*2bb0*/  IABS R21, R22 ;  /* 0x0000001600157213 */ /* 0x000fe20000000000 */
[----:B------:R-:W-:Y:S02]  /*2bc0*/  IMAD R13, R8, R4, R13 ;  /* 0x00000004080d7224 */ /* 0x000fe400078e020d */
[----:B------:R-:W-:Y:S01]  /*2bd0*/  @!P5 IMAD.MOV R14, RZ, RZ, -R14 ;  /* 0x000000ffff0ed224 */ /* 0x000fe200078e0a0e */
[----:B------:R-:W-:Y:S01]  /*2be0*/  ISETP.GE.AND P5, PT, R12, RZ, PT ;  /* 0x000000ff0c00720c */ /* 0x000fe20003fa6270 */
[----:B------:R-:W-:-:S02]  /*2bf0*/  VIADD R12, R93, 0x29 ;  /* 0x000000295d0c7836 */ /* 0x000fc40000000000 */
[--C-:B------:R-:W-:Y:S01]  /*2c00*/  @!P3 IMAD.IADD R3, R3, 0x1, -R8.reuse ;  /* 0x000000010303b824 */ /* 0x100fe200078e0a08 */
[----:B------:R1:W-:Y:S01]  /*2c10*/  STL [R1+0x530], R14 ;  /* 0x0005300e01007387 */ /* 0x0003e20000100800 */
[----:B0-----:R-:W-:Y:S01]  /*2c20*/  IMAD.MOV.U32 R18, RZ, RZ, R5 ;  /* 0x000000ffff127224 */ /* 0x001fe200078e0005 */
[----:B------:R-:W-:Y:S01]  /*2c30*/  IABS R15, R12 ;  /* 0x0000000c000f7213 */ /* 0x000fe20000000000 */
[----:B------:R-:W-:Y:S01]  /*2c40*/  @!P2 IMAD.IADD R9, R9, 0x1, -R8 ;  /* 0x000000010909a824 */ /* 0x000fe200078e0a08 */
[C---:B------:R-:W-:Y:S01]  /*2c50*/  ISETP.GT.U32.AND P3, PT, R8.reuse, R3, PT ;  /* 0x000000030800720c */ /* 0x040fe20003f64070 */
[----:B------:R-:W-:Y:S01]  /*2c60*/  @!P1 IMAD.MOV R18, RZ, RZ, -R18 ;  /* 0x000000ffff129224 */ /* 0x000fe200078e0a12 */
[----:B------:R-:W-:Y:S01]  /*2c70*/  ISETP.GT.U32.AND P1, PT, R8, R13, PT ;  /* 0x0000000d0800720c */ /* 0x000fe20003f24070 */
[----:B------:R-:W-:Y:S01]  /*2c80*/  IMAD.HI.U32 R4, R0, R7, RZ ;  /* 0x0000000700047227 */ /* 0x000fe200078e00ff */
[----:B------:R-:W-:Y:S02]  /*2c90*/  ISETP.GT.U32.AND P2, PT, R8, R9, PT ;  /* 0x000000090800720c */ /* 0x000fe40003f44070 */
[----:B------:R0:W-:Y:S01]  /*2ca0*/  STL [R1+0x534], R18 ;  /* 0x0005341201007387 */ /* 0x0001e20000100800 */
[----:B------:R-:W-:-:S02]  /*2cb0*/  IMAD.MOV R4, RZ, RZ, -R4 ;  /* 0x000000ffff047224 */ /* 0x000fc400078e0a04 */
[----:B-1----:R-:W-:Y:S02]  /*2cc0*/  VIADD R14, R93, 0x2a ;  /* 0x0000002a5d0e7836 */ /* 0x002fe40000000000 */
[----:B------:R-:W-:Y:S02]  /*2cd0*/  IMAD R7, R8, R4, R7 ;  /* 0x0000000408077224 */ /* 0x000fe400078e0207 */
[----:B------:R-:W-:Y:S01]  /*2ce0*/  IMAD.HI.U32 R5, R0, R15, RZ ;  /* 0x0000000f00057227 */ /* 0x000fe200078e00ff */
[----:B------:R-:W-:-:S03]  /*2cf0*/  IABS R19, R14 ;  /* 0x0000000e00137213 */ /* 0x000fc60000000000 */
[--C-:B------:R-:W-:Y:S02]  /*2d00*/  @!P1 IMAD.IADD R13, R13, 0x1, -R8.reuse ;  /* 0x000000010d0d9824 */ /* 0x100fe400078e0a08 */
[--C-:B------:R-:W-:Y:S01]  /*2d10*/  @!P2 IMAD.IADD R9, R9, 0x1, -R8.reuse ;  /* 0x000000010909a824 */ /* 0x100fe200078e0a08 */
[C---:B------:R-:W-:Y:S01]  /*2d20*/  ISETP.GT.U32.AND P2, PT, R8.reuse, R7, PT ;  /* 0x000000070800720c */ /* 0x040fe20003f44070 */
[----:B------:R-:W-:Y:S01]  /*2d30*/  IMAD.MOV R5, RZ, RZ, -R5 ;  /* 0x000000ffff057224 */ /* 0x000fe200078e0a05 */
[----:B------:R-:W-:Y:S01]  /*2d40*/  ISETP.GT.U32.AND P1, PT, R8, R13, PT ;  /* 0x0000000d0800720c */ /* 0x000fe20003f24070 */
[----:B------:R-:W-:Y:S01]  /*2d50*/  @!P3 IMAD.IADD R3, R3, 0x1, -R8 ;  /* 0x000000010303b824 */ /* 0x000fe200078e0a08 */
[----:B------:R-:W-:Y:S01]  /*2d60*/  ISETP.GE.AND P3, PT, R10, RZ, PT ;  /* 0x000000ff0a00720c */ /* 0x000fe20003f66270 */
[----:B------:R-:W-:-:S04]  /*2d70*/  IMAD.HI.U32 R6, R0, R19, RZ ;  /* 0x0000001300067227 */ /* 0x000fc800078e00ff */
[C---:B------:R-:W-:Y:S01]  /*2d80*/  IMAD R15, R8.reuse, R5, R15 ;  /* 0x00000005080f7224 */ /* 0x040fe200078e020f */
[----:B------:R-:W-:Y:S01]  /*2d90*/  IABS R5, R20 ;  /* 0x0000001400057213 */ /* 0x000fe20000000000 */
[----:B------:R-:W-:Y:S02]  /*2da0*/  IMAD.MOV.U32 R23, RZ, RZ, R3 ;  /* 0x000000ffff177224 */ /* 0x000fe400078e0003 */
[----:B------:R-:W-:Y:S02]  /*2db0*/  IMAD.MOV R6, RZ, RZ, -R6 ;  /* 0x000000ffff067224 */ /* 0x000fe400078e0a06 */
[----:B------:R-:W-:Y:S01]  /*2dc0*/  @!P6 IMAD.MOV R23, RZ, RZ, -R23 ;  /* 0x000000ffff17e224 */ /* 0x000fe200078e0a17 */
[C---:B------:R-:W-:Y:S01]  /*2dd0*/  ISETP.GT.U32.AND P6, PT, R8.reuse, R15, PT ;  /* 0x0000000f0800720c */ /* 0x040fe20003fc4070 */
[--C-:B------:R-:W-:Y:S02]  /*2de0*/  @!P1 IMAD.IADD R13, R13, 0x1, -R8.reuse ;  /* 0x000000010d0d9824 */ /* 0x100fe400078e0a08 */
[----:B------:R-:W-:Y:S01]  /*2df0*/  IMAD R19, R8, R6, R19 ;  /* 0x0000000608137224 */ /* 0x000fe200078e0213 */
[----:B------:R-:W-:Y:S01]  /*2e00*/  STL [R1+0x554], R23 ;  /* 0x0005541701007387 */ /* 0x000fe20000100800 */
[----:B------:R-:W-:Y:S01]  /*2e10*/  @!P2 IMAD.IADD R7, R7, 0x1, -R8 ;  /* 0x000000010707a824 */ /* 0x000fe200078e0a08 */
[----:B------:R-:W-:Y:S01]  /*2e20*/  ISETP.GE.AND P2, PT, R14, RZ, PT ;  /* 0x000000ff0e00720c */ /* 0x000fe20003f46270 */
[----:B------:R-:W-:Y:S01]  /*2e30*/  IMAD.MOV.U32 R6, RZ, RZ, R13 ;  /* 0x000000ffff067224 */ /* 0x000fe200078e000d */
[----:B------:R-:W-:Y:S01]  /*2e40*/  ISETP.GT.U32.AND P1, PT, R8, R19, PT ;  /* 0x000000130800720c */ /* 0x000fe20003f24070 */
[----:B------:R-:W-:-:S04]  /*2e50*/  IMAD.HI.U32 R3, R0, R5, RZ ;  /* 0x0000000500037227 */ /* 0x000fc800078e00ff */
[----:B------:R-:W-:-:S04]  /*2e60*/  IMAD.HI.U32 R4, R0, R21, RZ ;  /* 0x0000001500047227 */ /* 0x000fc800078e00ff */
[----:B------:R-:W-:Y:S01]  /*2e70*/  @!P5 IMAD.MOV R6, RZ, RZ, -R6 ;  /* 0x000000ffff06d224 */ /* 0x000fe200078e0a06 */
[C---:B------:R-:W-:Y:S01]  /*2e80*/  ISETP.GT.U32.AND P5, PT, R8.reuse, R7, PT ;  /* 0x000000070800720c */ /* 0x040fe20003fa4070 */
[----:B------:R-:W-:Y:S02]  /*2e90*/  IMAD.MOV R3, RZ, RZ, -R3 ;  /* 0x000000ffff037224 */ /* 0x000fe400078e0a03 */
[----:B------:R-:W-:Y:S02]  /*2ea0*/  IMAD.MOV R4, RZ, RZ, -R4 ;  /* 0x000000ffff047224 */ /* 0x000fe400078e0a04 */
[----:B------:R-:W-:Y:S02]  /*2eb0*/  VIADD R14, R93, 0x2d ;  /* 0x0000002d5d0e7836 */ /* 0x000fe40000000000 */
[----:B------:R-:W-:Y:S02]  /*2ec0*/  @!P6 IMAD.IADD R15, R15, 0x1, -R8 ;  /* 0x000000010f0fe824 */ /* 0x000fe400078e0a08 */
[----:B------:R-:W-:-:S02]  /*2ed0*/  IMAD R3, R8, R3, R5 ;  /* 0x0000000308037224 */ /* 0x000fc400078e0205 */
[----:B0-----:R-:W-:Y:S01]  /*2ee0*/  IMAD.MOV.U32 R18, RZ, RZ, R9 ;  /* 0x000000ffff127224 */ /* 0x001fe200078e0009 */
[C---:B------:R-:W-:Y:S01]  /*2ef0*/  ISETP.GT.U32.AND P6, PT, R8.reuse, R15, PT ;  /* 0x0000000f0800720c */ /* 0x040fe20003fc4070 */
[----:B------:R-:W-:Y:S01]  /*2f00*/  IMAD R5, R8, R4, R21 ;  /* 0x0000000408057224 */ /* 0x000fe200078e0215 */
[----:B------:R-:W-:Y:S01]  /*2f10*/  IABS R21, R14 ;  /* 0x0000000e00157213 */ /* 0x000fe20000000000 */
[----:B------:R-:W-:Y:S01]  /*2f20*/  @!P0 IMAD.MOV R18, RZ, RZ, -R18 ;  /* 0x000000ffff128224 */ /* 0x000fe200078e0a12 */
[----:B------:R-:W-:Y:S01]  /*2f30*/  ISETP.GE.AND P0, PT, R12, RZ, PT ;  /* 0x000000ff0c00720c */ /* 0x000fe20003f06270 */
[--C-:B------:R-:W-:Y:S01]  /*2f40*/  @!P5 IMAD.IADD R7, R7, 0x1, -R8.reuse ;  /* 0x000000010707d824 */ /* 0x100fe200078e0a08 */
[----:B------:R-:W-:Y:S01]  /*2f50*/  ISETP.GT.U32.AND P5, PT, R8, R3, PT ;  /* 0x000000030800720c */ /* 0x000fe20003fa4070 */
[----:B------:R-:W-:Y:S01]  /*2f60*/  IMAD.HI.U32 R4, R0, R21, RZ ;  /* 0x0000001500047227 */ /* 0x000fe200078e00ff */
[----:B------:R0:W-:Y:S03]  /*2f70*/  STL [R1+0x55c], R18 ;  /* 0x00055c1201007387 */ /* 0x0001e60000100800 */
[--C-:B------:R-:W-:Y:S01]  /*2f80*/  @!P1 IMAD.IADD R19, R19, 0x1, -R8.reuse ;  /* 0x0000000113139824 */ /* 0x100fe200078e0a08 */
[----:B------:R1:W-:Y:S01]  /*2f90*/  STL [R1+0x56c], R6 ;  /* 0x00056c0601007387 */ /* 0x0003e20000100800 */
[----:B------:R-:W-:Y:S01]  /*2fa0*/  @!P6 IMAD.IADD R15, R15, 0x1, -R8 ;  /* 0x000000010f0fe824 */ /* 0x000fe200078e0a08 */
[C---:B------:R-:W-:Y:S01]  /*2fb0*/  ISETP.GT.U32.AND P6, PT, R8.reuse, R5, PT ;  /* 0x000000050800720c */ /* 0x040fe20003fc4070 */
[C---:B------:R-:W-:Y:S01]  /*2fc0*/  VIADD R12, R93.reuse, 0x2f ;  /* 0x0000002f5d0c7836 */ /* 0x040fe20000000000 */
[----:B------:R-:W-:Y:S01]  /*2fd0*/  ISETP.GT.U32.AND P1, PT, R8, R19, PT ;  /* 0x000000130800720c */ /* 0x000fe20003f24070 */
[----:B------:R-:W-:-:S02]  /*2fe0*/  VIADD R10, R93, 0x30 ;  /* 0x000000305d0a7836 */ /* 0x000fc40000000000 */
[----:B0-----:R-:W-:Y:S01]  /*2ff0*/  VIADD R18, R93, 0x2e ;  /* 0x0000002e5d127836 */ /* 0x001fe20000000000 */
[----:B------:R-:W-:Y:S01]  /*3000*/  IABS R13, R12 ;  /* 0x0000000c000d7213 */ /* 0x000fe20000000000 */
[----:B------:R-:W-:Y:S01]  /*3010*/  @!P5 IMAD.IADD R3, R3, 0x1, -R8 ;  /* 0x000000010303d824 */ /* 0x000fe200078e0a08 */
[----:B-1----:R-:W-:Y:S01]  /*3020*/  IADD3 R6, PT, PT, -R4, RZ, RZ ;  /* 0x000000ff04067210 */ /* 0x002fe20007ffe1ff */
[----:B------:R-:W-:Y:S01]  /*3030*/  IMAD.MOV.U32 R25, RZ, RZ, R7 ;  /* 0x000000ffff197224 */ /* 0x000fe200078e0007 */
[----:B------:R-:W-:Y:S01]  /*3040*/  IABS R9, R18 ;  /* 0x0000001200097213 */ /* 0x000fe20000000000 */
[----:B------:R-:W-:Y:S01]  /*3050*/  IMAD.MOV.U32 R24, RZ, RZ, R15 ;  /* 0x000000ffff187224 */ /* 0x000fe200078e000f */
[----:B------:R-:W-:Y:S01]  /*3060*/  IABS R23, R10 ;  /* 0x0000000a00177213 */ /* 0x000fe20000000000 */
[----:B------:R-:W-:Y:S02]  /*3070*/  IMAD R21, R8, R6, R21 ;  /* 0x0000000608157224 */ /* 0x000fe400078e0215 */
[----:B------:R-:W-:-:S03]  /*3080*/  IMAD.HI.U32 R4, R0, R9, RZ ;  /* 0x0000000900047227 */ /* 0x000fc600078e00ff */
[----:B------:R-:W-:Y:S01]  /*3090*/  ISETP.GT.U32.AND P5, PT, R8, R21, PT ;  /* 0x000000150800720c */ /* 0x000fe20003fa4070 */
[--C-:B------:R-:W-:Y:S01]  /*30a0*/  @!P1 IMAD.IADD R19, R19, 0x1, -R8.reuse ;  /* 0x0000000113139824 */ /* 0x100fe200078e0a08 */
[----:B------:R-:W-:Y:S01]  /*30b0*/  ISETP.GE.AND P1, PT, R20, RZ, PT ;  /* 0x000000ff1400720c */ /* 0x000fe20003f26270 */
[----:B------:R-:W-:Y:S01]  /*30c0*/  @!P6 IMAD.IADD R5, R5, 0x1, -R8 ;  /* 0x000000010505e824 */ /* 0x000fe200078e0a08 */
[----:B------:R-:W-:Y:S01]  /*30d0*/  ISETP.GE.AND P6, PT, R22, RZ, PT ;  /* 0x000000ff1600720c */ /* 0x000fe20003fc6270 */
[----:B------:R-:W-:Y:S02]  /*30e0*/  IMAD.MOV R4, RZ, RZ, -R4 ;  /* 0x000000ffff047224 */ /* 0x000fe400078e0a04 */
[----:B------:R-:W-:Y:S01]  /*30f0*/  @!P3 IMAD.MOV R25, RZ, RZ, -R25 ;  /* 0x000000ffff19b224 */ /* 0x000fe200078e0a19 */
[----:B------:R-:W-:Y:S01]  /*3100*/  ISETP.GT.U32.AND P3, PT, R8, R3, PT ;  /* 0x000000030800720c */ /* 0x000fe20003f64070 */
[----:B------:R-:W-:-:S03]  /*3110*/  IMAD.HI.U32 R6, R0, R13, RZ ;  /* 0x0000000d00067227 */ /* 0x000fc600078e00ff */
[----:B------:R-:W-:Y:S01]  /*3120*/  STL [R1+0x570], R25 ;  /* 0x0005701901007387 */ /* 0x000fe20000100800 */
[----:B------:R-:W-:Y:S01]  /*3130*/  @!P5 IMAD.IADD R21, R21, 0x1, -R8 ;  /* 0x000000011515d824 */ /* 0x000fe200078e0a08 */
[C---:B------:R-:W-:Y:S01]  /*3140*/  ISETP.GT.U32.AND P5, PT, R8.reuse, R5, PT ;  /* 0x000000050800720c */ /* 0x040fe20003fa4070 */
[----:B------:R-:W-:Y:S02]  /*3150*/  IMAD.MOV.U32 R15, RZ, RZ, R19 ;  /* 0x000000ffff0f7224 */ /* 0x000fe400078e0013 */
[----:B------:R-:W-:Y:S02]  /*3160*/  IMAD R9, R8, R4, R9 ;  /* 0x0000000408097224 */ /* 0x000fe400078e0209 */
[----:B------:R-:W-:-:S04]  /*3170*/  IMAD.HI.U32 R4, R0, R23, RZ ;  /* 0x0000001700047227 */ /* 0x000fc800078e00ff */
[----:B------:R-:W-:Y:S01]  /*3180*/  @!P0 IMAD.MOV R24, RZ, RZ, -R24 ;  /* 0x000000ffff188224 */ /* 0x000fe200078e0a18 */
[C---:B------:R-:W-:Y:S01]  /*3190*/  ISETP.GT.U32.AND P0, PT, R8.reuse, R21, PT ;  /* 0x000000150800720c */ /* 0x040fe20003f04070 */
[----:B------:R-:W-:Y:S02]  /*31a0*/  IMAD.MOV R6, RZ, RZ, -R6 ;  /* 0x000000ffff067224 */ /* 0x000fe400078e0a06 */
[----:B------:R-:W-:Y:S01]  /*31b0*/  @!P2 IMAD.MOV R15, RZ, RZ, -R15 ;  /* 0x000000ffff0fa224 */ /* 0x000fe200078e0a0f */
[----:B------:R-:W-:Y:S01]  /*31c0*/  STL [R1+0x574], R24 ;  /* 0x0005741801007387 */ /* 0x000fe20000100800 */
[----:B------:R-:W-:Y:S01]  /*31d0*/  IMAD.MOV R4, RZ, RZ, -R4 ;  /* 0x000000ffff047224 */ /* 0x000fe200078e0a04 */
[C---:B------:R-:W-:Y:S01]  /*31e0*/  ISETP.GT.U32.AND P2, PT, R8.reuse, R9, PT ;  /* 0x000000090800720c */ /* 0x040fe20003f44070 */
[----:B------:R-:W-:Y:S01]  /*31f0*/  IMAD R13, R8, R6, R13 ;  /* 0x00000006080d7224 */ /* 0x000fe200078e020d */
[----:B------:R0:W-:Y:S01]  /*3200*/  STL [R1+0x578], R15 ;  /* 0x0005780f01007387 */ /* 0x0001e20000100800 */
[----:B------:R-:W-:-:S02]  /*3210*/  VIADD R20, R93, 0x31 ;  /* 0x000000315d147836 */ /* 0x000fc40000000000 */
[--C-:B------:R-:W-:Y:S01]  /*3220*/  @!P3 IMAD.IADD R3, R3, 0x1, -R8.reuse ;  /* 0x000000010303b824 */ /* 0x100fe200078e0a08 */
[----:B------:R-:W-:Y:S01]  /*3230*/  ISETP.GT.U32.AND P3, PT, R8, R13, PT ;  /* 0x0000000d0800720c */ /* 0x000fe20003f64070 */
[--C-:B------:R-:W-:Y:S01]  /*3240*/  @!P5 IMAD.IADD R5, R5, 0x1, -R8.reuse ;  /* 0x000000010505d824 */ /* 0x100fe200078e0a08 */
[----:B------:R-:W-:Y:S01]  /*3250*/  IABS R6, R20 ;  /* 0x0000001400067213 */ /* 0x000fe20000000000 */
[----:B------:R-:W-:Y:S02]  /*3260*/  VIADD R22, R93, 0x32 ;  /* 0x000000325d167836 */ /* 0x000fe40000000000 */
[----:B------:R-:W-:Y:S01]  /*3270*/  @!P0 IMAD.IADD R21, R21, 0x1, -R8 ;  /* 0x0000000115158824 */ /* 0x000fe200078e0a08 */
[----:B------:R-:W-:Y:S01]  /*3280*/  ISETP.GE.AND P0, PT, R14, RZ, PT ;  /* 0x000000ff0e00720c */ /* 0x000fe20003f06270 */
[----:B0-----:R-:W-:Y:S01]  /*3290*/  IMAD R15, R8, R4, R23 ;  /* 0x00000004080f7224 */ /* 0x001fe200078e0217 */
[----:B------:R-:W-:Y:S01]  /*32a0*/  IABS R19, R22 ;  /* 0x0000001600137213 */ /* 0x000fe20000000000 */
[----:B------:R-:W-:-:S02]  /*32b0*/  IMAD.MOV.U32 R7, RZ, RZ, R6 ;  /* 0x000000ffff077224 */ /* 0x000fc400078e0006 */
[----:B------:R-:W-:Y:S01]  /*32c0*/  @!P2 IMAD.IADD R9, R9, 0x1, -R8 ;  /* 0x000000010909a824 */ /* 0x000fe200078e0a08 */
[----:B------:R-:W-:Y:S01]  /*32d0*/  ISETP.GT.U32.AND P5, PT, R8, R15, PT ;  /* 0x0000000f0800720c */ /* 0x000fe20003fa4070 */
[----:B------:R-:W-:Y:S01]  /*32e0*/  IMAD.HI.U32 R4, R0, R7, RZ ;  /* 0x0000000700047227 */ /* 0x000fe200078e00ff */
[----:B------:R-:W-:-:S03]  /*32f0*/  ISETP.GE.AND P2, PT, R18, RZ, PT ;  /* 0x000000ff1200720c */ /* 0x000fc60003f46270 */
[----:B------:R-:W-:Y:S01]  /*3300*/  @!P3 IMAD.IADD R13, R13, 0x1, -R8 ;  /* 0x000000010d0db824 */ /* 0x000fe200078e0a08 */
[C---:B------:R-:W-:Y:S01]  /*3310*/  ISETP.GT.U32.AND P3, PT, R8.reuse, R9, PT ;  /* 0x000000090800720c */ /* 0x040fe20003f64070 */
[----:B------:R-:W-:Y:S02]  /*3320*/  IMAD.MOV R6, RZ, RZ, -R4 ;  /* 0x000000ffff067224 */ /* 0x000fe400078e0a04 */
[----:B------:R-:W-:Y:S02]  /*3330*/  VIADD R14, R93, 0x33 ;  /* 0x000000335d0e7836 */ /* 0x000fe40000000000 */
[----:B------:R-:W-:Y:S02]  /*3340*/  IMAD.MOV.U32 R25, RZ, RZ, R3 ;  /* 0x000000ffff197224 */ /* 0x000fe400078e0003 */
[----:B------:R-:W-:Y:S01]  /*3350*/  @!P5 IMAD.IADD R15, R15, 0x1, -R8 ;  /* 0x000000010f0fd824 */ /* 0x000fe200078e0a08 */
[----:B------:R-:W-:Y:S01]  /*3360*/  ISETP.GT.U32.AND P5, PT, R8, R13, PT ;  /* 0x0000000d0800720c */ /* 0x000fe20003fa4070 */
[----:B------:R-:W-:-:S04]  /*3370*/  IMAD.HI.U32 R4, R0, R19, RZ ;  /* 0x0000001300047227 */ /* 0x000fc800078e00ff */
[C---:B------:R-:W-:Y:S01]  /*3380*/  IMAD R7, R8.reuse, R6, R7 ;  /* 0x0000000608077224 */ /* 0x040fe200078e0207 */
[----:B------:R-:W-:Y:S01]  /*3390*/  IABS R6, R14 ;  /* 0x0000000e00067213 */ /* 0x000fe20000000000 */
[----:B------:R-:W-:Y:S02]  /*33a0*/  IMAD.MOV.U32 R24, RZ, RZ, R5 ;  /* 0x000000ffff187224 */ /* 0x000fe400078e0005 */
[----:B------:R-:W-:Y:S02]  /*33b0*/  IMAD.MOV.U32 R3, RZ, RZ, R21 ;  /* 0x000000ffff037224 */ /* 0x000fe400078e0015 */
[----:B------:R-:W-:Y:S01]  /*33c0*/  @!P1 IMAD.MOV R25, RZ, RZ, -R25 ;  /* 0x000000ffff199224 */ /* 0x000fe200078e0a19 */
[C---:B------:R-:W-:Y:S01]  /*33d0*/  ISETP.GT.U32.AND P1, PT, R8.reuse, R15, PT ;  /* 0x0000000f0800720c */ /* 0x040fe20003f24070 */
[----:B------:R-:W-:Y:S02]  /*33e0*/  IMAD.MOV R4, RZ, RZ, -R4 ;  /* 0x000000ffff047224 */ /* 0x000fe400078e0a04 */
[----:B------:R-:W-:Y:S01]  /*33f0*/  @!P6 IMAD.MOV R24, RZ, RZ, -R24 ;  /* 0x000000ffff18e224 */ /* 0x000fe200078e0a18 */
[----:B------:R-:W-:Y:S01]  /*3400*/  STL [R1+0x57c], R25 ;  /* 0x00057c1901007387 */ /* 0x000fe20000100800 */
[----:B------:R-:W-:Y:S01]  /*3410*/  @!P0 IMAD.MOV R3, RZ, RZ, -R3 ;  /* 0x000000ffff038224 */ /* 0x000fe200078e0a03 */
[C---:B------:R-:W-:Y:S01]  /*3420*/  ISETP.GT.U32.AND P0, PT, R8.reuse, R7, PT ;  /* 0x000000070800720c */ /* 0x040fe20003f04070 */
[----:B------:R-:W-:Y:S01]  /*3430*/  IMAD R5, R8, R4, R19 ;  /* 0x0000000408057224 */ /* 0x000fe200078e0213 */
[----:B------:R-:W-:Y:S01]  /*3440*/  STL [R1+0x580], R24 ;  /* 0x0005801801007387 */ /* 0x000fe20000100800 */
[----:B------:R-:W-:Y:S01]  /*3450*/  IMAD.MOV.U32 R19, RZ, RZ, R6 ;  /* 0x000000ffff137224 */ /* 0x000fe200078e0006 */
[----:B------:R-:W-:Y:S01]  /*3460*/  ISETP.GE.AND P6, PT, R12, RZ, PT ;  /* 0x000000ff0c00720c */ /* 0x000fe20003fc6270 */
[--C-:B------:R-:W-:Y:S01]  /*3470*/  @!P3 IMAD.IADD R9, R9, 0x1, -R8.reuse ;  /* 0x000000010909b824 */ /* 0x100fe200078e0a08 */
[----:B------:R-:W-:Y:S01]  /*3480*/  ISETP.GE.AND P3, PT, R10, RZ, PT ;  /* 0x000000ff0a00720c */ /* 0x000fe20003f66270 */
[----:B------:R0:W-:Y:S01]  /*3490*/  STL [R1+0x584], R3 ;  /* 0x0005840301007387 */ /* 0x0001e20000100800 */
[--C-:B------:R-:W-:Y:S01]  /*34a0*/  @!P5 IMAD.IADD R13, R13, 0x1, -R8.reuse ;  /* 0x000000010d0dd824 */ /* 0x100fe200078e0a08 */
[----:B------:R-:W-:Y:S01]  /*34b0*/  ISETP.GT.U32.AND P5, PT, R8, R5, PT ;  /* 0x000000050800720c */ /* 0x000fe20003fa4070 */
[--C-:B------:R-:W-:Y:S01]  /*34c0*/  @!P1 IMAD.IADD R15, R15, 0x1, -R8.reuse ;  /* 0x000000010f0f9824 */ /* 0x100fe200078e0a08 */
[----:B------:R-:W-:Y:S01]  /*34d0*/  MOV R23, R9 ;  /* 0x0000000900177202 */ /* 0x000fe20000000f00 */
[----:B------:R-:W-:Y:S01]  /*34e0*/  VIADD R12, R93, 0x34 ;  /* 0x000000345d0c7836 */ /* 0x000fe20000000000 */
[----:B------:R-:W-:Y:S01]  /*34f0*/  ISETP.GE.AND P1, PT, R20, RZ, PT ;  /* 0x000000ff1400720c */ /* 0x000fe20003f26270 */
[----:B------:R-:W-:Y:S01]  /*3500*/  @!P0 IMAD.IADD R7, R7, 0x1, -R8 ;  /* 0x0000000107078824 */ /* 0x000fe200078e0a08 */
[----:B------:R-:W-:Y:S01]  /*3510*/  ISETP.GE.AND P0, PT, R22, RZ, PT ;  /* 0x000000ff1600720c */ /* 0x000fe20003f06270 */
[----:B------:R-:W-:Y:S01]  /*3520*/  IMAD.MOV.U32 R9, RZ, RZ, R15 ;  /* 0x000000ffff097224 */ /* 0x000fe200078e000f */
[----:B------:R-:W-:Y:S01]  /*3530*/  IABS R21, R12 ;  /* 0x0000000c00157213 */ /* 0x000fe20000000000 */
[----:B0-----:R-:W-:-:S04]  /*3540*/  IMAD.HI.U32 R3, R0, R19, RZ ;  /* 0x0000001300037227 */ /* 0x001fc800078e00ff */
[----:B------:R-:W-:Y:S02]  /*3550*/  IMAD.MOV R3, RZ, RZ, -R3 ;  /* 0x000000ffff037224 */ /* 0x000fe400078e0a03 */
[----:B------:R-:W-:Y:S01]  /*3560*/  @!P2 IMAD.MOV R23, RZ, RZ, -R23 ;  /* 0x000000ffff17a224 */ /* 0x000fe200078e0a17 */
[C---:B------:R-:W-:Y:S01]  /*3570*/  ISETP.GT.U32.AND P2, PT, R8.reuse, R7, PT ;  /* 0x000000070800720c */ /* 0x040fe20003f44070 */
[C---:B------:R-:W-:Y:S02]  /*3580*/  IMAD R3, R8.reuse, R3, R19 ;  /* 0x0000000308037224 */ /* 0x040fe400078e0213 */
[----:B------:R-:W-:Y:S01]  /*3590*/  @!P3 IMAD.MOV R9, RZ, RZ, -R9 ;  /* 0x000000ffff09b224 */ /* 0x000fe200078e0a09 */
[----:B------:R-:W-:Y:S01]  /*35a0*/  STL [R1+0x588], R23 ;  /* 0x0005881701007387 */ /* 0x000fe20000100800 */
[----:B------:R-:W-:Y:S01]  /*35b0*/  @!P5 IMAD.IADD R5, R5, 0x1, -R8 ;  /* 0x000000010505d824 */ /* 0x000fe200078e0a08 */
[----:B------:R-:W-:Y:S01]  /*35c0*/  ISETP.GT.U32.AND P3, PT, R8, R3, PT ;  /* 0x000000030800720c */ /* 0x000fe20003f64070 */
[----:B------:R-:W-:-:S02]  /*35d0*/  VIADD R18, R93, 0x35 ;  /* 0x000000355d127836 */ /* 0x000fc40000000000 */
[----:B------:R-:W-:Y:S01]  /*35e0*/  IMAD.HI.U32 R4, R0, R21, RZ ;  /* 0x0000001500047227 */ /* 0x000fe200078e00ff */
[----:B------:R-:W-:Y:S02]  /*35f0*/  ISETP.GT.U32.AND P5, PT, R8, R5, PT ;  /* 0x000000050800720c */ /* 0x000fe40003fa4070 */
[----:B------:R-:W-:Y:S01]  /*3600*/  IABS R6, R18 ;  /* 0x0000001200067213 */ /* 0x000fe20000000000 */
[----:B------:R-:W-:Y:S02]  /*3610*/  IMAD.MOV.U32 R10, RZ, RZ, R13 ;  /* 0x000000ffff0a7224 */ /* 0x000fe400078e000d */
[----:B------:R-:W-:Y:S02]  /*3620*/  IMAD.MOV R4, RZ, RZ, -R4 ;  /* 0x000000ffff047224 */ /* 0x000fe400078e0a04 */
[----:B------:R-:W-:Y:S01]  /*3630*/  @!P6 IMAD.MOV R10, RZ, RZ, -R10 ;  /* 0x000000ffff0ae224 */ /* 0x000fe200078e0a0a */
[----:B------:R-:W-:Y:S01]  /*3640*/  ISETP.GE.AND P6, PT, R14, RZ, PT ;  /* 0x000000ff0e00720c */ /* 0x000fe20003fc6270 */
[----:B------:R-:W-:-:S02]  /*3650*/  @!P2 IMAD.IADD R7, R7, 0x1, -R8 ;  /* 0x000000010707a824 */ /* 0x000fc400078e0a08 */
[----:B------:R-:W-:Y:S01]  /*3660*/  @!P3 IMAD.IADD R3, R3, 0x1, -R8 ;  /* 0x000000010303b824 */ /* 0x000fe200078e0a08 */
[----:B------:R0:W-:Y:S01]  /*3670*/  STL [R1+0x590], R10 ;  /* 0x0005900a01007387 */ /* 0x0001e20000100800 */
[C---:B------:R-:W-:Y:S02]  /*3680*/  IMAD R13, R8.reuse, R4, R21 ;  /* 0x00000004080d7224 */ /* 0x040fe400078e0215 */
[----:B------:R-:W-:Y:S01]  /*3690*/  IMAD.MOV.U32 R15, RZ, RZ, R6 ;  /* 0x000000ffff0f7224 */ /* 0x000fe200078e0006 */
[C---:B------:R-:W-:Y:S01]  /*36a0*/  ISETP.GT.U32.AND P3, PT, R8.reuse, R3, PT ;  /* 0x000000030800720c */ /* 0x040fe20003f64070 */
[----:B------:R-:W-:Y:S01]  /*36b0*/  IMAD.MOV.U32 R14, RZ, RZ, R7 ;  /* 0x000000ffff0e7224 */ /* 0x000fe200078e0007 */
[----:B------:R-:W-:Y:S01]  /*36c0*/  ISETP.GT.U32.AND P2, PT, R8, R13, PT ;  /* 0x0000000d0800720c */ /* 0x000fe20003f44070 */
[----:B------:R-:W-:Y:S01]  /*36d0*/  IMAD.HI.U32 R4, R0, R15, RZ ;  /* 0x0000000f00047227 */ /* 0x000fe200078e00ff */
[----:B------:R1:W-:Y:S03]  /*36e0*/  STL [R1+0x594], R9 ;  /* 0x0005940901007387 */ /* 0x0003e60000100800 */
[----:B0-----:R-:W-:-:S02]  /*36f0*/  VIADD R10, R93, 0x37 ;  /* 0x000000375d0a7836 */ /* 0x001fc40000000000 */
[----:B------:R-:W-:Y:S01]  /*3700*/  @!P1 IMAD.MOV R14, RZ, RZ, -R14 ;  /* 0x000000ffff0e9224 */ /* 0x000fe200078e0a0e */
[----:B------:R-:W-:Y:S01]  /*3710*/  ISETP.GE.AND P1, PT, R18, RZ, PT ;  /* 0x000000ff1200720c */ /* 0x000fe20003f26270 */
[----:B------:R-:W-:Y:S01]  /*3720*/  @!P5 IMAD.IADD R5, R5, 0x1, -R8 ;  /* 0x000000010505d824 */ /* 0x000fe200078e0a08 */
[----:B------:R-:W-:Y:S01]  /*3730*/  IABS R7, R10 ;  /* 0x0000000a00077213 */ /* 0x000fe20000000000 */
[----:B------:R-:W-:Y:S01]  /*3740*/  IMAD.MOV R4, RZ, RZ, -R4 ;  /* 0x000000ffff047224 */ /* 0x000fe200078e0a04 */
[----:B------:R0:W-:Y:S01]  /*3750*/  STL [R1+0x598], R14 ;  /* 0x0005980e01007387 */ /* 0x0001e20000100800 */
[----:B------:R-:W-:Y:S01]  /*3760*/  VIADD R6, R93, 0x36 ;  /* 0x000000365d067836 */ /* 0x000fe20000000000 */
[----:B------:R-:W-:Y:S01]  /*3770*/  ISETP.GE.AND P5, PT, R12, RZ, PT ;  /* 0x000000ff0c00720c */ /* 0x000fe20003fa6270 */
[----:B------:R-:W-:Y:S02]  /*3780*/  IMAD R15, R8, R4, R15 ;  /* 0x00000004080f7224 */ /* 0x000fe400078e020f */
[--C-:B------:R-:W-:Y:S01]  /*3790*/  @!P3 IMAD.IADD R3, R3, 0x1, -R8.reuse ;  /* 0x000000010303b824 */ /* 0x100fe200078e0a08 */
[----:B-1----:R-:W-:Y:S01]  /*37a0*/  IABS R9, R6 ;  /* 0x0000000600097213 */ /* 0x002fe20000000000 */
[----:B------:R-:W-:Y:S01]  /*37b0*/  @!P2 IMAD.IADD R13, R13, 0x1, -R8 ;  /* 0x000000010d0da824 */ /* 0x000fe200078e0a08 */
[----:B------:R-:W-:Y:S01]  /*37c0*/  ISETP.GE.AND P3, PT, R6, RZ, PT ;  /* 0x000000ff0600720c */ /* 0x000fe20003f66270 */
[----:B------:R-:W-:-:S02]  /*37d0*/  IMAD.MOV.U32 R20, RZ, RZ, R3 ;  /* 0x000000ffff147224 */ /* 0x000fc400078e0003 */
[----:B0-----:R-:W-:Y:S01]  /*37e0*/  IMAD.MOV.U32 R14, RZ, RZ, R5 ;  /* 0x000000ffff0e7224 */ /* 0x001fe200078e0005 */
[----:B------:R-:W-:Y:S01]  /*37f0*/  ISETP.GT.U32.AND P2, PT, R8, R13, PT ;  /* 0x0000000d0800720c */ /* 0x000fe20003f44070 */
[----:B------:R-:W-:-:S04]  /*3800*/  IMAD.HI.U32 R5, R0, R7, RZ ;  /* 0x0000000700057227 */ /* 0x000fc800078e00ff */
[----:B------:R-:W-:Y:S01]  /*3810*/  @!P0 IMAD.MOV R14, RZ, RZ, -R14 ;  /* 0x000000ffff0e8224 */ /* 0x000fe200078e0a0e */
[C---:B------:R-:W-:Y:S01]  /*3820*/  ISETP.GT.U32.AND P0, PT, R8.reuse, R15, PT ;  /* 0x0000000f0800720c */ /* 0x040fe20003f04070 */
[----:B------:R-:W-:Y:S02]  /*3830*/  IMAD.MOV R5, RZ, RZ, -R5 ;  /* 0x000000ffff057224 */ /* 0x000fe400078e0a05 */
[----:B------:R-:W-:Y:S01]  /*3840*/  VIADD R12, R93, 0x38 ;  /* 0x000000385d0c7836 */ /* 0x000fe20000000000 */
[----:B------:R0:W-:Y:S01]  /*3850*/  STL [R1+0x59c], R14 ;  /* 0x00059c0e01007387 */ /* 0x0001e20000100800 */
[----:B------:R-:W-:Y:S02]  /*3860*/  IMAD R7, R8, R5, R7 ;  /* 0x0000000508077224 */ /* 0x000fe400078e0207 */
[----:B------:R-:W-:Y:S01]  /*3870*/  @!P6 IMAD.MOV R20, RZ, RZ, -R20 ;  /* 0x000000ffff14e224 */ /* 0x000fe200078e0a14 */
[----:B------:R-:W-:Y:S01]  /*3880*/  IABS R6, R12 ;  /* 0x0000000c00067213 */ /* 0x000fe20000000000 */
[----:B------:R-:W-:Y:S01]  /*3890*/  IMAD.HI.U32 R4, R0, R9, RZ ;  /* 0x0000000900047227 */ /* 0x000fe200078e00ff */
[----:B------:R-:W-:-:S02]  /*38a0*/  ISETP.GT.U32.AND P6, PT, R8, R7, PT ;  /* 0x000000070800720c */ /* 0x000fc40003fc4070 */
[----:B------:R-:W-:Y:S01]  /*38b0*/  STL [R1+0x5a4], R20 ;  /* 0x0005a41401007387 */ /* 0x000fe20000100800 */
[----:B------:R-:W-:Y:S02]  /*38c0*/  IMAD.MOV R4, RZ, RZ, -R4 ;  /* 0x000000ffff047224 */ /* 0x000fe400078e0a04 */
[----:B------:R-:W-:Y:S02]  /*38d0*/  VIADD R18, R93, 0x39 ;  /* 0x000000395d127836 */ /* 0x000fe40000000000 */
[----:B------:R-:W-:Y:S02]  /*38e0*/  @!P0 IMAD.IADD R15, R15, 0x1, -R8 ;  /* 0x000000010f0f8824 */ /* 0x000fe400078e0a08 */
[----:B------:R-:W-:Y:S02]  /*38f0*/  IMAD.MOV.U32 R5, RZ, RZ, R6 ;  /* 0x000000ffff057224 */ /* 0x000fe400078e0006 */
[C---:B------:R-:W-:Y:S01]  /*3900*/  IMAD R9, R8.reuse, R4, R9 ;  /* 0x0000000408097224 */ /* 0x040fe200078e0209 */
        /* <DEDUP_REMOVED lines=8> */
[C---:B------:R-:W-:Y:S01]  /*3990*/  ISETP.GT.U32.AND P6, PT, R8.reuse, R7, PT ;  /* 0x000000070800720c */ /* 0x040fe20003fc4070 */
[----:B------:R-:W-:Y:S02]  /*39a0*/  IMAD.MOV.U32 R13, RZ, RZ, R4 ;  /* 0x000000ffff0d7224 */ /* 0x000fe400078e0004 */
[----:B------:R-:W-:Y:S02]  /*39b0*/  IMAD R3, R8, R3, R5 ;  /* 0x0000000308037224 */ /* 0x000fe400078e0205 */
[----:B------:R-:W-:-:S04]  /*39c0*/  IMAD.HI.U32 R4, R0, R13, RZ ;  /* 0x0000000d00047227 */ /* 0x000fc800078e00ff */
[----:B------:R-:W-:Y:S01]  /*39d0*/  @!P0 IMAD.IADD R15, R15, 0x1, -R8 ;  /* 0x000000010f0f8824 */ /* 0x000fe200078e0a08 */
[C---:B------:R-:W-:Y:S01]  /*39e0*/  ISETP.GT.U32.AND P0, PT, R8.reuse, R3, PT ;  /* 0x000000030800720c */ /* 0x040fe20003f04070 */
[----:B------:R-:W-:Y:S02]  /*39f0*/  IMAD.MOV R4, RZ, RZ, -R4 ;  /* 0x000000ffff047224 */ /* 0x000fe400078e0a04 */
[--C-:B------:R-:W-:Y:S02]  /*3a00*/  @!P2 IMAD.IADD R9, R9, 0x1, -R8.reuse ;  /* 0x000000010909a824 */ /* 0x100fe400078e0a08 */
[C---:B------:R-:W-:Y:S02]  /*3a10*/  IMAD R13, R8.reuse, R4, R13 ;  /* 0x00000004080d7224 */ /* 0x040fe400078e020d */
[--C-:B------:R-:W-:Y:S01]  /*3a20*/  @!P6 IMAD.IADD R7, R7, 0x1, -R8.reuse ;  /* 0x000000010707e824 */ /* 0x100fe200078e0a08 */
[C---:B------:R-:W-:Y:S01]  /*3a30*/  ISETP.GT.U32.AND P2, PT, R8.reuse, R9, PT ;  /* 0x000000090800720c */ /* 0x040fe20003f44070 */
[----:B------:R-:W-:Y:S01]  /*3a40*/  @!P5 IMAD.MOV R19, RZ, RZ, -R19 ;  /* 0x000000ffff13d224 */ /* 0x000fe200078e0a13 */
[----:B------:R-:W-:Y:S01]  /*3a50*/  ISETP.GT.U32.AND P6, PT, R8, R13, PT ;  /* 0x0000000d0800720c */ /* 0x000fe20003fc4070 */
[----:B0-----:R-:W-:Y:S01]  /*3a60*/  VIADD R14, R93, 0x3a ;  /* 0x0000003a5d0e7836 */ /* 0x001fe20000000000 */
[----:B------:R-:W-:Y:S01]  /*3a70*/  ISETP.GE.AND P5, PT, R10, RZ, PT ;  /* 0x000000ff0a00720c */ /* 0x000fe20003fa6270 */
[----:B------:R-:W-:Y:S01]  /*3a80*/  IMAD.MOV.U32 R6, RZ, RZ, R15 ;  /* 0x000000ffff067224 */ /* 0x000fe200078e000f */
[----:B------:R0:W-:Y:S01]  /*3a90*/  STL [R1+0x5a8], R19 ;  /* 0x0005a81301007387 */ /* 0x0001e20000100800 */
[----:B------:R-:W-:-:S02]  /*3aa0*/  @!P0 IMAD.IADD R3, R3, 0x1, -R8 ;  /* 0x0000000103038824 */ /* 0x000fc400078e0a08 */
[----:B------:R-:W-:Y:S01]  /*3ab0*/  VIADD R10, R93, 0x3b ;  /* 0x0000003b5d0a7836 */ /* 0x000fe20000000000 */
[----:B------:R-:W-:Y:S01]  /*3ac0*/  @!P1 IADD3 R6, PT, PT, -R6, RZ, RZ ;  /* 0x000000ff06069210 */ /* 0x000fe20007ffe1ff */
[----:B------:R-:W-:Y:S01]  /*3ad0*/  IMAD.MOV.U32 R15, RZ, RZ, R7 ;  /* 0x000000ffff0f7224 */ /* 0x000fe200078e0007 */
[----:B------:R-:W-:Y:S01]  /*3ae0*/  ISETP.GT.U32.AND P0, PT, R8, R3, PT ;  /* 0x000000030800720c */ /* 0x000fe20003f04070 */
[--C-:B------:R-:W-:Y:S01]  /*3af0*/  @!P2 IMAD.IADD R9, R9, 0x1, -R8.reuse ;  /* 0x000000010909a824 */ /* 0x100fe200078e0a08 */
[----:B------:R-:W-:Y:S01]  /*3b00*/  ISETP.GE.AND P1, PT, R12, RZ, PT ;  /* 0x000000ff0c00720c */ /* 0x000fe20003f26270 */
[----:B------:R-:W-:Y:S01]  /*3b10*/  VIADD R12, R93, 0x3c ;  /* 0x0000003c5d0c7836 */ /* 0x000fe20000000000 */
[----:B0-----:R-:W-:Y:S01]  /*3b20*/  IABS R19, R14 ;  /* 0x0000000e00137213 */ /* 0x001fe20000000000 */
[----:B------:R-:W-:Y:S01]  /*3b30*/  @!P6 IMAD.IADD R13, R13, 0x1, -R8 ;  /* 0x000000010d0de824 */ /* 0x000fe200078e0a08 */
[----:B------:R-:W-:Y:S01]  /*3b40*/  IABS R4, R10 ;  /* 0x0000000a00047213 */ /* 0x000fe20000000000 */
[----:B------:R0:W-:Y:S01]  /*3b50*/  STL [R1+0x5ac], R6 ;  /* 0x0005ac0601007387 */ /* 0x0001e20000100800 */
[----:B------:R-:W-:Y:S01]  /*3b60*/  IMAD.MOV.U32 R20, RZ, RZ, R9 ;  /* 0x000000ffff147224 */ /* 0x000fe200078e0009 */
[----:B------:R-:W-:Y:S01]  /*3b70*/  ISETP.GE.AND P2, PT, R18, RZ, PT ;  /* 0x000000ff1200720c */ /* 0x000fe20003f46270 */
[----:B------:R-:W-:Y:S01]  /*3b80*/  IMAD.HI.U32 R5, R0, R19, RZ ;  /* 0x0000001300057227 */ /* 0x000fe200078e00ff */
[----:B------:R-:W-:-:S03]  /*3b90*/  ISETP.GT.U32.AND P6, PT, R8, R13, PT ;  /* 0x0000000d0800720c */ /* 0x000fc60003fc4070 */
[----:B------:R-:W-:Y:S02]  /*3ba0*/  IMAD.MOV R5, RZ, RZ, -R5 ;  /* 0x000000ffff057224 */ /* 0x000fe400078e0a05 */
[----:B------:R-:W-:Y:S01]  /*3bb0*/  IMAD.MOV.U32 R9, RZ, RZ, R4 ;  /* 0x000000ffff097224 */ /* 0x000fe200078e0004 */
[----:B0-----:R-:W-:Y:S01]  /*3bc0*/  IABS R6, R12 ;  /* 0x0000000c00067213 */ /* 0x001fe20000000000 */
[----:B------:R-:W-:Y:S02]  /*3bd0*/  IMAD R5, R8, R5, R19 ;  /* 0x0000000508057224 */ /* 0x000fe400078e0213 */
[----:B------:R-:W-:-:S04]  /*3be0*/  IMAD.HI.U32 R4, R0, R9, RZ ;  /* 0x0000000900047227 */ /* 0x000fc800078e00ff */
[----:B------:R-:W-:Y:S02]  /*3bf0*/  IMAD.MOV.U32 R7, RZ, RZ, R6 ;  /* 0x000000ffff077224 */ /* 0x000fe400078e0006 */
[----:B------:R-:W-:Y:S01]  /*3c00*/  @!P5 IMAD.MOV R15, RZ, RZ, -R15 ;  /* 0x000000ffff0fd224 */ /* 0x000fe200078e0a0f */
[----:B------:R-:W-:Y:S01]  /*3c10*/  ISETP.GT.U32.AND P5, PT, R8, R5, PT ;  /* 0x000000050800720c */ /* 0x000fe20003fa4070 */
[----:B------:R-:W-:Y:S01]  /*3c20*/  @!P0 IMAD.IADD R3, R3, 0x1, -R8 ;  /* 0x0000000103038824 */ /* 0x000fe200078e0a08 */
[----:B------:R-:W-:Y:S01]  /*3c30*/  ISETP.GE.AND P0, PT, R10, RZ, PT ;  /* 0x000000ff0a00720c */ /* 0x000fe20003f06270 */
[----:B------:R-:W-:Y:S02]  /*3c40*/  IMAD.MOV R4, RZ, RZ, -R4 ;  /* 0x000000ffff047224 */ /* 0x000fe400078e0a04 */
[----:B------:R-:W-:Y:S02]  /*3c50*/  VIADD R10, R93, 0x3d ;  /* 0x0000003d5d0a7836 */ /* 0x000fe40000000000 */
[----:B------:R-:W-:-:S04]  /*3c60*/  IMAD.HI.U32 R6, R0, R7, RZ ;  /* 0x0000000700067227 */ /* 0x000fc800078e00ff */
[----:B------:R-:W-:Y:S01]  /*3c70*/  @!P3 IMAD.MOV R20, RZ, RZ, -R20 ;  /* 0x000000ffff14b224 */ /* 0x000fe200078e0a14 */
[----:B------:R-:W-:Y:S01]  /*3c80*/  ISETP.GE.AND P3, PT, R14, RZ, PT ;  /* 0x000000ff0e00720c */ /* 0x000fe20003f66270 */
[C---:B------:R-:W-:Y:S01]  /*3c90*/  IMAD R9, R8.reuse, R4, R9 ;  /* 0x0000000408097224 */ /* 0x040fe200078e0209 */
[----:B------:R-:W-:Y:S01]  /*3ca0*/  IABS R4, R10 ;  /* 0x0000000a00047213 */ /* 0x000fe20000000000 */
[----:B------:R-:W-:Y:S01]  /*3cb0*/  IMAD.MOV R6, RZ, RZ, -R6 ;  /* 0x000000ffff067224 */ /* 0x000fe200078e0a06 */
[----:B------:R-:W-:Y:S01]  /*3cc0*/  STL [R1+0x5b0], R20 ;  /* 0x0005b01401007387 */ /* 0x000fe20000100800 */
[----:B------:R-:W-:Y:S01]  /*3cd0*/  @!P6 IMAD.IADD R13, R13, 0x1, -R8 ;  /* 0x000000010d0de824 */ /* 0x000fe200078e0a08 */
[C---:B------:R-:W-:Y:S01]  /*3ce0*/  ISETP.GT.U32.AND P6, PT, R8.reuse, R9, PT ;  /* 0x000000090800720c */ /* 0x040fe20003fc4070 */
[----:B------:R-:W-:Y:S01]  /*3cf0*/  IMAD.MOV.U32 R14, RZ, RZ, R3 ;  /* 0x000000ffff0e7224 */ /* 0x000fe200078e0003 */
[----:B------:R0:W-:Y:S01]  /*3d00*/  STL [R1+0x5b4], R15 ;  /* 0x0005b40f01007387 */ /* 0x0001e20000100800 */
[----:B------:R-:W-:-:S02]  /*3d10*/  IMAD R3, R8, R6, R7 ;  /* 0x0000000608037224 */ /* 0x000fc400078e0207 */
[----:B------:R-:W-:Y:S02]  /*3d20*/  IMAD.MOV.U32 R7, RZ, RZ, R4 ;  /* 0x000000ffff077224 */ /* 0x000fe400078e0004 */
[----:B------:R-:W-:Y:S02]  /*3d30*/  @!P5 IMAD.IADD R5, R5, 0x1, -R8 ;  /* 0x000000010505d824 */ /* 0x000fe400078e0a08 */
[----:B------:R-:W-:-:S03]  /*3d40*/  IMAD.HI.U32 R4, R0, R7, RZ ;  /* 0x0000000700047227 */ /* 0x000fc600078e00ff */
[----:B------:R-:W-:Y:S01]  /*3d50*/  ISETP.GT.U32.AND P5, PT, R8, R5, PT ;  /* 0x000000050800720c */ /* 0x000fe20003fa4070 */
[----:B0-----:R-:W-:Y:S02]  /*3d60*/  IMAD.MOV.U32 R15, RZ, RZ, R13 ;  /* 0x000000ffff0f7224 */ /* 0x001fe400078e000d */
[----:B------:R-:W-:Y:S01]  /*3d70*/  @!P1 IMAD.MOV R14, RZ, RZ, -R14 ;  /* 0x000000ffff0e9224 */ /* 0x000fe200078e0a0e */
[----:B------:R-:W-:Y:S01]  /*3d80*/  ISETP.GE.AND P1, PT, R12, RZ, PT ;  /* 0x000000ff0c00720c */ /* 0x000fe20003f26270 */
[----:B------:R-:W-:Y:S01]  /*3d90*/  @!P2 IMAD.MOV R15, RZ, RZ, -R15 ;  /* 0x000000ffff0fa224 */ /* 0x000fe200078e0a0f */
[C---:B------:R-:W-:Y:S01]  /*3da0*/  ISETP.GT.U32.AND P2, PT, R8.reuse, R3, PT ;  /* 0x000000030800720c */ /* 0x040fe20003f44070 */
[----:B------:R-:W-:Y:S01]  /*3db0*/  IMAD.MOV R4, RZ, RZ, -R4 ;  /* 0x000000ffff047224 */ /* 0x000fe200078e0a04 */
[----:B------:R0:W-:Y:S01]  /*3dc0*/  STL [R1+0x5c0], R14 ;  /* 0x0005c00e01007387 */ /* 0x0001e20000100800 */
[----:B------:R-:W-:Y:S02]  /*3dd0*/  @!P6 IMAD.IADD R9, R9, 0x1, -R8 ;  /* 0x000000010909e824 */ /* 0x000fe400078e0a08 */
[----:B------:R-:W-:Y:S01]  /*3de0*/  IMAD R7, R8, R4, R7 ;  /* 0x0000000408077224 */ /* 0x000fe200078e0207 */
[----:B------:R1:W-:Y:S01]  /*3df0*/  STL [R1+0x5c4], R15 ;  /* 0x0005c40f01007387 */ /* 0x0003e20000100800 */
[----:B------:R-:W-:-:S02]  /*3e00*/  VIADD R12, R93, 0x3f ;  /* 0x0000003f5d0c7836 */ /* 0x000fc40000000000 */
[--C-:B------:R-:W-:Y:S01]  /*3e10*/  @!P5 IMAD.IADD R5, R5, 0x1, -R8.reuse ;  /* 0x000000010505d824 */ /* 0x100fe200078e0a08 */
[----:B------:R-:W-:Y:S01]  /*3e20*/  ISETP.GT.U32.AND P6, PT, R8, R7, PT ;  /* 0x000000070800720c */ /* 0x000fe20003fc4070 */
[C---:B------:R-:W-:Y:S01]  /*3e30*/  VIADD R18, R93.reuse, 0x43 ;  /* 0x000000435d127836 */ /* 0x040fe20000000000 */
[----:B------:R-:W-:Y:S01]  /*3e40*/  ISETP.GE.AND P5, PT, R10, RZ, PT ;  /* 0x000000ff0a00720c */ /* 0x000fe20003fa6270 */
[----:B0-----:R-:W-:Y:S01]  /*3e50*/  VIADD R14, R93, 0x3e ;  /* 0x0000003e5d0e7836 */ /* 0x001fe20000000000 */
[----:B------:R-:W-:Y:S01]  /*3e60*/  IABS R25, R12 ;  /* 0x0000000c00197213 */ /* 0x000fe20000000000 */
[----:B------:R-:W-:Y:S01]  /*3e70*/  @!P2 IMAD.IADD R3, R3, 0x1, -R8 ;  /* 0x000000010303a824 */ /* 0x000fe200078e0a08 */
[----:B------:R-:W-:Y:S01]  /*3e80*/  ISETP.GT.U32.AND P2, PT, R8, R9, PT ;  /* 0x000000090800720c */ /* 0x000fe20003f44070 */
[----:B------:R-:W-:Y:S01]  /*3e90*/  VIADD R10, R93, 0x40 ;  /* 0x000000405d0a7836 */ /* 0x000fe20000000000 */
[----:B------:R-:W-:Y:S01]  /*3ea0*/  IABS R27, R14 ;  /* 0x0000000e001b7213 */ /* 0x000fe20000000000 */
[----:B------:R-:W-:-:S03]  /*3eb0*/  IMAD.HI.U32 R6, R0, R25, RZ ;  /* 0x0000001900067227 */ /* 0x000fc600078e00ff */
[----:B------:R-:W-:Y:S01]  /*3ec0*/  IABS R23, R10 ;  /* 0x0000000a00177213 */ /* 0x000fe20000000000 */
[----:B------:R-:W-:-:S04]  /*3ed0*/  IMAD.HI.U32 R4, R0, R27, RZ ;  /* 0x0000001b00047227 */ /* 0x000fc800078e00ff */
[----:B------:R-:W-:Y:S02]  /*3ee0*/  IMAD.MOV R4, RZ, RZ, -R4 ;  /* 0x000000ffff047224 */ /* 0x000fe400078e0a04 */
[----:B------:R-:W-:Y:S01]  /*3ef0*/  @!P6 IMAD.IADD R7, R7, 0x1, -R8 ;  /* 0x000000010707e824 */ /* 0x000fe200078e0a08 */
[C---:B------:R-:W-:Y:S01]  /*3f00*/  ISETP.GT.U32.AND P6, PT, R8.reuse, R3, PT ;  /* 0x000000030800720c */ /* 0x040fe20003fc4070 */
        /* <DEDUP_REMOVED lines=11> */
[----:B------:R-:W-:-:S02]  /*3fc0*/  VIADD R6, R93, 0x41 ;  /* 0x000000415d067836 */ /* 0x000fc40000000000 */
[----:B-1----:R-:W-:Y:S01]  /*3fd0*/  IMAD.MOV.U32 R15, RZ, RZ, R5 ;  /* 0x000000ffff0f7224 */ /* 0x002fe200078e0005 */
[----:B------:R-:W-:Y:S01]  /*3fe0*/  IADD3 R5, PT, PT, R93, 0x42, RZ ;  /* 0x000000425d057810 */ /* 0x000fe20007ffe0ff */
[--C-:B------:R-:W-:Y:S01]  /*3ff0*/  @!P6 IMAD.IADD R3, R3, 0x1, -R8.reuse ;  /* 0x000000010303e824 */ /* 0x100fe200078e0a08 */
[C---:B------:R-:W-:Y:S01]  /*4000*/  ISETP.GT.U32.AND P6, PT, R8.reuse, R23, PT ;  /* 0x000000170800720c */ /* 0x040fe20003fc4070 */
[----:B------:R-:W-:Y:S01]  /*4010*/  @!P3 IMAD.MOV R15, RZ, RZ, -R15 ;  /* 0x000000ffff0fb224 */ /* 0x000fe200078e0a0f */
[----:B------:R-:W-:Y:S01]  /*4020*/  IABS R21, R6 ;  /* 0x0000000600157213 */ /* 0x000fe20000000000 */
[----:B------:R-:W-:Y:S01]  /*4030*/  IMAD.MOV.U32 R9, RZ, RZ, R3 ;  /* 0x000000ffff097224 */ /* 0x000fe200078e0003 */
[----:B------:R-:W-:Y:S01]  /*4040*/  ISETP.GT.U32.AND P3, PT, R8, R7, PT ;  /* 0x000000070800720c */ /* 0x000fe20003f64070 */
[----:B------:R-:W-:Y:S01]  /*4050*/  @!P2 IMAD.IADD R27, R27, 0x1, -R8 ;  /* 0x000000011b1ba824 */ /* 0x000fe200078e0a08 */
[----:B------:R-:W-:Y:S01]  /*4060*/  IABS R19, R5 ;  /* 0x0000000500137213 */ /* 0x000fe20000000000 */
[----:B------:R-:W-:Y:S01]  /*4070*/  IMAD.HI.U32 R4, R0, R21, RZ ;  /* 0x0000001500047227 */ /* 0x000fe200078e00ff */
[----:B------:R0:W-:Y:S01]  /*4080*/  STL [R1+0x5c8], R15 ;  /* 0x0005c80f01007387 */ /* 0x0001e20000100800 */
[----:B------:R-:W-:-:S02]  /*4090*/  ISETP.GE.AND P2, PT, R12, RZ, PT ;  /* 0x000000ff0c00720c */ /* 0x000fc40003f46270 */
[----:B------:R-:W-:Y:S01]  /*40a0*/  @!P0 IMAD.IADD R25, R25, 0x1, -R8 ;  /* 0x0000000119198824 */ /* 0x000fe200078e0a08 */
[----:B------:R1:W-:Y:S01]  /*40b0*/  STL [R1+0x5cc], R13 ;  /* 0x0005cc0d01007387 */ /* 0x0003e20000100800 */
[----:B------:R-:W-:Y:S01]  /*40c0*/  IMAD.MOV R4, RZ, RZ, -R4 ;  /* 0x000000ffff047224 */ /* 0x000fe200078e0a04 */
[C---:B------:R-:W-:Y:S01]  /*40d0*/  ISETP.GT.U32.AND P0, PT, R8.reuse, R27, PT ;  /* 0x0000001b0800720c */ /* 0x040fe20003f04070 */
[--C-:B------:R-:W-:Y:S01]  /*40e0*/  @!P6 IMAD.IADD R23, R23, 0x1, -R8.reuse ;  /* 0x000000011717e824 */ /* 0x100fe200078e0a08 */
[C---:B------:R-:W-:Y:S01]  /*40f0*/  ISETP.GT.U32.AND P6, PT, R8.reuse, R25, PT ;  /* 0x000000190800720c */ /* 0x040fe20003fc4070 */
[----:B------:R-:W-:Y:S01]  /*4100*/  IMAD R21, R8, R4, R21 ;  /* 0x0000000408157224 */ /* 0x000fe200078e0215 */
[----:B0-----:R-:W-:Y:S01]  /*4110*/  IABS R15, R18 ;  /* 0x00000012000f7213 */ /* 0x001fe20000000000 */
[----:B------:R-:W-:Y:S01]  /*4120*/  @!P3 IMAD.IADD R7, R7, 0x1, -R8 ;  /* 0x000000010707b824 */ /* 0x000fe200078e0a08 */
[----:B------:R-:W-:Y:S01]  /*4130*/  ISETP.GE.AND P3, PT, R14, RZ, PT ;  /* 0x000000ff0e00720c */ /* 0x000fe20003f66270 */
[----:B------:R-:W-:-:S04]  /*4140*/  IMAD.HI.U32 R4, R0, R19, RZ ;  /* 0x0000001300047227 */ /* 0x000fc800078e00ff */
[----:B------:R-:W-:Y:S02]  /*4150*/  IMAD.MOV.U32 R3, RZ, RZ, R7 ;  /* 0x000000ffff037224 */ /* 0x000fe400078e0007 */
[----:B------:R-:W-:Y:S02]  /*4160*/  IMAD.MOV R4, RZ, RZ, -R4 ;  /* 0x000000ffff047224 */ /* 0x000fe400078e0a04 */
[----:B------:R-:W-:Y:S01]  /*4170*/  @!P1 IMAD.MOV R9, RZ, RZ, -R9 ;  /* 0x000000ffff099224 */ /* 0x000fe200078e0a09 */
[C---:B------:R-:W-:Y:S01]  /*4180*/  ISETP.GT.U32.AND P1, PT, R8.reuse, R23, PT ;  /* 0x000000170800720c */ /* 0x040fe20003f24070 */
[----:B------:R-:W-:Y:S01]  /*4190*/  @!P5 IMAD.MOV R3, RZ, RZ, -R3 ;  /* 0x000000ffff03d224 */ /* 0x000fe200078e0a03 */
[C---:B------:R-:W-:Y:S01]  /*41a0*/  ISETP.GT.U32.AND P5, PT, R8.reuse, R21, PT ;  /* 0x000000150800720c */ /* 0x040fe20003fa4070 */
[----:B------:R-:W-:Y:S01]  /*41b0*/  IMAD R19, R8, R4, R19 ;  /* 0x0000000408137224 */ /* 0x000fe200078e0213 */
[----:B------:R-:W-:Y:S01]  /*41c0*/  STL [R1+0x5d0], R9 ;  /* 0x0005d00901007387 */ /* 0x000fe20000100800 */
[----:B------:R-:W-:-:S02]  /*41d0*/  @!P6 IMAD.IADD R25, R25, 0x1, -R8 ;  /* 0x000000011919e824 */ /* 0x000fc400078e0a08 */
[----:B------:R-:W-:Y:S01]  /*41e0*/  VIADD R20, R93, 0x44 ;  /* 0x000000445d147836 */ /* 0x000fe20000000000 */
[----:B------:R0:W-:Y:S01]  /*41f0*/  STL [R1+0x5d4], R3 ;  /* 0x0005d40301007387 */ /* 0x0001e20000100800 */
[----:B------:R-:W-:Y:S01]  /*4200*/  ISETP.GT.U32.AND P6, PT, R8, R19, PT ;  /* 0x000000130800720c */ /* 0x000fe20003fc4070 */
[--C-:B------:R-:W-:Y:S01]  /*4210*/  @!P0 IMAD.IADD R27, R27, 0x1, -R8.reuse ;  /* 0x000000011b1b8824 */ /* 0x100fe200078e0a08 */
[----:B------:R-:W-:Y:S01]  /*4220*/  ISETP.GE.AND P0, PT, R10, RZ, PT ;  /* 0x000000ff0a00720c */ /* 0x000fe20003f06270 */
[C---:B------:R-:W-:Y:S01]  /*4230*/  VIADD R10, R93.reuse, 0x45 ;  /* 0x000000455d0a7836 */ /* 0x040fe20000000000 */
[----:B------:R-:W-:Y:S01]  /*4240*/  IABS R7, R20 ;  /* 0x0000001400077213 */ /* 0x000fe20000000000 */
[----:B------:R-:W-:Y:S02]  /*4250*/  VIADD R14, R93, 0x46 ;  /* 0x000000465d0e7836 */ /* 0x000fe40000000000 */
[----:B------:R-:W-:Y:S01]  /*4260*/  @!P5 IMAD.IADD R21, R21, 0x1, -R8 ;  /* 0x000000011515d824 */ /* 0x000fe200078e0a08 */
[----:B-1----:R-:W-:Y:S01]  /*4270*/  IABS R13, R10 ;  /* 0x0000000a000d7213 */ /* 0x002fe20000000000 */
[----:B0-----:R-:W-:Y:S01]  /*4280*/  IMAD.HI.U32 R3, R0, R15, RZ ;  /* 0x0000000f00037227 */ /* 0x001fe200078e00ff */
[----:B------:R-:W-:-:S02]  /*4290*/  IABS R9, R14 ;  /* 0x0000000e00097213 */ /* 0x000fc40000000000 */
[----:B------:R-:W-:Y:S01]  /*42a0*/  ISETP.GE.AND P5, PT, R5, RZ, PT ;  /* 0x000000ff0500720c */ /* 0x000fe20003fa6270 */
[----:B------:R-:W-:Y:S02]  /*42b0*/  IMAD.MOV R4, RZ, RZ, -R3 ;  /* 0x000000ffff047224 */ /* 0x000fe400078e0a03 */
[----:B------:R-:W-:Y:S02]  /*42c0*/  @!P6 IMAD.IADD R19, R19, 0x1, -R8 ;  /* 0x000000011313e824 */ /* 0x000fe400078e0a08 */
[----:B------:R-:W-:Y:S02]  /*42d0*/  IMAD R15, R8, R4, R15 ;  /* 0x00000004080f7224 */ /* 0x000fe400078e020f */
[----:B------:R-:W-:Y:S02]  /*42e0*/  IMAD.MOV.U32 R3, RZ, RZ, R7 ;  /* 0x000000ffff037224 */ /* 0x000fe400078e0007 */
[----:B------:R-:W-:Y:S01]  /*42f0*/  IMAD.HI.U32 R22, R0, R13, RZ ;  /* 0x0000000d00167227 */ /* 0x000fe200078e00ff */
[----:B------:R-:W-:-:S03]  /*4300*/  ISETP.GT.U32.AND P6, PT, R8, R15, PT ;  /* 0x0000000f0800720c */ /* 0x000fc60003fc4070 */
[----:B------:R-:W-:-:S04]  /*4310*/  IMAD.HI.U32 R4, R0, R3, RZ ;  /* 0x0000000300047227 */ /* 0x000fc800078e00ff */
[----:B------:R-:W-:Y:S02]  /*4320*/  IMAD.MOV.U32 R26, RZ, RZ, R27 ;  /* 0x000000ffff1a7224 */ /* 0x000fe400078e001b */
[----:B------:R-:W-:Y:S02]  /*4330*/  IMAD.MOV R22, RZ, RZ, -R22 ;  /* 0x000000ffff167224 */ /* 0x000fe400078e0a16 */
[----:B------:R-:W-:Y:S02]  /*4340*/  IMAD.MOV R4, RZ, RZ, -R4 ;  /* 0x000000ffff047224 */ /* 0x000fe400078e0a04 */
[----:B------:R-:W-:Y:S01]  /*4350*/  @!P6 IMAD.IADD R15, R15, 0x1, -R8 ;  /* 0x000000010f0fe824 */ /* 0x000fe200078e0a08 */
[C---:B------:R-:W-:Y:S01]  /*4360*/  ISETP.GT.U32.AND P6, PT, R8.reuse, R21, PT ;  /* 0x000000150800720c */ /* 0x040fe20003fc4070 */
[----:B------:R-:W-:Y:S01]  /*4370*/  @!P3 IMAD.MOV R26, RZ, RZ, -R26 ;  /* 0x000000ffff1ab224 */ /* 0x000fe200078e0a1a */
[C---:B------:R-:W-:Y:S01]  /*4380*/  ISETP.GT.U32.AND P3, PT, R8.reuse, R19, PT ;  /* 0x000000130800720c */ /* 0x040fe20003f64070 */
[----:B------:R-:W-:-:S02]  /*4390*/  IMAD R13, R8, R22, R13 ;  /* 0x00000016080d7224 */ /* 0x000fc400078e020d */
[----:B------:R-:W-:Y:S01]  /*43a0*/  IMAD R3, R8, R4, R3 ;  /* 0x0000000408037224 */ /* 0x000fe200078e0203 */
[----:B------:R-:W-:Y:S01]  /*43b0*/  STL [R1+0x5d8], R26 ;  /* 0x0005d81a01007387 */ /* 0x000fe20000100800 */
[----:B------:R-:W-:-:S04]  /*43c0*/  IMAD.HI.U32 R4, R0, R9, RZ ;  /* 0x0000000900047227 */ /* 0x000fc800078e00ff */
[----:B------:R-:W-:Y:S02]  /*43d0*/  IMAD.MOV.U32 R24, RZ, RZ, R25 ;  /* 0x000000ffff187224 */ /* 0x000fe400078e0019 */
[--C-:B------:R-:W-:Y:S01]  /*43e0*/  @!P6 IMAD.IADD R21, R21, 0x1, -R8.reuse ;  /* 0x000000011515e824 */ /* 0x100fe200078e0a08 */
[----:B------:R-:W-:Y:S01]  /*43f0*/  ISETP.GT.U32.AND P6, PT, R8, R13, PT ;  /* 0x0000000d0800720c */ /* 0x000fe20003fc4070 */
[----:B------:R-:W-:Y:S01]  /*4400*/  @!P1 IMAD.IADD R23, R23, 0x1, -R8 ;  /* 0x0000000117179824 */ /* 0x000fe200078e0a08 */
[----:B------:R-:W-:Y:S01]  /*4410*/  ISETP.GE.AND P1, PT, R6, RZ, PT ;  /* 0x000000ff0600720c */ /* 0x000fe20003f26270 */
[----:B------:R-:W-:Y:S02]  /*4420*/  VIADD R12, R93, 0x48 ;  /* 0x000000485d0c7836 */ /* 0x000fe40000000000 */
[----:B------:R-:W-:Y:S02]  /*4430*/  IMAD.MOV R4, RZ, RZ, -R4 ;  /* 0x000000ffff047224 */ /* 0x000fe400078e0a04 */
[----:B------:R-:W-:Y:S01]  /*4440*/  @!P2 IMAD.MOV R24, RZ, RZ, -R24 ;  /* 0x000000ffff18a224 */ /* 0x000fe200078e0a18 */
[C---:B------:R-:W-:Y:S01]  /*4450*/  ISETP.GT.U32.AND P2, PT, R8.reuse, R15, PT ;  /* 0x0000000f0800720c */ /* 0x040fe20003f44070 */
[----:B------:R-:W-:Y:S01]  /*4460*/  @!P0 IMAD.MOV R23, RZ, RZ, -R23 ;  /* 0x000000ffff178224 */ /* 0x000fe200078e0a17 */
[----:B------:R-:W-:Y:S01]  /*4470*/  IABS R5, R12 ;  /* 0x0000000c00057213 */ /* 0x000fe20000000000 */
[C---:B------:R-:W-:Y:S01]  /*4480*/  IMAD R9, R8.reuse, R4, R9 ;  /* 0x0000000408097224 */ /* 0x040fe200078e0209 */
[----:B------:R-:W-:Y:S01]  /*4490*/  ISETP.GT.U32.AND P0, PT, R8, R3, PT ;  /* 0x000000030800720c */ /* 0x000fe20003f04070 */
[----:B------:R-:W-:Y:S01]  /*44a0*/  @!P3 IMAD.IADD R19, R19, 0x1, -R8 ;  /* 0x000000011313b824 */ /* 0x000fe200078e0a08 */
[----:B------:R-:W-:Y:S01]  /*44b0*/  STL [R1+0x5dc], R24 ;  /* 0x0005dc1801007387 */ /* 0x000fe20000100800 */
[----:B------:R-:W-:Y:S01]  /*44c0*/  IMAD.HI.U32 R4, R0, R5, RZ ;  /* 0x0000000500047227 */ /* 0x000fe200078e00ff */
[----:B------:R-:W-:-:S02]  /*44d0*/  ISETP.GT.U32.AND P3, PT, R8, R9, PT ;  /* 0x000000090800720c */ /* 0x000fc40003f64070 */
[----:B------:R0:W-:Y:S01]  /*44e0*/  STL [R1+0x5e0], R23 ;  /* 0x0005e01701007387 */ /* 0x0001e20000100800 */
[----:B------:R-:W-:Y:S02]  /*44f0*/  VIADD R6, R93, 0x47 ;  /* 0x000000475d067836 */ /* 0x000fe40000000000 */
[----:B------:R-:W-:Y:S01]  /*4500*/  @!P6 IMAD.IADD R13, R13, 0x1, -R8 ;  /* 0x000000010d0de824 */ /* 0x000fe200078e0a08 */
[----:B------:R-:W-:Y:S01]  /*4510*/  @!P2 IADD3 R15, PT, PT, R15, -R8, RZ ;  /* 0x800000080f0fa210 */ /* 0x000fe20007ffe0ff */
[----:B------:R-:W-:Y:S01]  /*4520*/  IMAD.MOV R4, RZ, RZ, -R4 ;  /* 0x000000ffff047224 */ /* 0x000fe200078e0a04 */
[----:B------:R-:W-:Y:S01]  /*4530*/  IABS R7, R6 ;  /* 0x0000000600077213 */ /* 0x000fe20000000000 */
[----:B------:R-:W-:Y:S01]  /*4540*/  @!P0 IMAD.IADD R3, R3, 0x1, -R8 ;  /* 0x0000000103038824 */ /* 0x000fe200078e0a08 */
[----:B------:R-:W-:Y:S01]  /*4550*/  ISETP.GE.AND P2, PT, R18, RZ, PT ;  /* 0x000000ff1200720c */ /* 0x000fe20003f46270 */
[----:B------:R-:W-:Y:S01]  /*4560*/  IMAD R5, R8, R4, R5 ;  /* 0x0000000408057224 */ /* 0x000fe200078e0205 */
[----:B------:R-:W-:Y:S01]  /*4570*/  ISETP.GE.AND P0, PT, R20, RZ, PT ;  /* 0x000000ff1400720c */ /* 0x000fe20003f06270 */
[----:B0-----:R-:W-:Y:S01]  /*4580*/  IMAD.MOV.U32 R23, RZ, RZ, R21 ;  /* 0x000000ffff177224 */ /* 0x001fe200078e0015 */
[----:B------:R-:W-:Y:S01]  /*4590*/  ISETP.GT.U32.AND P6, PT, R8, R3, PT ;  /* 0x000000030800720c */ /* 0x000fe20003fc4070 */
[----:B------:R-:W-:-:S02]  /*45a0*/  VIADD R4, R93, 0x49 ;  /* 0x000000495d047836 */ /* 0x000fc40000000000 */
[----:B------:R-:W-:Y:S01]  /*45b0*/  @!P1 IMAD.MOV R23, RZ, RZ, -R23 ;  /* 0x000000ffff179224 */ /* 0x000fe200078e0a17 */
[----:B------:R-:W-:Y:S01]  /*45c0*/  ISETP.GT.U32.AND P1, PT, R8, R13, PT ;  /* 0x0000000d0800720c */ /* 0x000fe20003f24070 */
[----:B------:R-:W-:Y:S01]  /*45d0*/  IMAD.HI.U32 R22, R0, R7, RZ ;  /* 0x0000000700167227 */ /* 0x000fe200078e00ff */
[----:B------:R-:W-:Y:S02]  /*45e0*/  IABS R18, R4 ;  /* 0x0000000400127213 */ /* 0x000fe40000000000 */
[----:B------:R-:W-:Y:S01]  /*45f0*/  STL [R1+0x5e4], R23 ;  /* 0x0005e41701007387 */ /* 0x000fe20000100800 */
[----:B------:R-:W-:Y:S02]  /*4600*/  @!P3 IMAD.IADD R9, R9, 0x1, -R8 ;  /* 0x000000010909b824 */ /* 0x000fe400078e0a08 */
[----:B------:R-:W-:Y:S02]  /*4610*/  IMAD.MOV R22, RZ, RZ, -R22 ;  /* 0x000000ffff167224 */ /* 0x000fe400078e0a16 */
[----:B------:R-:W-:Y:S01]  /*4620*/  IMAD.MOV.U32 R20, RZ, RZ, R15 ;  /* 0x000000ffff147224 */ /* 0x000fe200078e000f */
[----:B------:R-:W-:Y:S01]  /*4630*/  ISETP.GT.U32.AND P3, PT, R8, R9, PT ;  /* 0x000000090800720c */ /* 0x000fe20003f64070 */
[----:B------:R-:W-:-:S02]  /*4640*/  IMAD.MOV.U32 R15, RZ, RZ, R18 ;  /* 0x000000ffff0f7224 */ /* 0x000fc400078e0012 */
[----:B------:R-:W-:Y:S02]  /*4650*/  IMAD R7, R8, R22, R7 ;  /* 0x0000001608077224 */ /* 0x000fe400078e0207 */
[----:B------:R-:W-:Y:S01]  /*4660*/  @!P2 IMAD.MOV R20, RZ, RZ, -R20 ;  /* 0x000000ffff14a224 */ /* 0x000fe200078e0a14 */
[----:B------:R-:W-:Y:S01]  /*4670*/  ISETP.GE.AND P2, PT, R10, RZ, PT ;  /* 0x000000ff0a00720c */ /* 0x000fe20003f46270 */
[----:B------:R-:W-:Y:S01]  /*4680*/  @!P1 IMAD.IADD R13, R13, 0x1, -R8 ;  /* 0x000000010d0d9824 */ /* 0x000fe200078e0a08 */
[----:B------:R-:W-:Y:S01]  /*4690*/  ISETP.GE.AND P1, PT, R14, RZ, PT ;  /* 0x000000ff0e00720c */ /* 0x000fe20003f26270 */
[----:B------:R-:W-:-:S04]  /*46a0*/  IMAD.HI.U32 R10, R0, R15, RZ ;  /* 0x0000000f000a7227 */ /* 0x000fc800078e00ff */
[----:B------:R-:W-:Y:S01]  /*46b0*/  @!P5 IMAD.MOV R19, RZ, RZ, -R19 ;  /* 0x000000ffff13d224 */ /* 0x000fe200078e0a13 */
[C---:B------:R-:W-:Y:S01]  /*46c0*/  ISETP.GT.U32.AND P5, PT, R8.reuse, R7, PT ;  /* 0x000000070800720c */ /* 0x040fe20003fa4070 */
[----:B------:R-:W-:Y:S01]  /*46d0*/  @!P6 IMAD.IADD R3, R3, 0x1, -R8 ;  /* 0x000000010303e824 */ /* 0x000fe200078e0a08 */
[----:B------:R-:W-:Y:S01]  /*46e0*/  ISETP.GT.U32.AND P6, PT, R8, R5, PT ;  /* 0x000000050800720c */ /* 0x000fe20003fc4070 */
[----:B------:R-:W-:Y:S01]  /*46f0*/  IMAD.MOV R10, RZ, RZ, -R10 ;  /* 0x000000ffff0a7224 */ /* 0x000fe200078e0a0a */
[----:B------:R-:W-:Y:S01]  /*4700*/  STL [R1+0x5e8], R19 ;  /* 0x0005e81301007387 */ /* 0x000fe20000100800 */
[----:B------:R-:W-:Y:S02]  /*4710*/  IMAD.MOV.U32 R18, RZ, RZ, R3 ;  /* 0x000000ffff127224 */ /* 0x000fe400078e0003 */
[----:B------:R-:W-:Y:S01]  /*4720*/  @!P3 IMAD.IADD R9, R9, 0x1, -R8 ;  /* 0x000000010909b824 */ /* 0x000fe200078e0a08 */
[----:B------:R-:W-:Y:S01]  /*4730*/  ISETP.GE.AND P3, PT, R6, RZ, PT ;  /* 0x000000ff0600720c */ /* 0x000fe20003f66270 */
[----:B------:R-:W-:Y:S01]  /*4740*/  IMAD R3, R8, R10, R15 ;  /* 0x0000000a08037224 */ /* 0x000fe200078e020f */
[----:B------:R-:W-:Y:S01]  /*4750*/  STL [R1+0x660], R20 ;  /* 0x0006601401007387 */ /* 0x000fe20000100800 */
[----:B------:R-:W-:-:S02]  /*4760*/  @!P1 IMAD.MOV R9, RZ, RZ, -R9 ;  /* 0x000000ffff099224 */ /* 0x000fc400078e0a09 */
[----:B------:R-:W-:Y:S01]  /*4770*/  VIADD R6, R93, 0x4a ;  /* 0x0000004a5d067836 */ /* 0x000fe20000000000 */
[----:B------:R-:W-:Y:S01]  /*4780*/  ISETP.GT.U32.AND P1, PT, R8, R3, PT ;  /* 0x000000030800720c */ /* 0x000fe20003f24070 */
[--C-:B------:R-:W-:Y:S01]  /*4790*/  @!P5 IMAD.IADD R7, R7, 0x1, -R8.reuse ;  /* 0x000000010707d824 */ /* 0x100fe200078e0a08 */
[----:B------:R-:W-:Y:S01]  /*47a0*/  ISETP.GE.AND P5, PT, R12, RZ, PT ;  /* 0x000000ff0c00720c */ /* 0x000fe20003fa6270 */
[----:B------:R-:W-:Y:S01]  /*47b0*/  IMAD.MOV.U32 R14, RZ, RZ, R13 ;  /* 0x000000ffff0e7224 */ /* 0x000fe200078e000d */
[----:B------:R-:W-:Y:S01]  /*47c0*/  IABS R12, R6 ;  /* 0x00000006000c7213 */ /* 0x000fe20000000000 */
[----:B------:R-:W-:Y:S01]  /*47d0*/  @!P6 IMAD.IADD R5, R5, 0x1, -R8 ;  /* 0x000000010505e824 */ /* 0x000fe200078e0a08 */
[----:B------:R-:W-:Y:S01]  /*47e0*/  ISETP.GT.U32.AND P6, PT, R8, R7, PT ;  /* 0x000000070800720c */ /* 0x000fe20003fc4070 */
[----:B------:R-:W-:Y:S02]  /*47f0*/  @!P0 IMAD.MOV R18, RZ, RZ, -R18 ;  /* 0x000000ffff128224 */ /* 0x000fe400078e0a12 */
[----:B------:R-:W-:Y:S01]  /*4800*/  @!P2 IMAD.MOV R14, RZ, RZ, -R14 ;  /* 0x000000ffff0ea224 */ /* 0x000fe200078e0a0e */
[----:B------:R-:W-:Y:S01]  /*4810*/  ISETP.GE.AND P2, PT, R4, RZ, PT ;  /* 0x000000ff0400720c */ /* 0x000fe20003f46270 */
[----:B------:R-:W-:Y:S01]  /*4820*/  VIADD R10, R93, 0x4b ;  /* 0x0000004b5d0a7836 */ /* 0x000fe20000000000 */
[----:B------:R-:W-:Y:S01]  /*4830*/  STL [R1+0x664], R18 ;  /* 0x0006641201007387 */ /* 0x000fe20000100800 */
[----:B------:R-:W-:Y:S01]  /*4840*/  IMAD.MOV.U32 R13, RZ, RZ, R12 ;  /* 0x000000ffff0d7224 */ /* 0x000fe200078e000c */
[----:B------:R-:W-:Y:S01]  /*4850*/  ISETP.GT.U32.AND P0, PT, R8, R5, PT ;  /* 0x000000050800720c */ /* 0x000fe20003f04070 */
[----:B------:R-:W-:Y:S01]  /*4860*/  @!P1 IMAD.IADD R3, R3, 0x1, -R8 ;  /* 0x0000000103039824 */ /* 0x000fe200078e0a08 */
[----:B------:R0:W-:Y:S01]  /*4870*/  STL [R1+0x668], R14 ;  /* 0x0006680e01007387 */ /* 0x0001e20000100800 */
[----:B------:R-:W-:Y:S01]  /*4880*/  IABS R15, R10 ;  /* 0x0000000a000f7213 */ /* 0x000fe20000000000 */
[----:B------:R-:W-:-:S02]  /*4890*/  VIADD R4, R93, 0x4c ;  /* 0x0000004c5d047836 */ /* 0x000fc40000000000 */
[----:B------:R1:W-:Y:S01]  /*48a0*/  STL [R1+0x66c], R9 ;  /* 0x00066c0901007387 */ /* 0x0003e20000100800 */
[----:B------:R-:W-:Y:S01]  /*48b0*/  ISETP.GT.U32.AND P1, PT, R8, R3, PT ;  /* 0x000000030800720c */ /* 0x000fe20003f24070 */
[--C-:B------:R-:W-:Y:S01]  /*48c0*/  @!P6 IMAD.IADD R7, R7, 0x1, -R8.reuse ;  /* 0x000000010707e824 */ /* 0x100fe200078e0a08 */
[----:B------:R-:W-:Y:S02]  /*48d0*/  ISETP.GE.AND P6, PT, R6, RZ, PT ;  /* 0x000000ff0600720c */ /* 0x000fe40003fc6270 */
[----:B------:R-:W-:Y:S01]  /*48e0*/  IABS R6, R4 ;  /* 0x0000000400067213 */ /* 0x000fe20000000000 */
[----:B0-----:R-:W-:Y:S02]  /*48f0*/  IMAD.MOV.U32 R14, RZ, RZ, R7 ;  /* 0x000000ffff0e7224 */ /* 0x001fe400078e0007 */
[----:B------:R-:W-:Y:S01]  /*4900*/  @!P0 IMAD.IADD R5, R5, 0x1, -R8 ;  /* 0x0000000105058824 */ /* 0x000fe200078e0a08 */
[----:B------:R-:W-:Y:S01]  /*4910*/  ISETP.GE.AND P0, PT, R10, RZ, PT ;  /* 0x000000ff0a00720c */ /* 0x000fe20003f06270 */
[----:B-1----:R-:W-:-:S04]  /*4920*/  IMAD.HI.U32 R9, R0, R13, RZ ;  /* 0x0000000d00097227 */ /* 0x002fc800078e00ff */
[----:B------:R-:W-:Y:S02]  /*4930*/  IMAD.MOV R18, RZ, RZ, -R9 ;  /* 0x000000ffff127224 */ /* 0x000fe400078e0a09 */
[----:B------:R-:W-:-:S04]  /*4940*/  IMAD.HI.U32 R9, R0, R15, RZ ;  /* 0x0000000f00097227 */ /* 0x000fc800078e00ff */
[----:B------:R-:W-:Y:S02]  /*4950*/  IMAD.MOV R9, RZ, RZ, -R9 ;  /* 0x000000ffff097224 */ /* 0x000fe400078e0a09 */
[----:B------:R-:W-:-:S04]  /*4960*/  IMAD.HI.U32 R7, R0, R6, RZ ;  /* 0x0000000600077227 */ /* 0x000fc800078e00ff */
[C---:B------:R-:W-:Y:S02]  /*4970*/  IMAD R15, R8.reuse, R9, R15 ;  /* 0x00000009080f7224 */ /* 0x040fe400078e020f */
[C---:B------:R-:W-:Y:S02]  /*4980*/  IMAD R18, R8.reuse, R18, R13 ;  /* 0x0000001208127224 */ /* 0x040fe400078e020d */
[----:B------:R-:W-:Y:S02]  /*4990*/  IMAD.MOV R7, RZ, RZ, -R7 ;  /* 0x000000ffff077224 */ /* 0x000fe400078e0a07 */
[----:B------:R-:W-:Y:S01]  /*49a0*/  @!P1 IMAD.IADD R3, R3, 0x1, -R8 ;  /* 0x0000000103039824 */ /* 0x000fe200078e0a08 */
[C---:B------:R-:W-:Y:S01]  /*49b0*/  ISETP.GT.U32.AND P1, PT, R8.reuse, R15, PT ;  /* 0x0000000f0800720c */ /* 0x040fe20003f24070 */
[----:B------:R-:W-:Y:S01]  /*49c0*/  @!P3 IMAD.MOV R14, RZ, RZ, -R14 ;  /* 0x000000ffff0eb224 */ /* 0x000fe200078e0a0e */
[----:B------:R-:W-:Y:S01]  /*49d0*/  ISETP.GT.U32.AND P3, PT, R8, R18, PT ;  /* 0x000000120800720c */ /* 0x000fe20003f64070 */
[----:B------:R-:W-:-:S02]  /*49e0*/  IMAD.MOV.U32 R12, RZ, RZ, R5 ;  /* 0x000000ffff0c7224 */ /* 0x000fc400078e0005 */
[----:B------:R-:W-:Y:S01]  /*49f0*/  IMAD R6, R8, R7, R6 ;  /* 0x0000000708067224 */ /* 0x000fe200078e0206 */
[----:B------:R0:W-:Y:S01]  /*4a00*/  STL [R1+0x70c], R14 ;  /* 0x00070c0e01007387 */ /* 0x0001e20000100800 */
[----:B------:R-:W-:Y:S02]  /*4a10*/  IMAD.MOV.U32 R19, RZ, RZ, R3 ;  /* 0x000000ffff137224 */ /* 0x000fe400078e0003 */
[----:B------:R-:W-:Y:S01]  /*4a20*/  @!P5 IMAD.MOV R12, RZ, RZ, -R12 ;  /* 0x000000ffff0cd224 */ /* 0x000fe200078e0a0c */
[----:B------:R-:W-:Y:S01]  /*4a30*/  ISETP.GE.AND P5, PT, R4, RZ, PT ;  /* 0x000000ff0400720c */ /* 0x000fe20003fa6270 */
[----:B------:R-:W-:Y:S01]  /*4a40*/  @!P2 IMAD.MOV R19, RZ, RZ, -R19 ;  /* 0x000000ffff13a224 */ /* 0x000fe200078e0a13 */
[----:B------:R-:W-:Y:S01]  /*4a50*/  ISETP.GT.U32.AND P2, PT, R8, R6, PT ;  /* 0x000000060800720c */ /* 0x000fe20003f44070 */
[----:B------:R-:W-:Y:S01]  /*4a60*/  VIADD R4, R93, 0x4d ;  /* 0x0000004d5d047836 */ /* 0x000fe20000000000 */
[----:B------:R1:W-:Y:S01]  /*4a70*/  STL [R1+0x5f8], R12 ;  /* 0x0005f80c01007387 */ /* 0x0003e20000100800 */
[----:B------:R-:W-:Y:S01]  /*4a80*/  @!P1 IMAD.IADD R15, R15, 0x1, -R8 ;  /* 0x000000010f0f9824 */ /* 0x000fe200078e0a08 */
[----:B------:R-:W-:Y:S01]  /*4a90*/  @!P3 IADD3 R18, PT, PT, R18, -R8, RZ ;  /* 0x800000081212b210 */ /* 0x000fe20007ffe0ff */
[C---:B------:R-:W-:Y:S01]  /*4aa0*/  VIADD R9, R93.reuse, 0x4f ;  /* 0x0000004f5d097836 */ /* 0x040fe20000000000 */
[----:B0-----:R-:W-:Y:S01]  /*4ab0*/  IABS R14, R4 ;  /* 0x00000004000e7213 */ /* 0x001fe20000000000 */
[----:B------:R-:W-:Y:S01]  /*4ac0*/  VIADD R5, R93, 0x4e ;  /* 0x0000004e5d057836 */ /* 0x000fe20000000000 */
[C---:B------:R-:W-:Y:S01]  /*4ad0*/  ISETP.GT.U32.AND P1, PT, R8.reuse, R15, PT ;  /* 0x0000000f0800720c */ /* 0x040fe20003f24070 */
[----:B------:R0:W-:Y:S01]  /*4ae0*/  STL [R1+0x5fc], R19 ;  /* 0x0005fc1301007387 */ /* 0x0001e20000100800 */
[----:B------:R-:W-:Y:S01]  /*4af0*/  ISETP.GT.U32.AND P3, PT, R8, R18, PT ;  /* 0x000000120800720c */ /* 0x000fe20003f64070 */
[----:B------:R-:W-:Y:S01]  /*4b00*/  IMAD.HI.U32 R10, R0, R14, RZ ;  /* 0x0000000e000a7227 */ /* 0x000fe200078e00ff */
[----:B-1----:R-:W-:-:S02]  /*4b10*/  IABS R12, R9 ;  /* 0x00000009000c7213 */ /* 0x002fc40000000000 */
[----:B------:R-:W-:Y:S01]  /*4b20*/  IABS R13, R5 ;  /* 0x00000005000d7213 */ /* 0x000fe20000000000 */
[----:B------:R-:W-:Y:S02]  /*4b30*/  @!P2 IMAD.IADD R6, R6, 0x1, -R8 ;  /* 0x000000010606a824 */ /* 0x000fe400078e0a08 */
[----:B------:R-:W-:Y:S02]  /*4b40*/  IMAD.MOV R10, RZ, RZ, -R10 ;  /* 0x000000ffff0a7224 */ /* 0x000fe400078e0a0a */
[----:B------:R-:W-:Y:S01]  /*4b50*/  IMAD.HI.U32 R3, R0, R12, RZ ;  /* 0x0000000c00037227 */ /* 0x000fe200078e00ff */
[----:B------:R-:W-:-:S03]  /*4b60*/  ISETP.GT.U32.AND P2, PT, R8, R6, PT ;  /* 0x000000060800720c */ /* 0x000fc60003f44070 */
[----:B------:R-:W-:Y:S02]  /*4b70*/  IMAD R14, R8, R10, R14 ;  /* 0x0000000a080e7224 */ /* 0x000fe400078e020e */
[----:B------:R-:W-:-:S04]  /*4b80*/  IMAD.HI.U32 R7, R0, R13, RZ ;  /* 0x0000000d00077227 */ /* 0x000fc800078e00ff */
[----:B------:R-:W-:Y:S02]  /*4b90*/  IMAD.MOV R3, RZ, RZ, -R3 ;  /* 0x000000ffff037224 */ /* 0x000fe400078e0a03 */
[--C-:B------:R-:W-:Y:S01]  /*4ba0*/  @!P1 IMAD.IADD R15, R15, 0x1, -R8.reuse ;  /* 0x000000010f0f9824 */ /* 0x100fe200078e0a08 */
[----:B------:R-:W-:Y:S01]  /*4bb0*/  ISETP.GT.U32.AND P1, PT, R8, R14, PT ;  /* 0x0000000e0800720c */ /* 0x000fe20003f24070 */
[----:B------:R-:W-:Y:S02]  /*4bc0*/  IMAD.MOV R7, RZ, RZ, -R7 ;  /* 0x000000ffff077224 */ /* 0x000fe400078e0a07 */
[----:B------:R-:W-:Y:S01]  /*4bd0*/  @!P3 IMAD.IADD R18, R18, 0x1, -R8 ;  /* 0x000000011212b824 */ /* 0x000fe200078e0a08 */
[----:B------:R-:W-:Y:S01]  /*4be0*/  ISETP.GE.AND P3, PT, R4, RZ, PT ;  /* 0x000000ff0400720c */ /* 0x000fe20003f66270 */
[----:B------:R-:W-:Y:S02]  /*4bf0*/  IMAD R12, R8, R3, R12 ;  /* 0x00000003080c7224 */ /* 0x000fe400078e020c */
[----:B------:R-:W-:-:S02]  /*4c00*/  VIADD R4, R93, 0x50 ;  /* 0x000000505d047836 */ /* 0x000fc40000000000 */
[----:B------:R-:W-:Y:S02]  /*4c10*/  IMAD R13, R8, R7, R13 ;  /* 0x00000007080d7224 */ /* 0x000fe400078e020d */
[----:B------:R-:W-:Y:S01]  /*4c20*/  IMAD.MOV.U32 R20, RZ, RZ, R18 ;  /* 0x000000ffff147224 */ /* 0x000fe200078e0012 */
[----:B------:R-:W-:Y:S01]  /*4c30*/  IABS R10, R4 ;  /* 0x00000004000a7213 */ /* 0x000fe20000000000 */
[----:B------:R-:W-:Y:S01]  /*4c40*/  @!P2 IMAD.IADD R6, R6, 0x1, -R8 ;  /* 0x000000010606a824 */ /* 0x000fe200078e0a08 */
[C---:B------:R-:W-:Y:S01]  /*4c50*/  ISETP.GT.U32.AND P2, PT, R8.reuse, R12, PT ;  /* 0x0000000c0800720c */ /* 0x040fe20003f44070 */
[----:B------:R-:W-:Y:S01]  /*4c60*/  @!P6 IMAD.MOV R20, RZ, RZ, -R20 ;  /* 0x000000ffff14e224 */ /* 0x000fe200078e0a14 */
[----:B------:R-:W-:Y:S01]  /*4c70*/  ISETP.GT.U32.AND P6, PT, R8, R13, PT ;  /* 0x0000000d0800720c */ /* 0x000fe20003fc4070 */
[----:B0-----:R-:W-:Y:S02]  /*4c80*/  IMAD.MOV.U32 R19, RZ, RZ, R15 ;  /* 0x000000ffff137224 */ /* 0x001fe400078e000f */
[----:B------:R-:W-:Y:S01]  /*4c90*/  @!P1 IMAD.IADD R14, R14, 0x1, -R8 ;  /* 0x000000010e0e9824 */ /* 0x000fe200078e0a08 */
[----:B------:R0:W-:Y:S01]  /*4ca0*/  STL [R1+0x700], R20 ;  /* 0x0007001401007387 */ /* 0x0001e20000100800 */
[----:B------:R-:W-:Y:S01]  /*4cb0*/  IMAD.MOV.U32 R18, RZ, RZ, R6 ;  /* 0x000000ffff127224 */ /* 0x000fe200078e0006 */
[----:B------:R-:W-:Y:S01]  /*4cc0*/  ISETP.GE.AND P1, PT, R9, RZ, PT ;  /* 0x000000ff0900720c */ /* 0x000fe20003f26270 */
[----:B------:R-:W-:-:S04]  /*4cd0*/  IMAD.HI.U32 R15, R0, R10, RZ ;  /* 0x0000000a000f7227 */ /* 0x000fc800078e00ff */
[----:B------:R-:W-:Y:S01]  /*4ce0*/  @!P5 IMAD.MOV R18, RZ, RZ, -R18 ;  /* 0x000000ffff12d224 */ /* 0x000fe200078e0a12 */
[----:B------:R-:W-:Y:S01]  /*4cf0*/  ISETP.GT.U32.AND P5, PT, R8, R14, PT ;  /* 0x0000000e0800720c */ /* 0x000fe20003fa4070 */
[----:B------:R-:W-:Y:S02]  /*4d00*/  IMAD.MOV R15, RZ, RZ, -R15 ;  /* 0x000000ffff0f7224 */ /* 0x000fe400078e0a0f */
[C---:B------:R-:W-:Y:S02]  /*4d10*/  VIADD R7, R93.reuse, 0x51 ;  /* 0x000000515d077836 */ /* 0x040fe40000000000 */
[----:B------:R-:W-:Y:S02]  /*4d20*/  @!P2 IMAD.IADD R12, R12, 0x1, -R8 ;  /* 0x000000010c0ca824 */ /* 0x000fe400078e0a08 */
[C---:B------:R-:W-:Y:S01]  /*4d30*/  IMAD R10, R8.reuse, R15, R10 ;  /* 0x0000000f080a7224 */ /* 0x040fe200078e020a */
[----:B------:R-:W-:Y:S01]  /*4d40*/  IABS R3, R7 ;  /* 0x0000000700037213 */ /* 0x000fe20000000000 */
[----:B------:R-:W-:Y:S01]  /*4d50*/  VIADD R15, R93, 0x52 ;  /* 0x000000525d0f7836 */ /* 0x000fe20000000000 */
[----:B------:R-:W-:Y:S01]  /*4d60*/  ISETP.GT.U32.AND P2, PT, R8, R12, PT ;  /* 0x0000000c0800720c */ /* 0x000fe20003f44070 */
[----:B------:R-:W-:-:S02]  /*4d70*/  @!P6 IMAD.IADD R13, R13, 0x1, -R8 ;  /* 0x000000010d0de824 */ /* 0x000fc400078e0a08 */
[----:B------:R-:W-:Y:S01]  /*4d80*/  @!P0 IMAD.MOV R19, RZ, RZ, -R19 ;  /* 0x000000ffff138224 */ /* 0x000fe200078e0a13 */
[----:B------:R-:W-:Y:S01]  /*4d90*/  ISETP.GE.AND P0, PT, R5, RZ, PT ;  /* 0x000000ff0500720c */ /* 0x000fe20003f06270 */
[----:B------:R-:W-:Y:S01]  /*4da0*/  IMAD.HI.U32 R5, R0, R3, RZ ;  /* 0x0000000300057227 */ /* 0x000fe200078e00ff */
[----:B0-----:R-:W-:Y:S02]  /*4db0*/  IABS R20, R15 ;  /* 0x0000000f00147213 */ /* 0x001fe40000000000 */
[----:B------:R-:W-:Y:S01]  /*4dc0*/  ISETP.GT.U32.AND P6, PT, R8, R13, PT ;  /* 0x0000000d0800720c */ /* 0x000fe20003fc4070 */
[----:B------:R-:W-:Y:S01]  /*4dd0*/  @!P5 IMAD.IADD R14, R14, 0x1, -R8 ;  /* 0x000000010e0ed824 */ /* 0x000fe200078e0a08 */
[----:B------:R-:W-:Y:S01]  /*4de0*/  ISETP.GT.U32.AND P5, PT, R8, R10, PT ;  /* 0x0000000a0800720c */ /* 0x000fe20003fa4070 */
[----:B------:R-:W-:Y:S01]  /*4df0*/  IMAD.MOV R5, RZ, RZ, -R5 ;  /* 0x000000ffff057224 */ /* 0x000fe200078e0a05 */
[----:B------:R-:W-:Y:S01]  /*4e00*/  STL [R1+0x708], R19 ;  /* 0x0007081301007387 */ /* 0x000fe20000100800 */
[----:B------:R-:W-:-:S03]  /*4e10*/  IMAD.HI.U32 R21, R0, R20, RZ ;  /* 0x0000001400157227 */ /* 0x000fc600078e00ff */
[----:B------:R0:W-:Y:S01]  /*4e20*/  STL [R1+0x704], R18 ;  /* 0x0007041201007387 */ /* 0x0001e20000100800 */
[----:B------:R-:W-:Y:S02]  /*4e30*/  IMAD R3, R8, R5, R3 ;  /* 0x0000000508037224 */ /* 0x000fe400078e0203 */
[----:B------:R-:W-:Y:S02]  /*4e40*/  IMAD.MOV R21, RZ, RZ, -R21 ;  /* 0x000000ffff157224 */ /* 0x000fe400078e0a15 */
[--C-:B------:R-:W-:Y:S01]  /*4e50*/  @!P2 IMAD.IADD R12, R12, 0x1, -R8.reuse ;  /* 0x000000010c0ca824 */ /* 0x100fe200078e0a08 */
[----:B------:R-:W-:Y:S01]  /*4e60*/  ISETP.GE.AND P2, PT, R4, RZ, PT ;  /* 0x000000ff0400720c */ /* 0x000fe20003f46270 */
[----:B------:R-:W-:Y:S01]  /*4e70*/  @!P6 IMAD.IADD R13, R13, 0x1, -R8 ;  /* 0x000000010d0de824 */ /* 0x000fe200078e0a08 */
[C---:B------:R-:W-:Y:S01]  /*4e80*/  ISETP.GT.U32.AND P6, PT, R8.reuse, R3, PT ;  /* 0x000000030800720c */ /* 0x040fe20003fc4070 */
[----:B------:R-:W-:Y:S02]  /*4e90*/  IMAD R4, R8, R21, R20 ;  /* 0x0000001508047224 */ /* 0x000fe400078e0214 */
[----:B------:R-:W-:-:S02]  /*4ea0*/  @!P5 IMAD.IADD R10, R10, 0x1, -R8 ;  /* 0x000000010a0ad824 */ /* 0x000fc400078e0a08 */
[C---:B0-----:R-:W-:Y:S01]  /*4eb0*/  VIADD R18, R93.reuse, 0x53 ;  /* 0x000000535d127836 */ /* 0x041fe20000000000 */
[C---:B------:R-:W-:Y:S01]  /*4ec0*/  ISETP.GT.U32.AND P5, PT, R8.reuse, R4, PT ;  /* 0x000000040800720c */ /* 0x040fe20003fa4070 */
[C---:B------:R-:W-:Y:S02]  /*4ed0*/  VIADD R5, R93.reuse, 0x54 ;  /* 0x000000545d057836 */ /* 0x040fe40000000000 */
[----:B------:R-:W-:Y:S01]  /*4ee0*/  VIADD R6, R93, 0x55 ;  /* 0x000000555d067836 */ /* 0x000fe20000000000 */
[----:B------:R-:W-:Y:S01]  /*4ef0*/  IABS R9, R18 ;  /* 0x0000001200097213 */ /* 0x000fe20000000000 */
[----:B------:R-:W-:Y:S01]  /*4f00*/  IMAD.MOV.U32 R24, RZ, RZ, R14 ;  /* 0x000000ffff187224 */ /* 0x000fe200078e000e */
[----:B------:R-:W-:Y:S01]  /*4f10*/  IABS R19, R5 ;  /* 0x0000000500137213 */ /* 0x000fe20000000000 */
[----:B------:R-:W-:Y:S01]  /*4f20*/  @!P6 IMAD.IADD R3, R3, 0x1, -R8 ;  /* 0x000000010303e824 */ /* 0x000fe200078e0a08 */
[----:B------:R-:W-:Y:S01]  /*4f30*/  IABS R20, R6 ;  /* 0x0000000600147213 */ /* 0x000fe20000000000 */
[----:B------:R-:W-:Y:S01]  /*4f40*/  @!P3 IMAD.MOV R24, RZ, RZ, -R24 ;  /* 0x000000ffff18b224 */ /* 0x000fe200078e0a18 */
[----:B------:R-:W-:Y:S01]  /*4f50*/  ISETP.GT.U32.AND P3, PT, R8, R10, PT ;  /* 0x0000000a0800720c */ /* 0x000fe20003f64070 */
[----:B------:R-:W-:Y:S01]  /*4f60*/  IMAD.HI.U32 R22, R0, R9, RZ ;  /* 0x0000000900167227 */ /* 0x000fe200078e00ff */
[----:B------:R-:W-:-:S02]  /*4f70*/  ISETP.GE.AND P6, PT, R7, RZ, PT ;  /* 0x000000ff0700720c */ /* 0x000fc40003fc6270 */
[----:B------:R-:W-:Y:S01]  /*4f80*/  @!P5 IADD3 R4, PT, PT, R4, -R8, RZ ;  /* 0x800000080404d210 */ /* 0x000fe20007ffe0ff */
[----:B------:R-:W-:Y:S01]  /*4f90*/  IMAD.HI.U32 R21, R0, R19, RZ ;  /* 0x0000001300157227 */ /* 0x000fe200078e00ff */
[----:B------:R-:W-:Y:S01]  /*4fa0*/  ISETP.GT.U32.AND P5, PT, R8, R3, PT ;  /* 0x000000030800720c */ /* 0x000fe20003fa4070 */
[----:B------:R0:W-:Y:S02]  /*4fb0*/  STL [R1+0x6fc], R24 ;  /* 0x0006fc1801007387 */ /* 0x0001e40000100800 */
[----:B------:R-:W-:Y:S02]  /*4fc0*/  IMAD.MOV R22, RZ, RZ, -R22 ;  /* 0x000000ffff167224 */ /* 0x000fe400078e0a16 */
[----:B------:R-:W-:Y:S02]  /*4fd0*/  IMAD.MOV R21, RZ, RZ, -R21 ;  /* 0x000000ffff157224 */ /* 0x000fe400078e0a15 */
[----:B------:R-:W-:-:S04]  /*4fe0*/  IMAD.HI.U32 R14, R0, R20, RZ ;  /* 0x00000014000e7227 */ /* 0x000fc800078e00ff */
[----:B------:R-:W-:Y:S02]  /*4ff0*/  IMAD.MOV.U32 R23, RZ, RZ, R13 ;  /* 0x000000ffff177224 */ /* 0x000fe400078e000d */
[C---:B------:R-:W-:Y:S02]  /*5000*/  IMAD R9, R8.reuse, R22, R9 ;  /* 0x0000001608097224 */ /* 0x040fe400078e0209 */
[----:B------:R-:W-:Y:S02]  /*5010*/  IMAD.MOV.U32 R13, RZ, RZ, R12 ;  /* 0x000000ffff0d7224 */ /* 0x000fe400078e000c */
[C---:B------:R-:W-:Y:S02]  /*5020*/  IMAD R19, R8.reuse, R21, R19 ;  /* 0x0000001508137224 */ /* 0x040fe400078e0213 */
[----:B------:R-:W-:Y:S01]  /*5030*/  @!P0 IMAD.MOV R23, RZ, RZ, -R23 ;  /* 0x000000ffff178224 */ /* 0x000fe200078e0a17 */
[----:B------:R-:W-:Y:S01]  /*5040*/  ISETP.GT.U32.AND P0, PT, R8, R4, PT ;  /* 0x000000040800720c */ /* 0x000fe20003f04070 */
[----:B------:R-:W-:-:S02]  /*5050*/  IMAD.MOV R14, RZ, RZ, -R14 ;  /* 0x000000ffff0e7224 */ /* 0x000fc400078e0a0e */
[----:B------:R-:W-:Y:S01]  /*5060*/  @!P1 IMAD.MOV R13, RZ, RZ, -R13 ;  /* 0x000000ffff0d9224 */ /* 0x000fe200078e0a0d */
[C---:B------:R-:W-:Y:S01]  /*5070*/  ISETP.GT.U32.AND P1, PT, R8.reuse, R9, PT ;  /* 0x000000090800720c */ /* 0x040fe20003f24070 */
[----:B------:R-:W-:Y:S01]  /*5080*/  IMAD R20, R8, R14, R20 ;  /* 0x0000000e08147224 */ /* 0x000fe200078e0214 */
[----:B------:R-:W-:Y:S01]  /*5090*/  STL [R1+0x6f8], R23 ;  /* 0x0006f81701007387 */ /* 0x000fe20000100800 */
[--C-:B------:R-:W-:Y:S01]  /*50a0*/  @!P3 IMAD.IADD R10, R10, 0x1, -R8.reuse ;  /* 0x000000010a0ab824 */ /* 0x100fe200078e0a08 */
[C---:B------:R-:W-:Y:S01]  /*50b0*/  ISETP.GT.U32.AND P3, PT, R8.reuse, R19, PT ;  /* 0x000000130800720c */ /* 0x040fe20003f64070 */
[----:B------:R-:W-:Y:S01]  /*50c0*/  VIADD R7, R93, 0x56 ;  /* 0x000000565d077836 */ /* 0x000fe20000000000 */
[----:B------:R1:W-:Y:S01]  /*50d0*/  STL [R1+0x6f4], R13 ;  /* 0x0006f40d01007387 */ /* 0x0003e20000100800 */
[--C-:B------:R-:W-:Y:S01]  /*50e0*/  @!P5 IMAD.IADD R3, R3, 0x1, -R8.reuse ;  /* 0x000000010303d824 */ /* 0x100fe200078e0a08 */
[----:B------:R-:W-:Y:S01]  /*50f0*/  ISETP.GT.U32.AND P5, PT, R8, R20, PT ;  /* 0x000000140800720c */ /* 0x000fe20003fa4070 */
[----:B------:R-:W-:Y:S01]  /*5100*/  VIADD R21, R93, 0x57 ;  /* 0x000000575d157836 */ /* 0x000fe20000000000 */
[----:B------:R-:W-:Y:S01]  /*5110*/  IABS R22, R7 ;  /* 0x0000000700167213 */ /* 0x000fe20000000000 */
[--C-:B------:R-:W-:Y:S01]  /*5120*/  @!P0 IMAD.IADD R4, R4, 0x1, -R8.reuse ;  /* 0x0000000104048824 */ /* 0x100fe200078e0a08 */
[----:B------:R-:W-:Y:S01]  /*5130*/  ISETP.GE.AND P0, PT, R15, RZ, PT ;  /* 0x000000ff0f00720c */ /* 0x000fe20003f06270 */
[----:B------:R-:W-:Y:S01]  /*5140*/  @!P1 IMAD.IADD R9, R9, 0x1, -R8 ;  /* 0x0000000109099824 */ /* 0x000fe200078e0a08 */
[----:B------:R-:W-:Y:S01]  /*5150*/  IABS R12, R21 ;  /* 0x00000015000c7213 */ /* 0x000fe20000000000 */
[----:B0-----:R-:W-:Y:S01]  /*5160*/  IMAD.MOV.U32 R24, RZ, RZ, R10 ;  /* 0x000000ffff187224 */ /* 0x001fe200078e000a */
[----:B------:R-:W-:Y:S01]  /*5170*/  ISETP.GE.AND P1, PT, R18, RZ, PT ;  /* 0x000000ff1200720c */ /* 0x000fe20003f26270 */
[----:B-1----:R-:W-:-:S04]  /*5180*/  IMAD.HI.U32 R13, R0, R22, RZ ;  /* 0x00000016000d7227 */ /* 0x002fc800078e00ff */
[--C-:B------:R-:W-:Y:S01]  /*5190*/  @!P3 IMAD.IADD R19, R19, 0x1, -R8.reuse ;  /* 0x000000011313b824 */ /* 0x100fe200078e0a08 */
[----:B------:R-:W-:Y:S01]  /*51a0*/  ISETP.GT.U32.AND P3, PT, R8, R9, PT ;  /* 0x000000090800720c */ /* 0x000fe20003f64070 */
[----:B------:R-:W-:Y:S02]  /*51b0*/  IMAD.MOV R15, RZ, RZ, -R13 ;  /* 0x000000ffff0f7224 */ /* 0x000fe400078e0a0d */
[----:B------:R-:W-:Y:S01]  /*51c0*/  @!P5 IMAD.IADD R20, R20, 0x1, -R8 ;  /* 0x000000011414d824 */ /* 0x000fe200078e0a08 */
[----:B------:R-:W-:Y:S01]  /*51d0*/  ISETP.GT.U32.AND P5, PT, R8, R19, PT ;  /* 0x000000130800720c */ /* 0x000fe20003fa4070 */
[----:B------:R-:W-:Y:S02]  /*51e0*/  IMAD.MOV.U32 R23, RZ, RZ, R3 ;  /* 0x000000ffff177224 */ /* 0x000fe400078e0003 */
[----:B------:R-:W-:-:S04]  /*51f0*/  IMAD.HI.U32 R14, R0, R12, RZ ;  /* 0x0000000c000e7227 */ /* 0x000fc800078e00ff */
[C---:B------:R-:W-:Y:S02]  /*5200*/  IMAD R22, R8.reuse, R15, R22 ;  /* 0x0000000f08167224 */ /* 0x040fe400078e0216 */
[----:B------:R-:W-:Y:S02]  /*5210*/  IMAD.MOV.U32 R3, RZ, RZ, R4 ;  /* 0x000000ffff037224 */ /* 0x000fe400078e0004 */
[----:B------:R-:W-:Y:S02]  /*5220*/  VIADD R13, R93, 0x58 ;  /* 0x000000585d0d7836 */ /* 0x000fe40000000000 */
[----:B------:R-:W-:Y:S01]  /*5230*/  @!P2 IMAD.MOV R24, RZ, RZ, -R24 ;  /* 0x000000ffff18a224 */ /* 0x000fe200078e0a18 */
[C---:B------:R-:W-:Y:S01]  /*5240*/  ISETP.GT.U32.AND P2, PT, R8.reuse, R20, PT ;  /* 0x000000140800720c */ /* 0x040fe20003f44070 */
[----:B------:R-:W-:Y:S01]  /*5250*/  IMAD.MOV R14, RZ, RZ, -R14 ;  /* 0x000000ffff0e7224 */ /* 0x000fe200078e0a0e */
[----:B------:R-:W-:Y:S01]  /*5260*/  IABS R15, R13 ;  /* 0x0000000d000f7213 */ /* 0x000fe20000000000 */
[----:B------:R-:W-:Y:S01]  /*5270*/  @!P0 IMAD.MOV R3, RZ, RZ, -R3 ;  /* 0x000000ffff038224 */ /* 0x000fe200078e0a03 */
[C---:B------:R-:W-:Y:S01]  /*5280*/  ISETP.GT.U32.AND P0, PT, R8.reuse, R22, PT ;  /* 0x000000160800720c */ /* 0x040fe20003f04070 */
[----:B------:R-:W-:Y:S01]  /*5290*/  IMAD R12, R8, R14, R12 ;  /* 0x0000000e080c7224 */ /* 0x000fe200078e020c */
[----:B------:R-:W-:Y:S01]  /*52a0*/  STL [R1+0x600], R24 ;  /* 0x0006001801007387 */ /* 0x000fe20000100800 */
[--C-:B------:R-:W-:Y:S01]  /*52b0*/  @!P3 IMAD.IADD R9, R9, 0x1, -R8.reuse ;  /* 0x000000010909b824 */ /* 0x100fe200078e0a08 */
[----:B------:R-:W-:Y:S01]  /*52c0*/  ISETP.GE.AND P3, PT, R6, RZ, PT ;  /* 0x000000ff0600720c */ /* 0x000fe20003f66270 */
[----:B------:R-:W-:Y:S01]  /*52d0*/  @!P5 IMAD.IADD R19, R19, 0x1, -R8 ;  /* 0x000000011313d824 */ /* 0x000fe200078e0a08 */
[----:B------:R-:W-:Y:S01]  /*52e0*/  ISETP.GT.U32.AND P5, PT, R8, R12, PT ;  /* 0x0000000c0800720c */ /* 0x000fe20003fa4070 */
[----:B------:R-:W-:-:S04]  /*52f0*/  IMAD.HI.U32 R6, R0, R15, RZ ;  /* 0x0000000f00067227 */ /* 0x000fc800078e00ff */
[----:B------:R-:W-:Y:S01]  /*5300*/  @!P6 IMAD.MOV R23, RZ, RZ, -R23 ;  /* 0x000000ffff17e224 */ /* 0x000fe200078e0a17 */
[----:B------:R-:W-:Y:S01]  /*5310*/  ISETP.GE.AND P6, PT, R5, RZ, PT ;  /* 0x000000ff0500720c */ /* 0x000fe20003fc6270 */
[----:B------:R-:W-:Y:S01]  /*5320*/  @!P2 IMAD.IADD R20, R20, 0x1, -R8 ;  /* 0x000000011414a824 */ /* 0x000fe200078e0a08 */
[----:B------:R-:W-:Y:S01]  /*5330*/  ISETP.GE.AND P2, PT, R7, RZ, PT ;  /* 0x000000ff0700720c */ /* 0x000fe20003f46270 */
[----:B------:R-:W-:Y:S01]  /*5340*/  IMAD.MOV R6, RZ, RZ, -R6 ;  /* 0x000000ffff067224 */ /* 0x000fe200078e0a06 */
[----:B------:R-:W-:Y:S01]  /*5350*/  STL [R1+0x6f0], R23 ;  /* 0x0006f01701007387 */ /* 0x000fe20000100800 */
[----:B------:R-:W-:Y:S01]  /*5360*/  @!P0 IMAD.IADD R22, R22, 0x1, -R8 ;  /* 0x0000000116168824 */ /* 0x000fe200078e0a08 */
[----:B------:R-:W-:Y:S01]  /*5370*/  ISETP.GE.AND P0, PT, R21, RZ, PT ;  /* 0x000000ff1500720c */ /* 0x000fe20003f06270 */
[----:B------:R-:W-:Y:S01]  /*5380*/  IMAD.MOV.U32 R14, RZ, RZ, R9 ;  /* 0x000000ffff0e7224 */ /* 0x000fe200078e0009 */
[----:B------:R0:W-:Y:S01]  /*5390*/  STL [R1+0x6ec], R3 ;  /* 0x0006ec0301007387 */ /* 0x0001e20000100800 */
[----:B------:R-:W-:-:S02]  /*53a0*/  IMAD R6, R8, R6, R15 ;  /* 0x0000000608067224 */ /* 0x000fc400078e020f */
[----:B------:R-:W-:Y:S02]  /*53b0*/  IMAD.MOV.U32 R9, RZ, RZ, R20 ;  /* 0x000000ffff097224 */ /* 0x000fe400078e0014 */
[----:B------:R-:W-:Y:S01]  /*53c0*/  @!P1 IMAD.MOV R14, RZ, RZ, -R14 ;  /* 0x000000ffff0e9224 */ /* 0x000fe200078e0a0e */
[C---:B------:R-:W-:Y:S01]  /*53d0*/  ISETP.GT.U32.AND P1, PT, R8.reuse, R22, PT ;  /* 0x000000160800720c */ /* 0x040fe20003f24070 */
[----:B------:R-:W-:Y:S01]  /*53e0*/  @!P3 IMAD.MOV R9, RZ, RZ, -R9 ;  /* 0x000000ffff09b224 */ /* 0x000fe200078e0a09 */
[----:B------:R-:W-:Y:S01]  /*53f0*/  ISETP.GT.U32.AND P3, PT, R8, R6, PT ;  /* 0x000000060800720c */ /* 0x000fe20003f64070 */
[----:B------:R-:W-:Y:S01]  /*5400*/  @!P5 IMAD.IADD R12, R12, 0x1, -R8 ;  /* 0x000000010c0cd824 */ /* 0x000fe200078e0a08 */
[----:B------:R1:W-:Y:S01]  /*5410*/  STL [R1+0x6e8], R14 ;  /* 0x0006e80e01007387 */ /* 0x0003e20000100800 */
[C---:B0-----:R-:W-:Y:S02]  /*5420*/  VIADD R3, R93.reuse, 0x59 ;  /* 0x000000595d037836 */ /* 0x041fe40000000000 */
[----:B------:R-:W-:Y:S01]  /*5430*/  VIADD R5, R93, 0x5a ;  /* 0x0000005a5d057836 */ /* 0x000fe20000000000 */
[----:B------:R-:W-:-:S02]  /*5440*/  ISETP.GT.U32.AND P5, PT, R8, R12, PT ;  /* 0x0000000c0800720c */ /* 0x000fc40003fa4070 */
[----:B------:R-:W-:Y:S02]  /*5450*/  IABS R4, R3 ;  /* 0x0000000300047213 */ /* 0x000fe40000000000 */
[----:B------:R-:W-:Y:S01]  /*5460*/  IABS R10, R5 ;  /* 0x00000005000a7213 */ /* 0x000fe20000000000 */
[----:B------:R-:W-:Y:S02]  /*5470*/  @!P1 IMAD.IADD R22, R22, 0x1, -R8 ;  /* 0x0000000116169824 */ /* 0x000fe400078e0a08 */
[----:B-1----:R-:W-:Y:S02]  /*5480*/  IMAD.MOV.U32 R14, RZ, RZ, R19 ;  /* 0x000000ffff0e7224 */ /* 0x002fe400078e0013 */
[----:B------:R-:W-:Y:S01]  /*5490*/  IMAD.HI.U32 R7, R0, R4, RZ ;  /* 0x0000000400077227 */ /* 0x000fe200078e00ff */
[----:B------:R-:W-:-:S03]  /*54a0*/  MOV R15, R22 ;  /* 0x00000016000f7202 */ /* 0x000fc60000000f00 */
[----:B------:R-:W-:Y:S01]  /*54b0*/  @!P6 IMAD.MOV R14, RZ, RZ, -R14 ;  /* 0x000000ffff0ee224 */ /* 0x000fe200078e0a0e */
[----:B------:R-:W-:Y:S01]  /*54c0*/  ISETP.GE.AND P6, PT, R13, RZ, PT ;  /* 0x000000ff0d00720c */ /* 0x000fe20003fc6270 */
[----:B------:R-:W-:Y:S02]  /*54d0*/  IMAD.MOV R7, RZ, RZ, -R7 ;  /* 0x000000ffff077224 */ /* 0x000fe400078e0a07 */
[----:B------:R-:W-:Y:S01]  /*54e0*/  @!P3 IMAD.IADD R6, R6, 0x1, -R8 ;  /* 0x000000010606b824 */ /* 0x000fe200078e0a08 */
[----:B------:R0:W-:Y:S01]  /*54f0*/  STL [R1+0x6e4], R14 ;  /* 0x0006e40e01007387 */ /* 0x0001e20000100800 */
[----:B------:R-:W-:Y:S02]  /*5500*/  IMAD R4, R8, R7, R4 ;  /* 0x0000000708047224 */ /* 0x000fe400078e0204 */
[----:B------:R-:W-:Y:S01]  /*5510*/  VIADD R7, R93, 0x5c ;  /* 0x0000005c5d077836 */ /* 0x000fe20000000000 */
[----:B------:R1:W-:Y:S01]  /*5520*/  STL [R1+0x6e0], R9 ;  /* 0x0006e00901007387 */ /* 0x0003e20000100800 */
[----:B------:R-:W-:Y:S01]  /*5530*/  IMAD.HI.U32 R13, R0, R10, RZ ;  /* 0x0000000a000d7227 */ /* 0x000fe200078e00ff */
[----:B------:R-:W-:-:S02]  /*5540*/  ISETP.GT.U32.AND P1, PT, R8, R4, PT ;  /* 0x000000040800720c */ /* 0x000fc40003f24070 */
[----:B------:R-:W-:Y:S01]  /*5550*/  ISETP.GT.U32.AND P3, PT, R8, R6, PT ;  /* 0x000000060800720c */ /* 0x000fe20003f64070 */
[--C-:B------:R-:W-:Y:S01]  /*5560*/  @!P5 IMAD.IADD R12, R12, 0x1, -R8.reuse ;  /* 0x000000010c0cd824 */ /* 0x100fe200078e0a08 */
[----:B------:R-:W-:Y:S01]  /*5570*/  ISETP.GE.AND P5, PT, R3, RZ, PT ;  /* 0x000000ff0300720c */ /* 0x000fe20003fa6270 */
[----:B------:R-:W-:Y:S01]  /*5580*/  @!P2 IMAD.MOV R15, RZ, RZ, -R15 ;  /* 0x000000ffff0fa224 */ /* 0x000fe200078e0a0f */
[----:B0-----:R-:W-:Y:S01]  /*5590*/  IABS R14, R7 ;  /* 0x00000007000e7213 */ /* 0x001fe20000000000 */
[----:B------:R-:W-:Y:S01]  /*55a0*/  IMAD.MOV R13, RZ, RZ, -R13 ;  /* 0x000000ffff0d7224 */ /* 0x000fe200078e0a0d */
[----:B------:R-:W-:Y:S01]  /*55b0*/  ISETP.GE.AND P2, PT, R5, RZ, PT ;  /* 0x000000ff0500720c */ /* 0x000fe20003f46270 */
[----:B-1----:R-:W-:Y:S01]  /*55c0*/  VIADD R9, R93, 0x5b ;  /* 0x0000005b5d097836 */ /* 0x002fe20000000000 */
[----:B------:R0:W-:Y:S03]  /*55d0*/  STL [R1+0x6dc], R15 ;  /* 0x0006dc0f01007387 */ /* 0x0001e60000100800 */
[--C-:B------:R-:W-:Y:S01]  /*55e0*/  @!P1 IMAD.IADD R4, R4, 0x1, -R8.reuse ;  /* 0x0000000104049824 */ /* 0x100fe200078e0a08 */
[----:B------:R-:W-:Y:S01]  /*55f0*/  IABS R3, R9 ;  /* 0x0000000900037213 */ /* 0x000fe20000000000 */
[----:B------:R-:W-:Y:S01]  /*5600*/  @!P3 IMAD.IADD R6, R6, 0x1, -R8 ;  /* 0x000000010606b824 */ /* 0x000fe200078e0a08 */
[----:B------:R-:W-:-:S02]  /*5610*/  ISETP.GE.AND P3, PT, R9, RZ, PT ;  /* 0x000000ff0900720c */ /* 0x000fc40003f66270 */
[C---:B------:R-:W-:Y:S01]  /*5620*/  ISETP.GT.U32.AND P1, PT, R8.reuse, R4, PT ;  /* 0x000000040800720c */ /* 0x040fe20003f24070 */
[----:B------:R-:W-:Y:S02]  /*5630*/  IMAD.MOV.U32 R5, RZ, RZ, R3 ;  /* 0x000000ffff057224 */ /* 0x000fe400078e0003 */
[----:B------:R-:W-:Y:S02]  /*5640*/  IMAD R3, R8, R13, R10 ;  /* 0x0000000d08037224 */ /* 0x000fe400078e020a */
[----:B0-----:R-:W-:Y:S02]  /*5650*/  IMAD.MOV.U32 R15, RZ, RZ, R12 ;  /* 0x000000ffff0f7224 */ /* 0x001fe400078e000c */
[----:B------:R-:W-:-:S04]  /*5660*/  IMAD.HI.U32 R10, R0, R14, RZ ;  /* 0x0000000e000a7227 */ /* 0x000fc800078e00ff */
[----:B------:R-:W-:Y:S01]  /*5670*/  @!P0 IMAD.MOV R15, RZ, RZ, -R15 ;  /* 0x000000ffff0f8224 */ /* 0x000fe200078e0a0f */
[C---:B------:R-:W-:Y:S01]  /*5680*/  ISETP.GT.U32.AND P0, PT, R8.reuse, R3, PT ;  /* 0x000000030800720c */ /* 0x040fe20003f04070 */
[----:B------:R-:W-:Y:S02]  /*5690*/  IMAD.MOV R10, RZ, RZ, -R10 ;  /* 0x000000ffff0a7224 */ /* 0x000fe400078e0a0a */
[----:B------:R-:W-:Y:S01]  /*56a0*/  IMAD.MOV.U32 R19, RZ, RZ, R6 ;  /* 0x000000ffff137224 */ /* 0x000fe200078e0006 */
[----:B------:R0:W-:Y:S01]  /*56b0*/  STL [R1+0x6d8], R15 ;  /* 0x0006d80f01007387 */ /* 0x0001e20000100800 */
[C---:B------:R-:W-:Y:S02]  /*56c0*/  IMAD R9, R8.reuse, R10, R14 ;  /* 0x0000000a08097224 */ /* 0x040fe400078e020e */
[----:B------:R-:W-:Y:S02]  /*56d0*/  @!P6 IMAD.MOV R19, RZ, RZ, -R19 ;  /* 0x000000ffff13e224 */ /* 0x000fe400078e0a13 */
[----:B------:R-:W-:Y:S01]  /*56e0*/  VIADD R12, R93, 0x5d ;  /* 0x0000005d5d0c7836 */ /* 0x000fe20000000000 */
[----:B------:R-:W-:Y:S01]  /*56f0*/  ISETP.GT.U32.AND P6, PT, R8, R9, PT ;  /* 0x000000090800720c */ /* 0x000fe20003fc4070 */
[----:B------:R-:W-:Y:S01]  /*5700*/  IMAD.HI.U32 R13, R0, R5, RZ ;  /* 0x00000005000d7227 */ /* 0x000fe200078e00ff */
[----:B------:R-:W-:Y:S02]  /*5710*/  STL [R1+0x610], R19 ;  /* 0x0006101301007387 */ /* 0x000fe40000100800 */
[----:B0-----:R-:W-:Y:S01]  /*5720*/  IABS R15, R12 ;  /* 0x0000000c000f7213 */ /* 0x001fe20000000000 */
[----:B------:R-:W-:-:S02]  /*5730*/  @!P0 IMAD.IADD R3, R3, 0x1, -R8 ;  /* 0x0000000103038824 */ /* 0x000fc400078e0a08 */
[----:B------:R-:W-:Y:S02]  /*5740*/  IMAD.MOV R13, RZ, RZ, -R13 ;  /* 0x000000ffff0d7224 */ /* 0x000fe400078e0a0d */
[----:B------:R-:W-:Y:S01]  /*5750*/  VIADD R14, R93, 0x5e ;  /* 0x0000005e5d0e7836 */ /* 0x000fe20000000000 */
[----:B------:R-:W-:Y:S01]  /*5760*/  ISETP.GT.U32.AND P0, PT, R8, R3, PT ;  /* 0x000000030800720c */ /* 0x000fe20003f04070 */
[----:B------:R-:W-:Y:S02]  /*5770*/  @!P1 IMAD.IADD R4, R4, 0x1, -R8 ;  /* 0x0000000104049824 */ /* 0x000fe400078e0a08 */
[----:B------:R-:W-:-:S04]  /*5780*/  IMAD.HI.U32 R6, R0, R15, RZ ;  /* 0x0000000f00067227 */ /* 0x000fc800078e00ff */
[C---:B------:R-:W-:Y:S01]  /*5790*/  IMAD R5, R8.reuse, R13, R5 ;  /* 0x0000000d08057224 */ /* 0x040fe200078e0205 */
[----:B------:R-:W-:Y:S01]  /*57a0*/  IABS R13, R14 ;  /* 0x0000000e000d7213 */ /* 0x000fe20000000000 */
[----:B------:R-:W-:Y:S02]  /*57b0*/  IMAD.MOV.U32 R18, RZ, RZ, R4 ;  /* 0x000000ffff127224 */ /* 0x000fe400078e0004 */
[----:B------:R-:W-:Y:S01]  /*57c0*/  @!P6 IMAD.IADD R9, R9, 0x1, -R8 ;  /* 0x000000010909e824 */ /* 0x000fe200078e0a08 */
[C---:B------:R-:W-:Y:S01]  /*57d0*/  ISETP.GT.U32.AND P1, PT, R8.reuse, R5, PT ;  /* 0x000000050800720c */ /* 0x040fe20003f24070 */
[----:B------:R-:W-:Y:S02]  /*57e0*/  IMAD.MOV R6, RZ, RZ, -R6 ;  /* 0x000000ffff067224 */ /* 0x000fe400078e0a06 */
[----:B------:R-:W-:Y:S01]  /*57f0*/  @!P5 IMAD.MOV R18, RZ, RZ, -R18 ;  /* 0x000000ffff12d224 */ /* 0x000fe200078e0a12 */
[----:B------:R-:W-:Y:S01]  /*5800*/  ISETP.GE.AND P5, PT, R7, RZ, PT ;  /* 0x000000ff0700720c */ /* 0x000fe20003fa6270 */
[C---:B------:R-:W-:Y:S01]  /*5810*/  IMAD R6, R8.reuse, R6, R15 ;  /* 0x0000000608067224 */ /* 0x040fe200078e020f */
[----:B------:R-:W-:Y:S01]  /*5820*/  ISETP.GT.U32.AND P6, PT, R8, R9, PT ;  /* 0x000000090800720c */ /* 0x000fe20003fc4070 */
[----:B------:R-:W-:Y:S01]  /*5830*/  IMAD.HI.U32 R7, R0, R13, RZ ;  /* 0x0000000d00077227 */ /* 0x000fe200078e00ff */
[----:B------:R0:W-:Y:S03]  /*5840*/  STL [R1+0x6d4], R18 ;  /* 0x0006d41201007387 */ /* 0x0001e60000100800 */
[----:B------:R-:W-:Y:S01]  /*5850*/  @!P0 IMAD.IADD R3, R3, 0x1, -R8 ;  /* 0x0000000103038824 */ /* 0x000fe200078e0a08 */
[----:B------:R-:W-:Y:S01]  /*5860*/  ISETP.GT.U32.AND P0, PT, R8, R6, PT ;  /* 0x000000060800720c */ /* 0x000fe20003f04070 */
[----:B------:R-:W-:-:S02]  /*5870*/  IMAD.MOV R7, RZ, RZ, -R7 ;  /* 0x000000ffff077224 */ /* 0x000fc400078e0a07 */
[--C-:B------:R-:W-:Y:S02]  /*5880*/  @!P1 IMAD.IADD R5, R5, 0x1, -R8.reuse ;  /* 0x0000000105059824 */ /* 0x100fe400078e0a08 */
[C---:B------:R-:W-:Y:S02]  /*5890*/  IMAD R13, R8.reuse, R7, R13 ;  /* 0x00000007080d7224 */ /* 0x040fe400078e020d */
[--C-:B------:R-:W-:Y:S01]  /*58a0*/  @!P6 IMAD.IADD R9, R9, 0x1, -R8.reuse ;  /* 0x000000010909e824 */ /* 0x100fe200078e0a08 */
[C---:B------:R-:W-:Y:S01]  /*58b0*/  ISETP.GT.U32.AND P1, PT, R8.reuse, R5, PT ;  /* 0x000000050800720c */ /* 0x040fe20003f24070 */
[C---:B------:R-:W-:Y:S01]  /*58c0*/  VIADD R10, R93.reuse, 0x5f ;  /* 0x0000005f5d0a7836 */ /* 0x040fe20000000000 */
[----:B------:R-:W-:Y:S01]  /*58d0*/  ISETP.GT.U32.AND P6, PT, R8, R13, PT ;  /* 0x0000000d0800720c */ /* 0x000fe20003fc4070 */
[----:B0-----:R-:W-:Y:S02]  /*58e0*/  IMAD.MOV.U32 R18, RZ, RZ, R3 ;  /* 0x000000ffff127224 */ /* 0x001fe400078e0003 */
[----:B------:R-:W-:Y:S01]  /*58f0*/  @!P0 IMAD.IADD R6, R6, 0x1, -R8 ;  /* 0x0000000106068824 */ /* 0x000fe200078e0a08 */
[----:B------:R-:W-:Y:S01]  /*5900*/  IABS R4, R10 ;  /* 0x0000000a00047213 */ /* 0x000fe20000000000 */
[----:B------:R-:W-:Y:S01]  /*5910*/  @!P2 IMAD.MOV R18, RZ, RZ, -R18 ;  /* 0x000000ffff12a224 */ /* 0x000fe200078e0a12 */
[----:B------:R-:W-:Y:S01]  /*5920*/  ISETP.GE.AND P2, PT, R12, RZ, PT ;  /* 0x000000ff0c00720c */ /* 0x000fe20003f46270 */
[----:B------:R-:W-:Y:S01]  /*5930*/  VIADD R12, R93, 0x60 ;  /* 0x000000605d0c7836 */ /* 0x000fe20000000000 */
[----:B------:R-:W-:Y:S01]  /*5940*/  ISETP.GT.U32.AND P0, PT, R8, R6, PT ;  /* 0x000000060800720c */ /* 0x000fe20003f04070 */
[----:B------:R-:W-:Y:S01]  /*5950*/  IMAD.HI.U32 R3, R0, R4, RZ ;  /* 0x0000000400037227 */ /* 0x000fe200078e00ff */
[----:B------:R0:W-:Y:S02]  /*5960*/  STL [R1+0x6d0], R18 ;  /* 0x0006d01201007387 */ /* 0x0001e40000100800 */
[----:B------:R-:W-:Y:S01]  /*5970*/  IABS R19, R12 ;  /* 0x0000000c00137213 */ /* 0x000fe20000000000 */
[----:B------:R-:W-:-:S02]  /*5980*/  @!P6 IMAD.IADD R13, R13, 0x1, -R8 ;  /* 0x000000010d0de824 */ /* 0x000fc400078e0a08 */
[----:B------:R-:W-:Y:S02]  /*5990*/  IMAD.MOV R3, RZ, RZ, -R3 ;  /* 0x000000ffff037224 */ /* 0x000fe400078e0a03 */
[----:B------:R-:W-:Y:S01]  /*59a0*/  @!P1 IMAD.IADD R5, R5, 0x1, -R8 ;  /* 0x0000000105059824 */ /* 0x000fe200078e0a08 */
[----:B------:R-:W-:Y:S01]  /*59b0*/  ISETP.GT.U32.AND P6, PT, R8, R13, PT ;  /* 0x0000000d0800720c */ /* 0x000fe20003fc4070 */
[----:B------:R-:W-:Y:S01]  /*59c0*/  VIADD R7, R93, 0x61 ;  /* 0x000000615d077836 */ /* 0x000fe20000000000 */
[----:B------:R-:W-:Y:S01]  /*59d0*/  ISETP.GE.AND P1, PT, R14, RZ, PT ;  /* 0x000000ff0e00720c */ /* 0x000fe20003f26270 */
[----:B------:R-:W-:Y:S02]  /*59e0*/  IMAD R3, R8, R3, R4 ;  /* 0x0000000308037224 */ /* 0x000fe400078e0204 */
[----:B------:R-:W-:Y:S02]  /*59f0*/  IMAD.MOV.U32 R15, RZ, RZ, R9 ;  /* 0x000000ffff0f7224 */ /* 0x000fe400078e0009 */
[----:B0-----:R-:W-:Y:S01]  /*5a00*/  IMAD.MOV.U32 R18, RZ, RZ, R5 ;  /* 0x000000ffff127224 */ /* 0x001fe200078e0005 */
[----:B------:R-:W-:Y:S01]  /*5a10*/  IABS R5, R7 ;  /* 0x0000000700057213 */ /* 0x000fe20000000000 */
[----:B------:R-:W-:-:S04]  /*5a20*/  IMAD.HI.U32 R9, R0, R19, RZ ;  /* 0x0000001300097227 */ /* 0x000fc800078e00ff */
[----:B------:R-:W-:Y:S01]  /*5a30*/  @!P0 IMAD.IADD R6, R6, 0x1, -R8 ;  /* 0x0000000106068824 */ /* 0x000fe200078e0a08 */
[----:B------:R-:W-:Y:S01]  /*5a40*/  ISETP.GE.AND P0, PT, R12, RZ, PT ;  /* 0x000000ff0c00720c */ /* 0x000fe20003f06270 */
[----:B------:R-:W-:Y:S01]  /*5a50*/  @!P5 IMAD.MOV R15, RZ, RZ, -R15 ;  /* 0x000000ffff0fd224 */ /* 0x000fe200078e0a0f */
[----:B------:R-:W-:Y:S01]  /*5a60*/  ISETP.GT.U32.AND P5, PT, R8, R3, PT ;  /* 0x000000030800720c */ /* 0x000fe20003fa4070 */
[----:B------:R-:W-:Y:S01]  /*5a70*/  @!P3 IMAD.MOV R18, RZ, RZ, -R18 ;  /* 0x000000ffff12b224 */ /* 0x000fe200078e0a12 */
[----:B------:R-:W-:Y:S01]  /*5a80*/  ISETP.GE.AND P3, PT, R10, RZ, PT ;  /* 0x000000ff0a00720c */ /* 0x000fe20003f66270 */
[----:B------:R-:W-:Y:S01]  /*5a90*/  IMAD.MOV R9, RZ, RZ, -R9 ;  /* 0x000000ffff097224 */ /* 0x000fe200078e0a09 */
[----:B------:R-:W-:Y:S01]  /*5aa0*/  MOV R14, R6 ;  /* 0x00000006000e7202 */ /* 0x000fe20000000f00 */
[----:B------:R-:W-:Y:S01]  /*5ab0*/  VIADD R4, R93, 0x62 ;  /* 0x000000625d047836 */ /* 0x000fe20000000000 */
[----:B------:R0:W-:Y:S01]  /*5ac0*/  STL [R1+0x6cc], R18 ;  /* 0x0006cc1201007387 */ /* 0x0001e20000100800 */
[----:B------:R-:W-:-:S03]  /*5ad0*/  IMAD.HI.U32 R10, R0, R5, RZ ;  /* 0x00000005000a7227 */ /* 0x000fc600078e00ff */
[----:B------:R-:W-:Y:S01]  /*5ae0*/  STL [R1+0x6c8], R15 ;  /* 0x0006c80f01007387 */ /* 0x000fe20000100800 */
[C---:B------:R-:W-:Y:S01]  /*5af0*/  IMAD R19, R8.reuse, R9, R19 ;  /* 0x0000000908137224 */ /* 0x040fe200078e0213 */
[----:B------:R-:W-:Y:S01]  /*5b00*/  IABS R9, R4 ;  /* 0x0000000400097213 */ /* 0x000fe20000000000 */
[----:B------:R-:W-:Y:S02]  /*5b10*/  IMAD.MOV R6, RZ, RZ, -R10 ;  /* 0x000000ffff067224 */ /* 0x000fe400078e0a0a */
[----:B------:R-:W-:Y:S01]  /*5b20*/  @!P6 IMAD.IADD R13, R13, 0x1, -R8 ;  /* 0x000000010d0de824 */ /* 0x000fe200078e0a08 */
[C---:B------:R-:W-:Y:S01]  /*5b30*/  ISETP.GT.U32.AND P6, PT, R8.reuse, R19, PT ;  /* 0x000000130800720c */ /* 0x040fe20003fc4070 */
[----:B------:R-:W-:Y:S01]  /*5b40*/  @!P2 IMAD.MOV R14, RZ, RZ, -R14 ;  /* 0x000000ffff0ea224 */ /* 0x000fe200078e0a0e */
[----:B------:R-:W-:Y:S01]  /*5b50*/  ISETP.GE.AND P2, PT, R7, RZ, PT ;  /* 0x000000ff0700720c */ /* 0x000fe20003f46270 */
[----:B------:R-:W-:Y:S02]  /*5b60*/  IMAD R7, R8, R6, R5 ;  /* 0x0000000608077224 */ /* 0x000fe400078e0205 */
[----:B------:R-:W-:Y:S01]  /*5b70*/  IMAD.MOV.U32 R6, RZ, RZ, R9 ;  /* 0x000000ffff067224 */ /* 0x000fe200078e0009 */
[----:B------:R1:W-:Y:S01]  /*5b80*/  STL [R1+0x6c4], R14 ;  /* 0x0006c40e01007387 */ /* 0x0003e20000100800 */
[----:B------:R-:W-:-:S02]  /*5b90*/  IMAD.MOV.U32 R12, RZ, RZ, R13 ;  /* 0x000000ffff0c7224 */ /* 0x000fc400078e000d */
[----:B------:R-:W-:Y:S02]  /*5ba0*/  @!P5 IMAD.IADD R3, R3, 0x1, -R8 ;  /* 0x000000010303d824 */ /* 0x000fe400078e0a08 */
[----:B------:R-:W-:-:S03]  /*5bb0*/  IMAD.HI.U32 R5, R0, R6, RZ ;  /* 0x0000000600057227 */ /* 0x000fc600078e00ff */
[C---:B------:R-:W-:Y:S01]  /*5bc0*/  ISETP.GT.U32.AND P5, PT, R8.reuse, R3, PT ;  /* 0x000000030800720c */ /* 0x040fe20003fa4070 */
[----:B------:R-:W-:Y:S01]  /*5bd0*/  @!P1 IMAD.MOV R12, RZ, RZ, -R12 ;  /* 0x000000ffff0c9224 */ /* 0x000fe200078e0a0c */
[C---:B------:R-:W-:Y:S01]  /*5be0*/  ISETP.GT.U32.AND P1, PT, R8.reuse, R7, PT ;  /* 0x000000070800720c */ /* 0x040fe20003f24070 */
[----:B------:R-:W-:Y:S02]  /*5bf0*/  IMAD.MOV R5, RZ, RZ, -R5 ;  /* 0x000000ffff057224 */ /* 0x000fe400078e0a05 */
[C---:B0-----:R-:W-:Y:S01]  /*5c00*/  VIADD R18, R93.reuse, 0x63 ;  /* 0x000000635d127836 */ /* 0x041fe20000000000 */
[----:B------:R0:W-:Y:S01]  /*5c10*/  STL [R1+0x6c0], R12 ;  /* 0x0006c00c01007387 */ /* 0x0001e20000100800 */
[C---:B------:R-:W-:Y:S02]  /*5c20*/  IMAD R6, R8.reuse, R5, R6 ;  /* 0x0000000508067224 */ /* 0x040fe400078e0206 */
[----:B-1----:R-:W-:Y:S01]  /*5c30*/  VIADD R14, R93, 0x64 ;  /* 0x000000645d0e7836 */ /* 0x002fe20000000000 */
[----:B------:R-:W-:Y:S01]  /*5c40*/  IABS R9, R18 ;  /* 0x0000001200097213 */ /* 0x000fe20000000000 */
[--C-:B------:R-:W-:Y:S01]  /*5c50*/  @!P6 IMAD.IADD R19, R19, 0x1, -R8.reuse ;  /* 0x000000011313e824 */ /* 0x100fe200078e0a08 */
[C---:B------:R-:W-:Y:S01]  /*5c60*/  ISETP.GT.U32.AND P6, PT, R8.reuse, R6, PT ;  /* 0x000000060800720c */ /* 0x040fe20003fc4070 */
[--C-:B------:R-:W-:Y:S01]  /*5c70*/  @!P5 IMAD.IADD R3, R3, 0x1, -R8.reuse ;  /* 0x000000010303d824 */ /* 0x100fe200078e0a08 */
[----:B------:R-:W-:Y:S01]  /*5c80*/  IABS R10, R14 ;  /* 0x0000000e000a7213 */ /* 0x000fe20000000000 */
[----:B------:R-:W-:Y:S01]  /*5c90*/  @!P1 IMAD.IADD R7, R7, 0x1, -R8 ;  /* 0x0000000107079824 */ /* 0x000fe200078e0a08 */
[----:B------:R-:W-:Y:S01]  /*5ca0*/  ISETP.GT.U32.AND P1, PT, R8, R19, PT ;  /* 0x000000130800720c */ /* 0x000fe20003f24070 */
[----:B------:R-:W-:Y:S01]  /*5cb0*/  IMAD.MOV.U32 R13, RZ, RZ, R9 ;  /* 0x000000ffff0d7224 */ /* 0x000fe200078e0009 */
[----:B------:R-:W-:Y:S01]  /*5cc0*/  ISETP.GE.AND P5, PT, R4, RZ, PT ;  /* 0x000000ff0400720c */ /* 0x000fe20003fa6270 */
[----:B------:R-:W-:-:S02]  /*5cd0*/  VIADD R4, R93, 0x65 ;  /* 0x000000655d047836 */ /* 0x000fc40000000000 */
[----:B------:R-:W-:-:S03]  /*5ce0*/  IMAD.HI.U32 R9, R0, R10, RZ ;  /* 0x0000000a00097227 */ /* 0x000fc600078e00ff */
[----:B0-----:R-:W-:Y:S01]  /*5cf0*/  IABS R12, R4 ;  /* 0x00000004000c7213 */ /* 0x001fe20000000000 */
[----:B------:R-:W-:Y:S02]  /*5d00*/  IMAD.MOV.U32 R20, RZ, RZ, R3 ;  /* 0x000000ffff147224 */ /* 0x000fe400078e0003 */
[----:B------:R-:W-:Y:S02]  /*5d10*/  IMAD.MOV R9, RZ, RZ, -R9 ;  /* 0x000000ffff097224 */ /* 0x000fe400078e0a09 */
[----:B------:R-:W-:Y:S01]  /*5d20*/  @!P6 IMAD.IADD R6, R6, 0x1, -R8 ;  /* 0x000000010606e824 */ /* 0x000fe200078e0a08 */
[C---:B------:R-:W-:Y:S01]  /*5d30*/  ISETP.GT.U32.AND P6, PT, R8.reuse, R7, PT ;  /* 0x000000070800720c */ /* 0x040fe20003fc4070 */
[----:B------:R-:W-:Y:S02]  /*5d40*/  @!P3 IMAD.MOV R20, RZ, RZ, -R20 ;  /* 0x000000ffff14b224 */ /* 0x000fe400078e0a14 */
[C---:B------:R-:W-:Y:S01]  /*5d50*/  IMAD R10, R8.reuse, R9, R10 ;  /* 0x00000009080a7224 */ /* 0x040fe200078e020a */
[----:B------:R-:W-:Y:S01]  /*5d60*/  ISETP.GT.U32.AND P3, PT, R8, R6, PT ;  /* 0x000000060800720c */ /* 0x000fe20003f64070 */
[C---:B------:R-:W-:Y:S01]  /*5d70*/  IMAD.HI.U32 R5, R0.reuse, R13, RZ ;  /* 0x0000000d00057227 */ /* 0x040fe200078e00ff */
[----:B------:R0:W-:Y:S03]  /*5d80*/  STL [R1+0x6b4], R20 ;  /* 0x0006b41401007387 */ /* 0x0001e60000100800 */
[----:B------:R-:W-:-:S04]  /*5d90*/  IMAD.HI.U32 R9, R0, R12, RZ ;  /* 0x0000000c00097227 */ /* 0x000fc800078e00ff */
[----:B------:R-:W-:Y:S02]  /*5da0*/  @!P1 IMAD.IADD R19, R19, 0x1, -R8 ;  /* 0x0000000113139824 */ /* 0x000fe400078e0a08 */
[----:B------:R-:W-:Y:S02]  /*5db0*/  IMAD.MOV R5, RZ, RZ, -R5 ;  /* 0x000000ffff057224 */ /* 0x000fe400078e0a05 */
[----:B------:R-:W-:Y:S02]  /*5dc0*/  IMAD.MOV R9, RZ, RZ, -R9 ;  /* 0x000000ffff097224 */ /* 0x000fe400078e0a09 */
[----:B0-----:R-:W-:Y:S02]  /*5dd0*/  IMAD.MOV.U32 R20, RZ, RZ, R19 ;  /* 0x000000ffff147224 */ /* 0x001fe400078e0013 */
[C---:B------:R-:W-:Y:S02]  /*5de0*/  IMAD R13, R8.reuse, R5, R13 ;  /* 0x00000005080d7224 */ /* 0x040fe400078e020d */
[----:B------:R-:W-:-:S02]  /*5df0*/  IMAD R12, R8, R9, R12 ;  /* 0x00000009080c7224 */ /* 0x000fc400078e020c */
[----:B------:R-:W-:Y:S01]  /*5e00*/  @!P0 IMAD.MOV R20, RZ, RZ, -R20 ;  /* 0x000000ffff148224 */ /* 0x000fe200078e0a14 */
[C---:B------:R-:W-:Y:S01]  /*5e10*/  ISETP.GT.U32.AND P0, PT, R8.reuse, R10, PT ;  /* 0x0000000a0800720c */ /* 0x040fe20003f04070 */
[----:B------:R-:W-:Y:S01]  /*5e20*/  VIADD R5, R93, 0x66 ;  /* 0x000000665d057836 */ /* 0x000fe20000000000 */
[C---:B------:R-:W-:Y:S01]  /*5e30*/  ISETP.GT.U32.AND P1, PT, R8.reuse, R13, PT ;  /* 0x0000000d0800720c */ /* 0x040fe20003f24070 */
[--C-:B------:R-:W-:Y:S01]  /*5e40*/  @!P6 IMAD.IADD R7, R7, 0x1, -R8.reuse ;  /* 0x000000010707e824 */ /* 0x100fe200078e0a08 */
[----:B------:R-:W-:Y:S01]  /*5e50*/  ISETP.GT.U32.AND P6, PT, R8, R12, PT ;  /* 0x0000000c0800720c */ /* 0x000fe20003fc4070 */
[----:B------:R-:W-:Y:S01]  /*5e60*/  VIADD R3, R93, 0x67 ;  /* 0x000000675d037836 */ /* 0x000fe20000000000 */
[----:B------:R-:W-:Y:S01]  /*5e70*/  IABS R15, R5 ;  /* 0x00000005000f7213 */ /* 0x000fe20000000000 */
[----:B------:R-:W-:Y:S01]  /*5e80*/  @!P3 IMAD.IADD R6, R6, 0x1, -R8 ;  /* 0x000000010606b824 */ /* 0x000fe200078e0a08 */
[----:B------:R-:W-:Y:S01]  /*5e90*/  ISETP.GE.AND P3, PT, R18, RZ, PT ;  /* 0x000000ff1200720c */ /* 0x000fe20003f66270 */
[----:B------:R0:W-:Y:S01]  /*5ea0*/  STL [R1+0x614], R20 ;  /* 0x0006141401007387 */ /* 0x0001e20000100800 */
[----:B------:R-:W-:Y:S01]  /*5eb0*/  IABS R9, R3 ;  /* 0x0000000300097213 */ /* 0x000fe20000000000 */
[----:B------:R-:W-:-:S04]  /*5ec0*/  IMAD.HI.U32 R19, R0, R15, RZ ;  /* 0x0000000f00137227 */ /* 0x000fc800078e00ff */
[--C-:B------:R-:W-:Y:S02]  /*5ed0*/  @!P0 IMAD.IADD R10, R10, 0x1, -R8.reuse ;  /* 0x000000010a0a8824 */ /* 0x100fe400078e0a08 */
[----:B------:R-:W-:Y:S02]  /*5ee0*/  IMAD.MOV R18, RZ, RZ, -R19 ;  /* 0x000000ffff127224 */ /* 0x000fe400078e0a13 */
[----:B------:R-:W-:Y:S01]  /*5ef0*/  @!P6 IMAD.IADD R12, R12, 0x1, -R8 ;  /* 0x000000010c0ce824 */ /* 0x000fe200078e0a08 */
[C---:B------:R-:W-:Y:S01]  /*5f00*/  ISETP.GT.U32.AND P6, PT, R8.reuse, R10, PT ;  /* 0x0000000a0800720c */ /* 0x040fe20003fc4070 */
[----:B------:R-:W-:Y:S02]  /*5f10*/  IMAD R15, R8, R18, R15 ;  /* 0x00000012080f7224 */ /* 0x000fe400078e020f */
[----:B------:R-:W-:-:S04]  /*5f20*/  IMAD.HI.U32 R18, R0, R9, RZ ;  /* 0x0000000900127227 */ /* 0x000fc800078e00ff */
[----:B0-----:R-:W-:Y:S02]  /*5f30*/  IMAD.MOV.U32 R20, RZ, RZ, R7 ;  /* 0x000000ffff147224 */ /* 0x001fe400078e0007 */
[----:B------:R-:W-:Y:S02]  /*5f40*/  VIADD R19, R93, 0x68 ;  /* 0x000000685d137836 */ /* 0x000fe40000000000 */
[----:B------:R-:W-:Y:S02]  /*5f50*/  IMAD.MOV R7, RZ, RZ, -R18 ;  /* 0x000000ffff077224 */ /* 0x000fe400078e0a12 */
[----:B------:R-:W-:Y:S01]  /*5f60*/  @!P1 IMAD.IADD R13, R13, 0x1, -R8 ;  /* 0x000000010d0d9824 */ /* 0x000fe200078e0a08 */
[----:B------:R-:W-:Y:S01]  /*5f70*/  ISETP.GE.AND P1, PT, R14, RZ, PT ;  /* 0x000000ff0e00720c */ /* 0x000fe20003f26270 */
[----:B------:R-:W-:Y:S01]  /*5f80*/  @!P2 IMAD.MOV R20, RZ, RZ, -R20 ;  /* 0x000000ffff14a224 */ /* 0x000fe200078e0a14 */
[----:B------:R-:W-:Y:S01]  /*5f90*/  IABS R14, R19 ;  /* 0x00000013000e7213 */ /* 0x000fe20000000000 */
[----:B------:R-:W-:Y:S01]  /*5fa0*/  @!P5 IMAD.MOV R6, RZ, RZ, -R6 ;  /* 0x000000ffff06d224 */ /* 0x000fe200078e0a06 */
[C---:B------:R-:W-:Y:S01]  /*5fb0*/  ISETP.GT.U32.AND P5, PT, R8.reuse, R15, PT ;  /* 0x0000000f0800720c */ /* 0x040fe20003fa4070 */
[----:B------:R-:W-:Y:S01]  /*5fc0*/  IMAD R9, R8, R7, R9 ;  /* 0x0000000708097224 */ /* 0x000fe200078e0209 */
[----:B------:R-:W-:Y:S01]  /*5fd0*/  STL [R1+0x6b0], R20 ;  /* 0x0006b01401007387 */ /* 0x000fe20000100800 */
[----:B------:R-:W-:Y:S01]  /*5fe0*/  @!P6 IMAD.IADD R10, R10, 0x1, -R8 ;  /* 0x000000010a0ae824 */ /* 0x000fe200078e0a08 */
[C---:B------:R-:W-:Y:S01]  /*5ff0*/  ISETP.GT.U32.AND P0, PT, R8.reuse, R13, PT ;  /* 0x0000000d0800720c */ /* 0x040fe20003f04070 */
[----:B------:R-:W-:Y:S01]  /*6000*/  VIADD R18, R93, 0x69 ;  /* 0x000000695d127836 */ /* 0x000fe20000000000 */
[----:B------:R0:W-:Y:S01]  /*6010*/  STL [R1+0x6ac], R6 ;  /* 0x0006ac0601007387 */ /* 0x0001e20000100800 */
[C---:B------:R-:W-:Y:S01]  /*6020*/  ISETP.GT.U32.AND P6, PT, R8.reuse, R9, PT ;  /* 0x000000090800720c */ /* 0x040fe20003fc4070 */
[----:B------:R-:W-:Y:S01]  /*6030*/  IMAD.MOV.U32 R25, RZ, RZ, R10 ;  /* 0x000000ffff197224 */ /* 0x000fe200078e000a */
[----:B------:R-:W-:-:S02]  /*6040*/  ISETP.GT.U32.AND P2, PT, R8, R12, PT ;  /* 0x0000000c0800720c */ /* 0x000fc40003f44070 */
[----:B------:R-:W-:Y:S01]  /*6050*/  IABS R7, R18 ;  /* 0x0000001200077213 */ /* 0x000fe20000000000 */
[----:B------:R-:W-:Y:S02]  /*6060*/  @!P1 IMAD.MOV R25, RZ, RZ, -R25 ;  /* 0x000000ffff199224 */ /* 0x000fe400078e0a19 */
[----:B------:R-:W-:Y:S01]  /*6070*/  @!P5 IMAD.IADD R15, R15, 0x1, -R8 ;  /* 0x000000010f0fd824 */ /* 0x000fe200078e0a08 */
[----:B------:R-:W-:Y:S01]  /*6080*/  ISETP.GE.AND P5, PT, R3, RZ, PT ;  /* 0x000000ff0300720c */ /* 0x000fe20003fa6270 */
[----:B0-----:R-:W-:Y:S01]  /*6090*/  IMAD.HI.U32 R6, R0, R14, RZ ;  /* 0x0000000e00067227 */ /* 0x001fe200078e00ff */
[----:B------:R-:W-:Y:S02]  /*60a0*/  @!P0 IADD3 R13, PT, PT, R13, -R8, RZ ;  /* 0x800000080d0d8210 */ /* 0x000fe40007ffe0ff */
[----:B------:R-:W-:Y:S01]  /*60b0*/  ISETP.GE.AND P0, PT, R4, RZ, PT ;  /* 0x000000ff0400720c */ /* 0x000fe20003f06270 */
[----:B------:R-:W-:Y:S02]  /*60c0*/  IMAD.MOV R6, RZ, RZ, -R6 ;  /* 0x000000ffff067224 */ /* 0x000fe400078e0a06 */
[----:B------:R-:W-:-:S02]  /*60d0*/  @!P6 IMAD.IADD R9, R9, 0x1, -R8 ;  /* 0x000000010909e824 */ /* 0x000fc400078e0a08 */
[C---:B------:R-:W-:Y:S02]  /*60e0*/  IMAD R14, R8.reuse, R6, R14 ;  /* 0x00000006080e7224 */ /* 0x040fe400078e020e */
[C---:B------:R-:W-:Y:S02]  /*60f0*/  VIADD R6, R93.reuse, 0x6d ;  /* 0x0000006d5d067836 */ /* 0x040fe40000000000 */
[----:B------:R-:W-:Y:S01]  /*6100*/  VIADD R3, R93, 0x6a ;  /* 0x0000006a5d037836 */ /* 0x000fe20000000000 */
[----:B------:R-:W-:Y:S01]  /*6110*/  ISETP.GT.U32.AND P6, PT, R8, R14, PT ;  /* 0x0000000e0800720c */ /* 0x000fe20003fc4070 */
[----:B------:R-:W-:Y:S01]  /*6120*/  IMAD.HI.U32 R24, R0, R7, RZ ;  /* 0x0000000700187227 */ /* 0x000fe200078e00ff */
[----:B------:R-:W-:Y:S02]  /*6130*/  IABS R22, R6 ;  /* 0x0000000600167213 */ /* 0x000fe40000000000 */
[----:B------:R-:W-:Y:S01]  /*6140*/  IABS R23, R3 ;  /* 0x0000000300177213 */ /* 0x000fe20000000000 */
[----:B------:R-:W-:-:S02]  /*6150*/  IMAD.MOV R24, RZ, RZ, -R24 ;  /* 0x000000ffff187224 */ /* 0x000fc400078e0a18 */
[----:B------:R-:W-:Y:S02]  /*6160*/  VIADD R4, R93, 0x6b ;  /* 0x0000006b5d047836 */ /* 0x000fe40000000000 */
[----:B------:R-:W-:Y:S02]  /*6170*/  IMAD R7, R8, R24, R7 ;  /* 0x0000001808077224 */ /* 0x000fe400078e0207 */
[----:B------:R-:W-:Y:S01]  /*6180*/  IMAD.MOV.U32 R24, RZ, RZ, R22 ;  /* 0x000000ffff187224 */ /* 0x000fe200078e0016 */
[----:B------:R-:W-:Y:S01]  /*6190*/  IABS R20, R4 ;  /* 0x0000000400147213 */ /* 0x000fe20000000000 */
[----:B------:R-:W-:Y:S01]  /*61a0*/  @!P6 IMAD.IADD R14, R14, 0x1, -R8 ;  /* 0x000000010e0ee824 */ /* 0x000fe200078e0a08 */
[----:B------:R-:W-:Y:S01]  /*61b0*/  ISETP.GT.U32.AND P6, PT, R8, R15, PT ;  /* 0x0000000f0800720c */ /* 0x000fe20003fc4070 */
[----:B------:R-:W-:-:S03]  /*61c0*/  IMAD.HI.U32 R22, R0, R23, RZ ;  /* 0x0000001700167227 */ /* 0x000fc600078e00ff */
[C---:B------:R-:W-:Y:S01]  /*61d0*/  ISETP.GT.U32.AND P1, PT, R8.reuse, R14, PT ;  /* 0x0000000e0800720c */ /* 0x040fe20003f24070 */
[----:B------:R-:W-:Y:S02]  /*61e0*/  IMAD.MOV.U32 R26, RZ, RZ, R13 ;  /* 0x000000ffff1a7224 */ /* 0x000fe400078e000d */
[----:B------:R-:W-:Y:S02]  /*61f0*/  IMAD.MOV R22, RZ, RZ, -R22 ;  /* 0x000000ffff167224 */ /* 0x000fe400078e0a16 */
[----:B------:R-:W-:Y:S01]  /*6200*/  @!P3 IMAD.MOV R26, RZ, RZ, -R26 ;  /* 0x000000ffff1ab224 */ /* 0x000fe200078e0a1a */
[----:B------:R-:W-:Y:S01]  /*6210*/  ISETP.GT.U32.AND P3, PT, R8, R9, PT ;  /* 0x000000090800720c */ /* 0x000fe20003f64070 */
[----:B------:R-:W-:-:S03]  /*6220*/  IMAD.HI.U32 R13, R0, R20, RZ ;  /* 0x00000014000d7227 */ /* 0x000fc600078e00ff */
[----:B------:R-:W-:Y:S01]  /*6230*/  STL [R1+0x6a8], R26 ;  /* 0x0006a81a01007387 */ /* 0x000fe20000100800 */
[----:B------:R-:W-:Y:S02]  /*6240*/  IMAD R22, R8, R22, R23 ;  /* 0x0000001608167224 */ /* 0x000fe400078e0217 */
[--C-:B------:R-:W-:Y:S01]  /*6250*/  @!P2 IMAD.IADD R12, R12, 0x1, -R8.reuse ;  /* 0x000000010c0ca824 */ /* 0x100fe200078e0a08 */
[----:B------:R-:W-:Y:S01]  /*6260*/  ISETP.GE.AND P2, PT, R5, RZ, PT ;  /* 0x000000ff0500720c */ /* 0x000fe20003f46270 */
[----:B------:R-:W-:Y:S01]  /*6270*/  IMAD.MOV R13, RZ, RZ, -R13 ;  /* 0x000000ffff0d7224 */ /* 0x000fe200078e0a0d */
[----:B------:R0:W-:Y:S01]  /*6280*/  STL [R1+0x694], R25 ;  /* 0x0006941901007387 */ /* 0x0001e20000100800 */
[----:B------:R-:W-:Y:S01]  /*6290*/  @!P6 IMAD.IADD R15, R15, 0x1, -R8 ;  /* 0x000000010f0fe824 */ /* 0x000fe200078e0a08 */
[C---:B------:R-:W-:Y:S01]  /*62a0*/  ISETP.GT.U32.AND P6, PT, R8.reuse, R22, PT ;  /* 0x000000160800720c */ /* 0x040fe20003fc4070 */
[----:B------:R-:W-:Y:S02]  /*62b0*/  IMAD.MOV.U32 R10, RZ, RZ, R12 ;  /* 0x000000ffff0a7224 */ /* 0x000fe400078e000c */
[----:B------:R-:W-:-:S02]  /*62c0*/  IMAD R13, R8, R13, R20 ;  /* 0x0000000d080d7224 */ /* 0x000fc400078e0214 */
[----:B------:R-:W-:Y:S02]  /*62d0*/  VIADD R5, R93, 0x6c ;  /* 0x0000006c5d057836 */ /* 0x000fe40000000000 */
[----:B------:R-:W-:Y:S01]  /*62e0*/  @!P0 IMAD.MOV R10, RZ, RZ, -R10 ;  /* 0x000000ffff0a8224 */ /* 0x000fe200078e0a0a */
[C---:B------:R-:W-:Y:S01]  /*62f0*/  ISETP.GT.U32.AND P0, PT, R8.reuse, R7, PT ;  /* 0x000000070800720c */ /* 0x040fe20003f04070 */
[--C-:B------:R-:W-:Y:S01]  /*6300*/  @!P3 IMAD.IADD R9, R9, 0x1, -R8.reuse ;  /* 0x000000010909b824 */ /* 0x100fe200078e0a08 */
[----:B------:R-:W-:Y:S01]  /*6310*/  ISETP.GT.U32.AND P3, PT, R8, R13, PT ;  /* 0x0000000d0800720c */ /* 0x000fe20003f64070 */
[----:B0-----:R-:W-:Y:S01]  /*6320*/  IMAD.MOV.U32 R25, RZ, RZ, R15 ;  /* 0x000000ffff197224 */ /* 0x001fe200078e000f */
[----:B------:R-:W-:Y:S01]  /*6330*/  IABS R21, R5 ;  /* 0x0000000500157213 */ /* 0x000fe20000000000 */
[----:B------:R0:W-:Y:S01]  /*6340*/  STL [R1+0x690], R10 ;  /* 0x0006900a01007387 */ /* 0x0001e20000100800 */
[--C-:B------:R-:W-:Y:S02]  /*6350*/  @!P6 IMAD.IADD R22, R22, 0x1, -R8.reuse ;  /* 0x000000011616e824 */ /* 0x100fe400078e0a08 */
[----:B------:R-:W-:Y:S01]  /*6360*/  @!P1 IMAD.IADD R14, R14, 0x1, -R8 ;  /* 0x000000010e0e9824 */ /* 0x000fe200078e0a08 */
[----:B------:R-:W-:Y:S01]  /*6370*/  ISETP.GE.AND P1, PT, R19, RZ, PT ;  /* 0x000000ff1300720c */ /* 0x000fe20003f26270 */
[----:B------:R-:W-:-:S04]  /*6380*/  IMAD.HI.U32 R12, R0, R21, RZ ;  /* 0x00000015000c7227 */ /* 0x000fc800078e00ff */
[----:B------:R-:W-:Y:S02]  /*6390*/  IMAD.MOV R12, RZ, RZ, -R12 ;  /* 0x000000ffff0c7224 */ /* 0x000fe400078e0a0c */
[----:B0-----:R-:W-:-:S04]  /*63a0*/  IMAD.HI.U32 R10, R0, R24, RZ ;  /* 0x00000018000a7227 */ /* 0x001fc800078e00ff */
[----:B------:R-:W-:Y:S01]  /*63b0*/  @!P2 IMAD.MOV R25, RZ, RZ, -R25 ;  /* 0x000000ffff19a224 */ /* 0x000fe200078e0a19 */
[----:B------:R-:W-:Y:S01]  /*63c0*/  ISETP.GT.U32.AND P2, PT, R8, R22, PT ;  /* 0x000000160800720c */ /* 0x000fe20003f44070 */
[----:B------:R-:W-:Y:S02]  /*63d0*/  IMAD.MOV R10, RZ, RZ, -R10 ;  /* 0x000000ffff0a7224 */ /* 0x000fe400078e0a0a */
[--C-:B------:R-:W-:Y:S01]  /*63e0*/  @!P0 IMAD.IADD R7, R7, 0x1, -R8.reuse ;  /* 0x0000000107078824 */ /* 0x100fe200078e0a08 */
[----:B------:R-:W-:Y:S01]  /*63f0*/  STL [R1+0x68c], R25 ;  /* 0x00068c1901007387 */ /* 0x000fe20000100800 */
[----:B------:R-:W-:Y:S01]  /*6400*/  @!P3 IMAD.IADD R13, R13, 0x1, -R8 ;  /* 0x000000010d0db824 */ /* 0x000fe200078e0a08 */
[----:B------:R-:W-:Y:S01]  /*6410*/  ISETP.GE.AND P0, PT, R18, RZ, PT ;  /* 0x000000ff1200720c */ /* 0x000fe20003f06270 */
[C---:B------:R-:W-:Y:S01]  /*6420*/  IMAD R12, R8.reuse, R12, R21 ;  /* 0x0000000c080c7224 */ /* 0x040fe200078e0215 */
[C---:B------:R-:W-:Y:S01]  /*6430*/  ISETP.GT.U32.AND P6, PT, R8.reuse, R7, PT ;  /* 0x000000070800720c */ /* 0x040fe20003fc4070 */
[----:B------:R-:W-:Y:S01]  /*6440*/  IMAD.MOV.U32 R15, RZ, RZ, R9 ;  /* 0x000000ffff0f7224 */ /* 0x000fe200078e0009 */
[C---:B------:R-:W-:Y:S01]  /*6450*/  ISETP.GT.U32.AND P3, PT, R8.reuse, R13, PT ;  /* 0x0000000d0800720c */ /* 0x040fe20003f64070 */
[----:B------:R-:W-:-:S02]  /*6460*/  IMAD R24, R8, R10, R24 ;  /* 0x0000000a08187224 */ /* 0x000fc400078e0218 */
[----:B------:R-:W-:Y:S02]  /*6470*/  VIADD R10, R93, 0x6e ;  /* 0x0000006e5d0a7836 */ /* 0x000fe40000000000 */
[----:B------:R-:W-:Y:S01]  /*6480*/  @!P5 IMAD.MOV R15, RZ, RZ, -R15 ;  /* 0x000000ffff0fd224 */ /* 0x000fe200078e0a0f */
[----:B------:R-:W-:Y:S01]  /*6490*/  ISETP.GT.U32.AND P5, PT, R8, R12, PT ;  /* 0x0000000c0800720c */ /* 0x000fe20003fa4070 */
[----:B------:R-:W-:Y:S01]  /*64a0*/  @!P1 IMAD.MOV R14, RZ, RZ, -R14 ;  /* 0x000000ffff0e9224 */ /* 0x000fe200078e0a0e */
[----:B------:R-:W-:Y:S01]  /*64b0*/  IABS R9, R10 ;  /* 0x0000000a00097213 */ /* 0x000fe20000000000 */
[--C-:B------:R-:W-:Y:S01]  /*64c0*/  @!P2 IMAD.IADD R22, R22, 0x1, -R8.reuse ;  /* 0x000000011616a824 */ /* 0x100fe200078e0a08 */
[----:B------:R-:W-:Y:S01]  /*64d0*/  ISETP.GE.AND P1, PT, R3, RZ, PT ;  /* 0x000000ff0300720c */ /* 0x000fe20003f26270 */
[--C-:B------:R-:W-:Y:S01]  /*64e0*/  @!P6 IMAD.IADD R7, R7, 0x1, -R8.reuse ;  /* 0x000000010707e824 */ /* 0x100fe200078e0a08 */
[----:B------:R-:W-:Y:S01]  /*64f0*/  ISETP.GE.AND P2, PT, R4, RZ, PT ;  /* 0x000000ff0400720c */ /* 0x000fe20003f46270 */
[----:B------:R-:W-:Y:S01]  /*6500*/  IMAD.HI.U32 R3, R0, R9, RZ ;  /* 0x0000000900037227 */ /* 0x000fe200078e00ff */
[----:B------:R-:W-:Y:S01]  /*6510*/  ISETP.GT.U32.AND P6, PT, R8, R24, PT ;  /* 0x000000180800720c */ /* 0x000fe20003fc4070 */
[----:B------:R-:W-:Y:S02]  /*6520*/  STL [R1+0x688], R15 ;  /* 0x0006880f01007387 */ /* 0x000fe40000100800 */
[----:B------:R-:W-:Y:S01]  /*6530*/  @!P3 IMAD.IADD R13, R13, 0x1, -R8 ;  /* 0x000000010d0db824 */ /* 0x000fe200078e0a08 */
[----:B------:R-:W-:Y:S01]  /*6540*/  ISETP.GE.AND P3, PT, R5, RZ, PT ;  /* 0x000000ff0500720c */ /* 0x000fe20003f66270 */
[----:B------:R-:W-:Y:S01]  /*6550*/  IMAD.MOV R4, RZ, RZ, -R3 ;  /* 0x000000ffff047224 */ /* 0x000fe200078e0a03 */
[----:B------:R0:W-:Y:S01]  /*6560*/  STL [R1+0x5ec], R14 ;  /* 0x0005ec0e01007387 */ /* 0x0001e20000100800 */
[----:B------:R-:W-:Y:S01]  /*6570*/  @!P5 IADD3 R12, PT, PT, R12, -R8, RZ ;  /* 0x800000080c0cd210 */ /* 0x000fe20007ffe0ff */
[----:B------:R-:W-:Y:S01]  /*6580*/  VIADD R3, R93, 0x6f ;  /* 0x0000006f5d037836 */ /* 0x000fe20000000000 */
[----:B------:R-:W-:Y:S01]  /*6590*/  ISETP.GE.AND P5, PT, R6, RZ, PT ;  /* 0x000000ff0600720c */ /* 0x000fe20003fa6270 */
[----:B------:R-:W-:-:S03]  /*65a0*/  IMAD.MOV.U32 R6, RZ, RZ, R13 ;  /* 0x000000ffff067224 */ /* 0x000fc600078e000d */
[----:B------:R-:W-:Y:S01]  /*65b0*/  @!P6 IMAD.IADD R24, R24, 0x1, -R8 ;  /* 0x000000011818e824 */ /* 0x000fe200078e0a08 */
[C---:B------:R-:W-:Y:S01]  /*65c0*/  ISETP.GT.U32.AND P6, PT, R8.reuse, R12, PT ;  /* 0x0000000c0800720c */ /* 0x040fe20003fc4070 */
[----:B------:R-:W-:Y:S01]  /*65d0*/  @!P2 IMAD.MOV R6, RZ, RZ, -R6 ;  /* 0x000000ffff06a224 */ /* 0x000fe200078e0a06 */
[----:B------:R-:W-:Y:S01]  /*65e0*/  IABS R5, R3 ;  /* 0x0000000300057213 */ /* 0x000fe20000000000 */
[----:B0-----:R-:W-:Y:S02]  /*65f0*/  IMAD.MOV.U32 R14, RZ, RZ, R7 ;  /* 0x000000ffff0e7224 */ /* 0x001fe400078e0007 */
[C---:B------:R-:W-:Y:S02]  /*6600*/  IMAD R7, R8.reuse, R4, R9 ;  /* 0x0000000408077224 */ /* 0x040fe400078e0209 */
[----:B------:R-:W-:Y:S02]  /*6610*/  IMAD.MOV.U32 R9, RZ, RZ, R22 ;  /* 0x000000ffff097224 */ /* 0x000fe400078e0016 */
[----:B------:R-:W-:Y:S01]  /*6620*/  @!P0 IMAD.MOV R14, RZ, RZ, -R14 ;  /* 0x000000ffff0e8224 */ /* 0x000fe200078e0a0e */
[C---:B------:R-:W-:Y:S01]  /*6630*/  ISETP.GT.U32.AND P2, PT, R8.reuse, R7, PT ;  /* 0x000000070800720c */ /* 0x040fe20003f44070 */
[----:B------:R-:W-:Y:S01]  /*6640*/  @!P1 IMAD.MOV R9, RZ, RZ, -R9 ;  /* 0x000000ffff099224 */ /* 0x000fe200078e0a09 */
[----:B------:R-:W-:Y:S01]  /*6650*/  ISETP.GT.U32.AND P0, PT, R8, R24, PT ;  /* 0x000000180800720c */ /* 0x000fe20003f04070 */
[----:B------:R-:W-:Y:S01]  /*6660*/  VIADD R4, R93, 0x70 ;  /* 0x000000705d047836 */ /* 0x000fe20000000000 */
[----:B------:R-:W-:Y:S01]  /*6670*/  STL [R1+0x67c], R14 ;  /* 0x00067c0e01007387 */ /* 0x000fe20000100800 */
[----:B------:R-:W-:Y:S01]  /*6680*/  ISETP.GE.AND P1, PT, R10, RZ, PT ;  /* 0x000000ff0a00720c */ /* 0x000fe20003f26270 */
[----:B------:R-:W-:-:S02]  /*6690*/  IMAD.HI.U32 R10, R0, R5, RZ ;  /* 0x00000005000a7227 */ /* 0x000fc400078e00ff */
[----:B------:R0:W-:Y:S02]  /*66a0*/  STL [R1+0x678], R9 ;  /* 0x0006780901007387 */ /* 0x0001e40000100800 */
[--C-:B------:R-:W-:Y:S01]  /*66b0*/  @!P6 IMAD.IADD R12, R12, 0x1, -R8.reuse ;  /* 0x000000010c0ce824 */ /* 0x100fe200078e0a08 */
[----:B------:R-:W-:Y:S01]  /*66c0*/  ISETP.GE.AND P6, PT, R3, RZ, PT ;  /* 0x000000ff0300720c */ /* 0x000fe20003fc6270 */
[----:B------:R1:W-:Y:S01]  /*66d0*/  STL [R1+0x674], R6 ;  /* 0x0006740601007387 */ /* 0x0003e20000100800 */
[----:B------:R-:W-:Y:S02]  /*66e0*/  @!P2 IMAD.IADD R7, R7, 0x1, -R8 ;  /* 0x000000010707a824 */ /* 0x000fe400078e0a08 */
[----:B------:R-:W-:Y:S02]  /*66f0*/  IMAD.MOV R10, RZ, RZ, -R10 ;  /* 0x000000ffff0a7224 */ /* 0x000fe400078e0a0a */
[----:B------:R-:W-:Y:S01]  /*6700*/  @!P0 IMAD.IADD R24, R24, 0x1, -R8 ;  /* 0x0000000118188824 */ /* 0x000fe200078e0a08 */
[----:B0-----:R-:W-:Y:S01]  /*6710*/  IABS R9, R4 ;  /* 0x0000000400097213 */ /* 0x001fe20000000000 */
[C---:B------:R-:W-:Y:S01]  /*6720*/  IMAD R10, R8.reuse, R10, R5 ;  /* 0x0000000a080a7224 */ /* 0x040fe200078e0205 */
[----:B------:R-:W-:Y:S01]  /*6730*/  ISETP.GT.U32.AND P2, PT, R8, R7, PT ;  /* 0x000000070800720c */ /* 0x000fe20003f44070 */
[----:B------:R-:W-:Y:S01]  /*6740*/  IMAD.MOV.U32 R15, RZ, RZ, R12 ;  /* 0x000000ffff0f7224 */ /* 0x000fe200078e000c */
[----:B------:R-:W-:Y:S01]  /*6750*/  ISETP.GE.AND P0, PT, R4, RZ, PT ;  /* 0x000000ff0400720c */ /* 0x000fe20003f06270 */
[----:B-1----:R-:W-:-:S02]  /*6760*/  VIADD R6, R93, 0x71 ;  /* 0x000000715d067836 */ /* 0x002fc40000000000 */
[----:B------:R-:W-:-:S03]  /*6770*/  IMAD.HI.U32 R13, R0, R9, RZ ;  /* 0x00000009000d7227 */ /* 0x000fc600078e00ff */
[----:B------:R-:W-:Y:S01]  /*6780*/  IABS R3, R6 ;  /* 0x0000000600037213 */ /* 0x000fe20000000000 */
[----:B------:R-:W-:Y:S02]  /*6790*/  IMAD.MOV R5, RZ, RZ, -R13 ;  /* 0x000000ffff057224 */ /* 0x000fe400078e0a0d */
[----:B------:R-:W-:Y:S02]  /*67a0*/  IMAD.MOV.U32 R14, RZ, RZ, R24 ;  /* 0x000000ffff0e7224 */ /* 0x000fe400078e0018 */
[----:B------:R-:W-:Y:S02]  /*67b0*/  IMAD.MOV.U32 R4, RZ, RZ, R3 ;  /* 0x000000ffff047224 */ /* 0x000fe400078e0003 */
[----:B------:R-:W-:Y:S02]  /*67c0*/  IMAD R9, R8, R5, R9 ;  /* 0x0000000508097224 */ /* 0x000fe400078e0209 */
[----:B------:R-:W-:-:S04]  /*67d0*/  IMAD.HI.U32 R12, R0, R4, RZ ;  /* 0x00000004000c7227 */ /* 0x000fc800078e00ff */
[----:B------:R-:W-:Y:S01]  /*67e0*/  @!P3 IMAD.MOV R15, RZ, RZ, -R15 ;  /* 0x000000ffff0fb224 */ /* 0x000fe200078e0a0f */
[----:B------:R-:W-:Y:S01]  /*67f0*/  ISETP.GT.U32.AND P3, PT, R8, R10, PT ;  /* 0x0000000a0800720c */ /* 0x000fe20003f64070 */
[----:B------:R-:W-:Y:S01]  /*6800*/  @!P5 IMAD.MOV R14, RZ, RZ, -R14 ;  /* 0x000000ffff0ed224 */ /* 0x000fe200078e0a0e */
[----:B------:R-:W-:Y:S01]  /*6810*/  ISETP.GE.AND P5, PT, R6, RZ, PT ;  /* 0x000000ff0600720c */ /* 0x000fe20003fa6270 */
[----:B------:R-:W-:Y:S01]  /*6820*/  @!P2 IMAD.IADD R7, R7, 0x1, -R8 ;  /* 0x000000010707a824 */ /* 0x000fe200078e0a08 */
[C---:B------:R-:W-:Y:S01]  /*6830*/  ISETP.GT.U32.AND P2, PT, R8.reuse, R9, PT ;  /* 0x000000090800720c */ /* 0x040fe20003f44070 */
[----:B------:R-:W-:Y:S01]  /*6840*/  IMAD.MOV R12, RZ, RZ, -R12 ;  /* 0x000000ffff0c7224 */ /* 0x000fe200078e0a0c */
[----:B------:R0:W-:Y:S01]  /*6850*/  STL [R1+0x670], R15 ;  /* 0x0006700f01007387 */ /* 0x0001e20000100800 */
[C---:B------:R-:W-:Y:S02]  /*6860*/  VIADD R6, R93.reuse, 0x72 ;  /* 0x000000725d067836 */ /* 0x040fe40000000000 */
[----:B------:R-:W-:Y:S01]  /*6870*/  IMAD R4, R8, R12, R4 ;  /* 0x0000000c08047224 */ /* 0x000fe200078e0204 */
[----:B------:R1:W-:Y:S01]  /*6880*/  STL [R1+0x290], R14 ;  /* 0x0002900e01007387 */ /* 0x0003e20000100800 */
[----:B------:R-:W-:Y:S01]  /*6890*/  VIADD R3, R93, 0x73 ;  /* 0x000000735d037836 */ /* 0x000fe20000000000 */
[----:B------:R-:W-:Y:S01]  /*68a0*/  IABS R18, R6 ;  /* 0x0000000600127213 */ /* 0x000fe20000000000 */
[----:B------:R-:W-:-:S02]  /*68b0*/  @!P3 IMAD.IADD R10, R10, 0x1, -R8 ;  /* 0x000000010a0ab824 */ /* 0x000fc400078e0a08 */
[----:B------:R-:W-:Y:S01]  /*68c0*/  VIADD R5, R93, 0x74 ;  /* 0x000000745d057836 */ /* 0x000fe20000000000 */
[----:B------:R-:W-:Y:S01]  /*68d0*/  IABS R22, R3 ;  /* 0x0000000300167213 */ /* 0x000fe20000000000 */
[----:B------:R-:W-:Y:S01]  /*68e0*/  @!P2 IMAD.IADD R9, R9, 0x1, -R8 ;  /* 0x000000010909a824 */ /* 0x000fe200078e0a08 */
[----:B------:R-:W-:Y:S01]  /*68f0*/  ISETP.GT.U32.AND P3, PT, R8, R10, PT ;  /* 0x0000000a0800720c */ /* 0x000fe20003f64070 */
[----:B------:R-:W-:Y:S01]  /*6900*/  IMAD.HI.U32 R13, R0, R18, RZ ;  /* 0x00000012000d7227 */ /* 0x000fe200078e00ff */
[----:B0-----:R-:W-:Y:S02]  /*6910*/  IABS R15, R5 ;  /* 0x00000005000f7213 */ /* 0x001fe40000000000 */
[----:B------:R-:W-:Y:S01]  /*6920*/  ISETP.GT.U32.AND P2, PT, R8, R9, PT ;  /* 0x000000090800720c */ /* 0x000fe20003f44070 */
[----:B-1----:R-:W-:Y:S02]  /*6930*/  IMAD.MOV.U32 R14, RZ, RZ, R7 ;  /* 0x000000ffff0e7224 */ /* 0x002fe400078e0007 */
[----:B------:R-:W-:-:S02]  /*6940*/  IMAD.MOV R13, RZ, RZ, -R13 ;  /* 0x000000ffff0d7224 */ /* 0x000fc400078e0a0d */
[----:B------:R-:W-:Y:S01]  /*6950*/  @!P1 IMAD.MOV R14, RZ, RZ, -R14 ;  /* 0x000000ffff0e9224 */ /* 0x000fe200078e0a0e */
[C---:B------:R-:W-:Y:S01]  /*6960*/  ISETP.GT.U32.AND P1, PT, R8.reuse, R4, PT ;  /* 0x000000040800720c */ /* 0x040fe20003f24070 */
[----:B------:R-:W-:Y:S02]  /*6970*/  IMAD R18, R8, R13, R18 ;  /* 0x0000000d08127224 */ /* 0x000fe400078e0212 */
[----:B------:R-:W-:Y:S01]  /*6980*/  IMAD.HI.U32 R7, R0, R22, RZ ;  /* 0x0000001600077227 */ /* 0x000fe200078e00ff */
[----:B------:R0:W-:Y:S03]  /*6990*/  STL [R1+0x28c], R14 ;  /* 0x00028c0e01007387 */ /* 0x0001e60000100800 */
[----:B------:R-:W-:Y:S01]  /*69a0*/  @!P2 IMAD.IADD R9, R9, 0x1, -R8 ;  /* 0x000000010909a824 */ /* 0x000fe200078e0a08 */
[----:B------:R-:W-:Y:S01]  /*69b0*/  ISETP.GT.U32.AND P2, PT, R8, R18, PT ;  /* 0x000000120800720c */ /* 0x000fe20003f44070 */
[----:B------:R-:W-:-:S02]  /*69c0*/  IMAD.MOV R7, RZ, RZ, -R7 ;  /* 0x000000ffff077224 */ /* 0x000fc400078e0a07 */
[--C-:B------:R-:W-:Y:S01]  /*69d0*/  @!P3 IMAD.IADD R10, R10, 0x1, -R8.reuse ;  /* 0x000000010a0ab824 */ /* 0x100fe200078e0a08 */
[----:B------:R-:W-:Y:S01]  /*69e0*/  ISETP.GE.AND P3, PT, R6, RZ, PT ;  /* 0x000000ff0600720c */ /* 0x000fe20003f66270 */
[----:B------:R-:W-:Y:S02]  /*69f0*/  @!P1 IMAD.IADD R4, R4, 0x1, -R8 ;  /* 0x0000000104049824 */ /* 0x000fe400078e0a08 */
[C---:B------:R-:W-:Y:S02]  /*6a00*/  IMAD R22, R8.reuse, R7, R22 ;  /* 0x0000000708167224 */ /* 0x040fe400078e0216 */
[----:B------:R-:W-:Y:S01]  /*6a10*/  IMAD.MOV.U32 R19, RZ, RZ, R10 ;  /* 0x000000ffff137224 */ /* 0x000fe200078e000a */
[C---:B------:R-:W-:Y:S01]  /*6a20*/  ISETP.GT.U32.AND P1, PT, R8.reuse, R4, PT ;  /* 0x000000040800720c */ /* 0x040fe20003f24070 */
[----:B------:R-:W-:Y:S02]  /*6a30*/  VIADD R6, R93, 0x75 ;  /* 0x000000755d067836 */ /* 0x000fe40000000000 */
[----:B------:R-:W-:Y:S01]  /*6a40*/  @!P6 IMAD.MOV R19, RZ, RZ, -R19 ;  /* 0x000000ffff13e224 */ /* 0x000fe200078e0a13 */
[----:B------:R-:W-:Y:S01]  /*6a50*/  ISETP.GT.U32.AND P6, PT, R8, R22, PT ;  /* 0x000000160800720c */ /* 0x000fe20003fc4070 */
[----:B------:R-:W-:Y:S01]  /*6a60*/  IMAD.HI.U32 R12, R0, R15, RZ ;  /* 0x0000000f000c7227 */ /* 0x000fe200078e00ff */
[----:B------:R-:W-:-:S02]  /*6a70*/  IABS R21, R6 ;  /* 0x0000000600157213 */ /* 0x000fc40000000000 */
[----:B------:R1:W-:Y:S01]  /*6a80*/  STL [R1+0x288], R19 ;  /* 0x0002881301007387 */ /* 0x0003e20000100800 */
[----:B------:R-:W-:Y:S01]  /*6a90*/  @!P2 IMAD.IADD R18, R18, 0x1, -R8 ;  /* 0x000000011212a824 */ /* 0x000fe200078e0a08 */
[----:B------:R-:W-:Y:S01]  /*6aa0*/  ISETP.GE.AND P2, PT, R5, RZ, PT ;  /* 0x000000ff0500720c */ /* 0x000fe20003f46270 */
[----:B------:R-:W-:Y:S02]  /*6ab0*/  IMAD.MOV R12, RZ, RZ, -R12 ;  /* 0x000000ffff0c7224 */ /* 0x000fe400078e0a0c */
[----:B------:R-:W-:Y:S02]  /*6ac0*/  @!P1 IMAD.IADD R4, R4, 0x1, -R8 ;  /* 0x0000000104049824 */ /* 0x000fe400078e0a08 */
[----:B0-----:R-:W-:Y:S02]  /*6ad0*/  IMAD.MOV.U32 R14, RZ, RZ, R9 ;  /* 0x000000ffff0e7224 */ /* 0x001fe400078e0009 */
[----:B------:R-:W-:Y:S02]  /*6ae0*/  IMAD.MOV.U32 R10, RZ, RZ, R4 ;  /* 0x000000ffff0a7224 */ /* 0x000fe400078e0004 */
[----:B------:R-:W-:Y:S01]  /*6af0*/  IMAD.HI.U32 R9, R0, R21, RZ ;  /* 0x0000001500097227 */ /* 0x000fe200078e00ff */
[----:B------:R-:W-:-:S02]  /*6b00*/  @!P0 IADD3 R14, PT, PT, -R14, RZ, RZ ;  /* 0x000000ff0e0e8210 */ /* 0x000fc40007ffe1ff */
[----:B------:R-:W-:Y:S01]  /*6b10*/  ISETP.GE.AND P0, PT, R3, RZ, PT ;  /* 0x000000ff0300720c */ /* 0x000fe20003f06270 */
[----:B------:R-:W-:Y:S01]  /*6b20*/  @!P5 IMAD.MOV R10, RZ, RZ, -R10 ;  /* 0x000000ffff0ad224 */ /* 0x000fe200078e0a0a */
[C---:B------:R-:W-:Y:S01]  /*6b30*/  ISETP.GT.U32.AND P5, PT, R8.reuse, R18, PT ;  /* 0x000000120800720c */ /* 0x040fe20003fa4070 */
[C---:B------:R-:W-:Y:S01]  /*6b40*/  IMAD R15, R8.reuse, R12, R15 ;  /* 0x0000000c080f7224 */ /* 0x040fe200078e020f */
[----:B------:R-:W-:Y:S01]  /*6b50*/  STL [R1+0x284], R14 ;  /* 0x0002840e01007387 */ /* 0x000fe20000100800 */
[C---:B------:R-:W-:Y:S02]  /*6b60*/  VIADD R7, R93.reuse, 0x76 ;  /* 0x000000765d077836 */ /* 0x040fe40000000000 */
[----:B------:R-:W-:Y:S01]  /*6b70*/  IMAD.MOV R9, RZ, RZ, -R9 ;  /* 0x000000ffff097224 */ /* 0x000fe200078e0a09 */
[----:B------:R-:W-:Y:S01]  /*6b80*/  ISETP.GT.U32.AND P1, PT, R8, R15, PT ;  /* 0x0000000f0800720c */ /* 0x000fe20003f24070 */
[----:B------:R-:W-:Y:S01]  /*6b90*/  VIADD R5, R93, 0x77 ;  /* 0x000000775d057836 */ /* 0x000fe20000000000 */
[----:B------:R-:W-:Y:S01]  /*6ba0*/  IABS R20, R7 ;  /* 0x0000000700147213 */ /* 0x000fe20000000000 */
[----:B------:R-:W-:Y:S01]  /*6bb0*/  @!P6 IMAD.IADD R22, R22, 0x1, -R8 ;  /* 0x000000011616e824 */ /* 0x000fe200078e0a08 */
[----:B------:R0:W-:Y:S01]  /*6bc0*/  STL [R1+0x280], R10 ;  /* 0x0002800a01007387 */ /* 0x0001e20000100800 */
[----:B------:R-:W-:Y:S01]  /*6bd0*/  IMAD R21, R8, R9, R21 ;  /* 0x0000000908157224 */ /* 0x000fe200078e0215 */
[----:B-1----:R-:W-:Y:S01]  /*6be0*/  IABS R19, R5 ;  /* 0x0000000500137213 */ /* 0x002fe20000000000 */
[----:B------:R-:W-:Y:S01]  /*6bf0*/  IMAD.HI.U32 R3, R0, R20, RZ ;  /* 0x0000001400037227 */ /* 0x000fe200078e00ff */
[----:B------:R-:W-:-:S03]  /*6c00*/  ISETP.GT.U32.AND P6, PT, R8, R22, PT ;  /* 0x000000160800720c */ /* 0x000fc60003fc4070 */
[----:B------:R-:W-:Y:S01]  /*6c10*/  @!P5 IMAD.IADD R18, R18, 0x1, -R8 ;  /* 0x000000011212d824 */ /* 0x000fe200078e0a08 */
[----:B------:R-:W-:Y:S01]  /*6c20*/  ISETP.GT.U32.AND P5, PT, R8, R21, PT ;  /* 0x000000150800720c */ /* 0x000fe20003fa4070 */
[----:B------:R-:W-:-:S04]  /*6c30*/  IMAD.HI.U32 R13, R0, R19, RZ ;  /* 0x00000013000d7227 */ /* 0x000fc800078e00ff */
[----:B------:R-:W-:Y:S02]  /*6c40*/  IMAD.MOV R3, RZ, RZ, -R3 ;  /* 0x000000ffff037224 */ /* 0x000fe400078e0a03 */
[----:B------:R-:W-:Y:S02]  /*6c50*/  IMAD.MOV R13, RZ, RZ, -R13 ;  /* 0x000000ffff0d7224 */ /* 0x000fe400078e0a0d */
[----:B------:R-:W-:Y:S02]  /*6c60*/  @!P1 IMAD.IADD R15, R15, 0x1, -R8 ;  /* 0x000000010f0f9824 */ /* 0x000fe400078e0a08 */
[C---:B------:R-:W-:Y:S02]  /*6c70*/  IMAD R20, R8.reuse, R3, R20 ;  /* 0x0000000308147224 */ /* 0x040fe400078e0214 */
[C---:B------:R-:W-:Y:S01]  /*6c80*/  IMAD R19, R8.reuse, R13, R19 ;  /* 0x0000000d08137224 */ /* 0x040fe200078e0213 */
[----:B------:R-:W-:Y:S01]  /*6c90*/  ISETP.GT.U32.AND P1, PT, R8, R15, PT ;  /* 0x0000000f0800720c */ /* 0x000fe20003f24070 */
[----:B0-----:R-:W-:-:S02]  /*6ca0*/  VIADD R10, R93, 0x78 ;  /* 0x000000785d0a7836 */ /* 0x001fc40000000000 */
[--C-:B------:R-:W-:Y:S01]  /*6cb0*/  @!P6 IMAD.IADD R22, R22, 0x1, -R8.reuse ;  /* 0x000000011616e824 */ /* 0x100fe200078e0a08 */
[C---:B------:R-:W-:Y:S01]  /*6cc0*/  ISETP.GT.U32.AND P6, PT, R8.reuse, R20, PT ;  /* 0x000000140800720c */ /* 0x040fe20003fc4070 */
[----:B------:R-:W-:Y:S01]  /*6cd0*/  @!P5 IMAD.IADD R21, R21, 0x1, -R8 ;  /* 0x000000011515d824 */ /* 0x000fe200078e0a08 */
[----:B------:R-:W-:Y:S01]  /*6ce0*/  ISETP.GT.U32.AND P5, PT, R8, R19, PT ;  /* 0x000000130800720c */ /* 0x000fe20003fa4070 */
[C---:B------:R-:W-:Y:S01]  /*6cf0*/  VIADD R4, R93.reuse, 0x79 ;  /* 0x000000795d047836 */ /* 0x040fe20000000000 */
[----:B------:R-:W-:Y:S01]  /*6d00*/  IABS R12, R10 ;  /* 0x0000000a000c7213 */ /* 0x000fe20000000000 */
[----:B------:R-:W-:Y:S02]  /*6d10*/  IMAD.MOV.U32 R24, RZ, RZ, R18 ;  /* 0x000000ffff187224 */ /* 0x000fe400078e0012 */
[----:B------:R-:W-:Y:S01]  /*6d20*/  VIADD R9, R93, 0x7a ;  /* 0x0000007a5d097836 */ /* 0x000fe20000000000 */
[----:B------:R-:W-:Y:S01]  /*6d30*/  IABS R3, R4 ;  /* 0x0000000400037213 */ /* 0x000fe20000000000 */
[----:B------:R-:W-:-:S04]  /*6d40*/  IMAD.HI.U32 R14, R0, R12, RZ ;  /* 0x0000000c000e7227 */ /* 0x000fc800078e00ff */
[----:B------:R-:W-:Y:S01]  /*6d50*/  @!P3 IMAD.MOV R24, RZ, RZ, -R24 ;  /* 0x000000ffff18b224 */ /* 0x000fe200078e0a18 */
[----:B------:R-:W-:Y:S01]  /*6d60*/  ISETP.GT.U32.AND P3, PT, R8, R21, PT ;  /* 0x000000150800720c */ /* 0x000fe20003f64070 */
[----:B------:R-:W-:Y:S01]  /*6d70*/  @!P1 IMAD.IADD R15, R15, 0x1, -R8 ;  /* 0x000000010f0f9824 */ /* 0x000fe200078e0a08 */
[----:B------:R-:W-:Y:S01]  /*6d80*/  ISETP.GE.AND P1, PT, R6, RZ, PT ;  /* 0x000000ff0600720c */ /* 0x000fe20003f26270 */
[----:B------:R-:W-:Y:S01]  /*6d90*/  IMAD.HI.U32 R13, R0, R3, RZ ;  /* 0x00000003000d7227 */ /* 0x000fe200078e00ff */
[----:B------:R-:W-:Y:S01]  /*6da0*/  IABS R6, R9 ;  /* 0x0000000900067213 */ /* 0x000fe20000000000 */
[----:B------:R-:W-:Y:S02]  /*6db0*/  STL [R1+0x27c], R24 ;  /* 0x00027c1801007387 */ /* 0x000fe40000100800 */
[----:B------:R-:W-:Y:S02]  /*6dc0*/  IMAD.MOV R14, RZ, RZ, -R14 ;  /* 0x000000ffff0e7224 */ /* 0x000fe400078e0a0e */
[----:B------:R-:W-:Y:S01]  /*6dd0*/  @!P6 IMAD.IADD R20, R20, 0x1, -R8 ;  /* 0x000000011414e824 */ /* 0x000fe200078e0a08 */
[----:B------:R-:W-:Y:S01]  /*6de0*/  ISETP.GE.AND P6, PT, R7, RZ, PT ;  /* 0x000000ff0700720c */ /* 0x000fe20003fc6270 */
[----:B------:R-:W-:-:S02]  /*6df0*/  IMAD.MOV.U32 R23, RZ, RZ, R22 ;  /* 0x000000ffff177224 */ /* 0x000fc400078e0016 */
[----:B------:R-:W-:Y:S01]  /*6e00*/  @!P5 IMAD.IADD R19, R19, 0x1, -R8 ;  /* 0x000000011313d824 */ /* 0x000fe200078e0a08 */
[C---:B------:R-:W-:Y:S01]  /*6e10*/  ISETP.GT.U32.AND P5, PT, R8.reuse, R20, PT ;  /* 0x000000140800720c */ /* 0x040fe20003fa4070 */
[----:B------:R-:W-:Y:S02]  /*6e20*/  IMAD.MOV R13, RZ, RZ, -R13 ;  /* 0x000000ffff0d7224 */ /* 0x000fe400078e0a0d */
[----:B------:R-:W-:Y:S02]  /*6e30*/  IMAD R12, R8, R14, R12 ;  /* 0x0000000e080c7224 */ /* 0x000fe400078e020c */
[----:B------:R-:W-:Y:S02]  /*6e40*/  IMAD.MOV.U32 R22, RZ, RZ, R15 ;  /* 0x000000ffff167224 */ /* 0x000fe400078e000f */
[----:B------:R-:W-:-:S04]  /*6e50*/  IMAD.HI.U32 R18, R0, R6, RZ ;  /* 0x0000000600127227 */ /* 0x000fc800078e00ff */
[----:B------:R-:W-:Y:S01]  /*6e60*/  @!P0 IMAD.MOV R23, RZ, RZ, -R23 ;  /* 0x000000ffff178224 */ /* 0x000fe200078e0a17 */
[C---:B------:R-:W-:Y:S01]  /*6e70*/  ISETP.GT.U32.AND P0, PT, R8.reuse, R19, PT ;  /* 0x000000130800720c */ /* 0x040fe20003f04070 */
[C---:B------:R-:W-:Y:S02]  /*6e80*/  IMAD R3, R8.reuse, R13, R3 ;  /* 0x0000000d08037224 */ /* 0x040fe400078e0203 */
[----:B------:R-:W-:Y:S01]  /*6e90*/  @!P2 IMAD.MOV R22, RZ, RZ, -R22 ;  /* 0x000000ffff16a224 */ /* 0x000fe200078e0a16 */
[C---:B------:R-:W-:Y:S01]  /*6ea0*/  ISETP.GT.U32.AND P2, PT, R8.reuse, R12, PT ;  /* 0x0000000c0800720c */ /* 0x040fe20003f44070 */
[----:B------:R-:W-:Y:S01]  /*6eb0*/  IMAD.MOV R18, RZ, RZ, -R18 ;  /* 0x000000ffff127224 */ /* 0x000fe200078e0a12 */
[----:B------:R-:W-:Y:S01]  /*6ec0*/  STL [R1+0x278], R23 ;  /* 0x0002781701007387 */ /* 0x000fe20000100800 */
[----:B------:R-:W-:Y:S02]  /*6ed0*/  VIADD R7, R93, 0x7b ;  /* 0x0000007b5d077836 */ /* 0x000fe40000000000 */
[----:B------:R-:W-:Y:S01]  /*6ee0*/  @!P3 IMAD.IADD R21, R21, 0x1, -R8 ;  /* 0x000000011515b824 */ /* 0x000fe200078e0a08 */
[C---:B------:R-:W-:Y:S01]  /*6ef0*/  ISETP.GT.U32.AND P3, PT, R8.reuse, R3, PT ;  /* 0x000000030800720c */ /* 0x040fe20003f64070 */
[----:B------:R-:W-:Y:S01]  /*6f00*/  IMAD R6, R8, R18, R6 ;  /* 0x0000001208067224 */ /* 0x000fe200078e0206 */
[----:B------:R-:W-:Y:S01]  /*6f10*/  IABS R14, R7 ;  /* 0x00000007000e7213 */ /* 0x000fe20000000000 */
[--C-:B------:R-:W-:Y:S01]  /*6f20*/  @!P5 IMAD.IADD R20, R20, 0x1, -R8.reuse ;  /* 0x000000011414d824 */ /* 0x100fe200078e0a08 */
[----:B------:R0:W-:Y:S01]  /*6f30*/  STL [R1+0x274], R22 ;  /* 0x0002741601007387 */ /* 0x0001e20000100800 */
[--C-:B------:R-:W-:Y:S01]  /*6f40*/  @!P0 IMAD.IADD R19, R19, 0x1, -R8.reuse ;  /* 0x0000000113138824 */ /* 0x100fe200078e0a08 */
[----:B------:R-:W-:Y:S01]  /*6f50*/  ISETP.GT.U32.AND P5, PT, R8, R6, PT ;  /* 0x000000060800720c */ /* 0x000fe20003fa4070 */
[----:B------:R-:W-:Y:S01]  /*6f60*/  @!P2 IMAD.IADD R12, R12, 0x1, -R8 ;  /* 0x000000010c0ca824 */ /* 0x000fe200078e0a08 */
[----:B------:R-:W-:Y:S01]  /*6f70*/  ISETP.GE.AND P0, PT, R5, RZ, PT ;  /* 0x000000ff0500720c */ /* 0x000fe20003f06270 */
[C---:B------:R-:W-:Y:S01]  /*6f80*/  VIADD R13, R93.reuse, 0x7c ;  /* 0x0000007c5d0d7836 */ /* 0x040fe20000000000 */
[----:B------:R-:W-:Y:S01]  /*6f90*/  ISETP.GE.AND P2, PT, R10, RZ, PT ;  /* 0x000000ff0a00720c */ /* 0x000fe20003f46270 */
[----:B------:R-:W-:-:S02]  /*6fa0*/  VIADD R5, R93, 0x7d ;  /* 0x0000007d5d057836 */ /* 0x000fc40000000000 */
[----:B------:R-:W-:Y:S01]  /*6fb0*/  @!P3 IMAD.IADD R3, R3, 0x1, -R8 ;  /* 0x000000010303b824 */ /* 0x000fe200078e0a08 */
[----:B------:R-:W-:Y:S01]  /*6fc0*/  ISETP.GT.U32.AND P3, PT, R8, R12, PT ;  /* 0x0000000c0800720c */ /* 0x000fe20003f64070 */
[----:B0-----:R-:W-:Y:S01]  /*6fd0*/  IMAD.HI.U32 R22, R0, R14, RZ ;  /* 0x0000000e00167227 */ /* 0x001fe200078e00ff */
[----:B------:R-:W-:-:S03]  /*6fe0*/  IABS R15, R13 ;  /* 0x0000000d000f7213 */ /* 0x000fc60000000000 */
[----:B------:R-:W-:Y:S01]  /*6ff0*/  IMAD.MOV R22, RZ, RZ, -R22 ;  /* 0x000000ffff167224 */ /* 0x000fe200078e0a16 */
[----:B------:R-:W-:Y:S01]  /*7000*/  @!P5 IADD3 R6, PT, PT, R6, -R8, RZ ;  /* 0x800000080606d210 */ /* 0x000fe20007ffe0ff */
[----:B------:R-:W-:Y:S01]  /*7010*/  IMAD.MOV.U32 R24, RZ, RZ, R21 ;  /* 0x000000ffff187224 */ /* 0x000fe200078e0015 */
[C---:B------:R-:W-:Y:S01]  /*7020*/  ISETP.GT.U32.AND P5, PT, R8.reuse, R3, PT ;  /* 0x000000030800720c */ /* 0x040fe20003fa4070 */
[----:B------:R-:W-:Y:S01]  /*7030*/  IMAD R10, R8, R22, R14 ;  /* 0x00000016080a7224 */ /* 0x000fe200078e020e */
[----:B------:R-:W-:Y:S01]  /*7040*/  IABS R14, R5 ;  /* 0x00000005000e7213 */ /* 0x000fe20000000000 */
[----:B------:R-:W-:-:S04]  /*7050*/  IMAD.HI.U32 R18, R0, R15, RZ ;  /* 0x0000000f00127227 */ /* 0x000fc800078e00ff */
[----:B------:R-:W-:Y:S01]  /*7060*/  @!P0 IMAD.MOV R19, RZ, RZ, -R19 ;  /* 0x000000ffff138224 */ /* 0x000fe200078e0a13 */
[C---:B------:R-:W-:Y:S01]  /*7070*/  ISETP.GT.U32.AND P0, PT, R8.reuse, R10, PT ;  /* 0x0000000a0800720c */ /* 0x040fe20003f04070 */
[----:B------:R-:W-:Y:S02]  /*7080*/  IMAD.MOV.U32 R23, RZ, RZ, R20 ;  /* 0x000000ffff177224 */ /* 0x000fe400078e0014 */
[----:B------:R-:W-:Y:S01]  /*7090*/  @!P1 IMAD.MOV R24, RZ, RZ, -R24 ;  /* 0x000000ffff189224 */ /* 0x000fe200078e0a18 */
        /* <DEDUP_REMOVED lines=8> */
[----:B------:R-:W-:-:S03]  /*7120*/  IMAD.HI.U32 R18, R0, R14, RZ ;  /* 0x0000000e00127227 */ /* 0x000fc600078e00ff */
[----:B------:R-:W-:Y:S01]  /*7130*/  STL [R1+0x268], R23 ;  /* 0x0002681701007387 */ /* 0x000fe20000100800 */
[----:B------:R-:W-:Y:S01]  /*7140*/  @!P5 IMAD.IADD R3, R3, 0x1, -R8 ;  /* 0x000000010303d824 */ /* 0x000fe200078e0a08 */
[----:B------:R-:W-:Y:S01]  /*7150*/  ISETP.GT.U32.AND P5, PT, R8, R4, PT ;  /* 0x000000040800720c */ /* 0x000fe20003fa4070 */
[----:B------:R-:W-:Y:S01]  /*7160*/  IMAD.MOV R18, RZ, RZ, -R18 ;  /* 0x000000ffff127224 */ /* 0x000fe200078e0a12 */
[----:B------:R0:W-:Y:S01]  /*7170*/  STL [R1+0x264], R19 ;  /* 0x0002641301007387 */ /* 0x0001e20000100800 */
[--C-:B------:R-:W-:Y:S01]  /*7180*/  @!P0 IMAD.IADD R10, R10, 0x1, -R8.reuse ;  /* 0x000000010a0a8824 */ /* 0x100fe200078e0a08 */
[----:B------:R-:W-:Y:S01]  /*7190*/  ISETP.GE.AND P0, PT, R13, RZ, PT ;  /* 0x000000ff0d00720c */ /* 0x000fe20003f06270 */
[----:B------:R-:W-:Y:S01]  /*71a0*/  @!P1 IMAD.IADD R6, R6, 0x1, -R8 ;  /* 0x0000000106069824 */ /* 0x000fe200078e0a08 */
[----:B------:R-:W-:Y:S01]  /*71b0*/  ISETP.GE.AND P1, PT, R7, RZ, PT ;  /* 0x000000ff0700720c */ /* 0x000fe20003f26270 */
[----:B------:R-:W-:Y:S02]  /*71c0*/  IMAD R13, R8, R18, R14 ;  /* 0x00000012080d7224 */ /* 0x000fe400078e020e */
[----:B------:R-:W-:-:S02]  /*71d0*/  VIADD R9, R93, 0x7e ;  /* 0x0000007e5d097836 */ /* 0x000fc40000000000 */
[----:B------:R-:W-:Y:S01]  /*71e0*/  @!P3 IMAD.MOV R6, RZ, RZ, -R6 ;  /* 0x000000ffff06b224 */ /* 0x000fe200078e0a06 */
[----:B------:R-:W-:Y:S01]  /*71f0*/  ISETP.GT.U32.AND P3, PT, R8, R13, PT ;  /* 0x0000000d0800720c */ /* 0x000fe20003f64070 */
[----:B0-----:R-:W-:Y:S01]  /*7200*/  IMAD.MOV.U32 R19, RZ, RZ, R12 ;  /* 0x000000ffff137224 */ /* 0x001fe200078e000c */
[----:B------:R-:W-:Y:S01]  /*7210*/  IABS R15, R9 ;  /* 0x00000009000f7213 */ /* 0x000fe20000000000 */
[----:B------:R-:W-:Y:S02]  /*7220*/  @!P5 IMAD.IADD R4, R4, 0x1, -R8 ;  /* 0x000000010404d824 */ /* 0x000fe400078e0a08 */
[----:B------:R-:W-:Y:S01]  /*7230*/  @!P2 IMAD.MOV R19, RZ, RZ, -R19 ;  /* 0x000000ffff13a224 */ /* 0x000fe200078e0a13 */
[----:B------:R-:W-:Y:S01]  /*7240*/  ISETP.GT.U32.AND P2, PT, R8, R10, PT ;  /* 0x0000000a0800720c */ /* 0x000fe20003f44070 */
[----:B------:R-:W-:Y:S01]  /*7250*/  IMAD.HI.U32 R12, R0, R15, RZ ;  /* 0x0000000f000c7227 */ /* 0x000fe200078e00ff */
[----:B------:R-:W-:Y:S02]  /*7260*/  ISETP.GT.U32.AND P5, PT, R8, R4, PT ;  /* 0x000000040800720c */ /* 0x000fe40003fa4070 */
[----:B------:R0:W-:Y:S01]  /*7270*/  STL [R1+0x260], R19 ;  /* 0x0002601301007387 */ /* 0x0001e20000100800 */
[----:B------:R-:W-:-:S02]  /*7280*/  IMAD.MOV.U32 R18, RZ, RZ, R3 ;  /* 0x000000ffff127224 */ /* 0x000fc400078e0003 */
[----:B------:R-:W-:Y:S02]  /*7290*/  VIADD R7, R93, 0x7f ;  /* 0x0000007f5d077836 */ /* 0x000fe40000000000 */
[----:B------:R-:W-:Y:S02]  /*72a0*/  IMAD.MOV R3, RZ, RZ, -R12 ;  /* 0x000000ffff037224 */ /* 0x000fe400078e0a0c */
[--C-:B------:R-:W-:Y:S01]  /*72b0*/  @!P3 IMAD.IADD R13, R13, 0x1, -R8.reuse ;  /* 0x000000010d0db824 */ /* 0x100fe200078e0a08 */
[----:B------:R-:W-:Y:S01]  /*72c0*/  IABS R14, R7 ;  /* 0x00000007000e7213 */ /* 0x000fe20000000000 */
[----:B------:R-:W-:Y:S02]  /*72d0*/  @!P2 IMAD.IADD R10, R10, 0x1, -R8 ;  /* 0x000000010a0aa824 */ /* 0x000fe400078e0a08 */
[----:B------:R-:W-:Y:S01]  /*72e0*/  @!P6 IMAD.MOV R18, RZ, RZ, -R18 ;  /* 0x000000ffff12e224 */ /* 0x000fe200078e0a12 */
[C---:B------:R-:W-:Y:S01]  /*72f0*/  ISETP.GT.U32.AND P3, PT, R8.reuse, R13, PT ;  /* 0x0000000d0800720c */ /* 0x040fe20003f64070 */
[C---:B------:R-:W-:Y:S01]  /*7300*/  IMAD R15, R8.reuse, R3, R15 ;  /* 0x00000003080f7224 */ /* 0x040fe200078e020f */
[----:B------:R-:W-:Y:S01]  /*7310*/  ISETP.GE.AND P6, PT, R5, RZ, PT ;  /* 0x000000ff0500720c */ /* 0x000fe20003fc6270 */
[----:B------:R-:W-:Y:S01]  /*7320*/  IMAD.MOV.U32 R12, RZ, RZ, R10 ;  /* 0x000000ffff0c7224 */ /* 0x000fe200078e000a */
[----:B------:R-:W-:Y:S01]  /*7330*/  STL [R1+0x25c], R18 ;  /* 0x00025c1201007387 */ /* 0x000fe20000100800 */
[C---:B------:R-:W-:Y:S01]  /*7340*/  VIADD R3, R93.reuse, 0x81 ;  /* 0x000000815d037836 */ /* 0x040fe20000000000 */
[----:B------:R-:W-:Y:S01]  /*7350*/  ISETP.GT.U32.AND P2, PT, R8, R15, PT ;  /* 0x0000000f0800720c */ /* 0x000fe20003f44070 */
[----:B------:R-:W-:Y:S01]  /*7360*/  @!P1 IMAD.MOV R12, RZ, RZ, -R12 ;  /* 0x000000ffff0c9224 */ /* 0x000fe200078e0a0c */
[----:B------:R1:W-:Y:S01]  /*7370*/  STL [R1+0x258], R6 ;  /* 0x0002580601007387 */ /* 0x0003e20000100800 */
[--C-:B------:R-:W-:Y:S01]  /*7380*/  @!P5 IMAD.IADD R4, R4, 0x1, -R8.reuse ;  /* 0x000000010404d824 */ /* 0x100fe200078e0a08 */
[----:B------:R-:W-:Y:S01]  /*7390*/  IABS R10, R3 ;  /* 0x00000003000a7213 */ /* 0x000fe20000000000 */
[----:B------:R-:W-:Y:S01]  /*73a0*/  VIADD R5, R93, 0x80 ;  /* 0x000000805d057836 */ /* 0x000fe20000000000 */
[----:B------:R2:W-:Y:S01]  /*73b0*/  STL [R1+0x254], R12 ;  /* 0x0002540c01007387 */ /* 0x0005e20000100800 */
[----:B------:R-:W-:Y:S01]  /*73c0*/  @!P3 IMAD.IADD R13, R13, 0x1, -R8 ;  /* 0x000000010d0db824 */ /* 0x000fe200078e0a08 */
[----:B------:R-:W-:-:S02]  /*73d0*/  ISETP.GE.AND P5, PT, R9, RZ, PT ;  /* 0x000000ff0900720c */ /* 0x000fc40003fa6270 */
[----:B------:R-:W-:Y:S01]  /*73e0*/  IABS R9, R5 ;  /* 0x0000000500097213 */ /* 0x000fe20000000000 */
[----:B0-----:R-:W-:Y:S01]  /*73f0*/  IMAD.MOV.U32 R19, RZ, RZ, R13 ;  /* 0x000000ffff137224 */ /* 0x001fe200078e000d */
[----:B------:R-:W-:Y:S01]  /*7400*/  ISETP.GE.AND P1, PT, R7, RZ, PT ;  /* 0x000000ff0700720c */ /* 0x000fe20003f26270 */
[C---:B-1----:R-:W-:Y:S01]  /*7410*/  IMAD.HI.U32 R6, R0.reuse, R14, RZ ;  /* 0x0000000e00067227 */ /* 0x042fe200078e00ff */
[----:B------:R-:W-:Y:S02]  /*7420*/  ISETP.GE.AND P3, PT, R5, RZ, PT ;  /* 0x000000ff0500720c */ /* 0x000fe40003f66270 */
[----:B------:R-:W-:Y:S01]  /*7430*/  @!P6 IADD3 R19, PT, PT, -R19, RZ, RZ ;  /* 0x000000ff1313e210 */ /* 0x000fe20007ffe1ff */
[----:B------:R-:W-:Y:S02]  /*7440*/  IMAD.MOV R6, RZ, RZ, -R6 ;  /* 0x000000ffff067224 */ /* 0x000fe400078e0a06 */
[----:B--2---:R-:W-:Y:S02]  /*7450*/  IMAD.MOV.U32 R12, RZ, RZ, R4 ;  /* 0x000000ffff0c7224 */ /* 0x004fe400078e0004 */
[----:B------:R-:W-:-:S04]  /*7460*/  IMAD.HI.U32 R4, R0, R10, RZ ;  /* 0x0000000a00047227 */ /* 0x000fc800078e00ff */
[C---:B------:R-:W-:Y:S02]  /*7470*/  IMAD R14, R8.reuse, R6, R14 ;  /* 0x00000006080e7224 */ /* 0x040fe400078e020e */
[----:B------:R-:W-:Y:S02]  /*7480*/  IMAD.MOV R4, RZ, RZ, -R4 ;  /* 0x000000ffff047224 */ /* 0x000fe400078e0a04 */
[----:B------:R-:W-:Y:S01]  /*7490*/  @!P0 IMAD.MOV R12, RZ, RZ, -R12 ;  /* 0x000000ffff0c8224 */ /* 0x000fe200078e0a0c */
[C---:B------:R-:W-:Y:S01]  /*74a0*/  ISETP.GT.U32.AND P0, PT, R8.reuse, R14, PT ;  /* 0x0000000e0800720c */ /* 0x040fe20003f04070 */
[----:B------:R-:W-:Y:S02]  /*74b0*/  @!P2 IMAD.IADD R15, R15, 0x1, -R8 ;  /* 0x000000010f0fa824 */ /* 0x000fe400078e0a08 */
[----:B------:R-:W-:Y:S01]  /*74c0*/  IMAD R10, R8, R4, R10 ;  /* 0x00000004080a7224 */ /* 0x000fe200078e020a */
[----:B------:R0:W-:Y:S01]  /*74d0*/  STL [R1+0x250], R12 ;  /* 0x0002500c01007387 */ /* 0x0001e20000100800 */
[----:B------:R-:W-:Y:S01]  /*74e0*/  IMAD.HI.U32 R7, R0, R9, RZ ;  /* 0x0000000900077227 */ /* 0x000fe200078e00ff */
[----:B------:R-:W-:-:S02]  /*74f0*/  ISETP.GT.U32.AND P2, PT, R8, R15, PT ;  /* 0x0000000f0800720c */ /* 0x000fc40003f44070 */
[----:B------:R-:W-:Y:S01]  /*7500*/  ISETP.GT.U32.AND P6, PT, R8, R10, PT ;  /* 0x0000000a0800720c */ /* 0x000fe20003fc4070 */
[C---:B------:R-:W-:Y:S01]  /*7510*/  VIADD R6, R93.reuse, 0x82 ;  /* 0x000000825d067836 */ /* 0x040fe20000000000 */
[----:B------:R-:W-:Y:S01]  /*7520*/  STL [R1+0x24c], R19 ;  /* 0x00024c1301007387 */ /* 0x000fe20000100800 */
[----:B------:R-:W-:Y:S02]  /*7530*/  IMAD.MOV R7, RZ, RZ, -R7 ;  /* 0x000000ffff077224 */ /* 0x000fe400078e0a07 */
[----:B------:R-:W-:Y:S01]  /*7540*/  @!P0 IMAD.IADD R14, R14, 0x1, -R8 ;  /* 0x000000010e0e8824 */ /* 0x000fe200078e0a08 */
[----:B------:R-:W-:Y:S01]  /*7550*/  IABS R5, R6 ;  /* 0x0000000600057213 */ /* 0x000fe20000000000 */
[C---:B------:R-:W-:Y:S02]  /*7560*/  IMAD R9, R8.reuse, R7, R9 ;  /* 0x0000000708097224 */ /* 0x040fe400078e0209 */
[----:B------:R-:W-:Y:S01]  /*7570*/  VIADD R4, R93, 0x83 ;  /* 0x000000835d047836 */ /* 0x000fe20000000000 */
[----:B------:R-:W-:Y:S01]  /*7580*/  ISETP.GT.U32.AND P0, PT, R8, R14, PT ;  /* 0x0000000e0800720c */ /* 0x000fe20003f04070 */
[----:B------:R-:W-:-:S03]  /*7590*/  IMAD.HI.U32 R13, R0, R5, RZ ;  /* 0x00000005000d7227 */ /* 0x000fc600078e00ff */
[----:B0-----:R-:W-:Y:S01]  /*75a0*/  IABS R12, R4 ;  /* 0x00000004000c7213 */ /* 0x001fe20000000000 */
[--C-:B------:R-:W-:Y:S01]  /*75b0*/  @!P2 IMAD.IADD R15, R15, 0x1, -R8.reuse ;  /* 0x000000010f0fa824 */ /* 0x100fe200078e0a08 */
[----:B------:R-:W-:Y:S01]  /*75c0*/  ISETP.GT.U32.AND P2, PT, R8, R9, PT ;  /* 0x000000090800720c */ /* 0x000fe20003f44070 */
[----:B------:R-:W-:Y:S02]  /*75d0*/  @!P6 IMAD.IADD R10, R10, 0x1, -R8 ;  /* 0x000000010a0ae824 */ /* 0x000fe400078e0a08 */
[----:B------:R-:W-:Y:S02]  /*75e0*/  IMAD.MOV R13, RZ, RZ, -R13 ;  /* 0x000000ffff0d7224 */ /* 0x000fe400078e0a0d */
[----:B------:R-:W-:Y:S01]  /*75f0*/  IMAD.MOV.U32 R18, RZ, RZ, R15 ;  /* 0x000000ffff127224 */ /* 0x000fe200078e000f */
[C---:B------:R-:W-:Y:S01]  /*7600*/  ISETP.GT.U32.AND P6, PT, R8.reuse, R10, PT ;  /* 0x0000000a0800720c */ /* 0x040fe20003fc4070 */
[----:B------:R-:W-:Y:S02]  /*7610*/  IMAD R5, R8, R13, R5 ;  /* 0x0000000d08057224 */ /* 0x000fe400078e0205 */
[----:B------:R-:W-:-:S04]  /*7620*/  IMAD.HI.U32 R13, R0, R12, RZ ;  /* 0x0000000c000d7227 */ /* 0x000fc800078e00ff */
[----:B------:R-:W-:Y:S02]  /*7630*/  IMAD.MOV R13, RZ, RZ, -R13 ;  /* 0x000000ffff0d7224 */ /* 0x000fe400078e0a0d */
[--C-:B------:R-:W-:Y:S01]  /*7640*/  @!P0 IMAD.IADD R14, R14, 0x1, -R8.reuse ;  /* 0x000000010e0e8824 */ /* 0x100fe200078e0a08 */
[C---:B------:R-:W-:Y:S01]  /*7650*/  ISETP.GT.U32.AND P0, PT, R8.reuse, R5, PT ;  /* 0x000000050800720c */ /* 0x040fe20003f04070 */
[----:B------:R-:W-:Y:S02]  /*7660*/  @!P2 IMAD.IADD R9, R9, 0x1, -R8 ;  /* 0x000000010909a824 */ /* 0x000fe400078e0a08 */
[C---:B------:R-:W-:Y:S02]  /*7670*/  IMAD R12, R8.reuse, R13, R12 ;  /* 0x0000000d080c7224 */ /* 0x040fe400078e020c */
[----:B------:R-:W-:Y:S01]  /*7680*/  VIADD R7, R93, 0x84 ;  /* 0x000000845d077836 */ /* 0x000fe20000000000 */
[----:B------:R-:W-:Y:S01]  /*7690*/  ISETP.GT.U32.AND P2, PT, R8, R9, PT ;  /* 0x000000090800720c */ /* 0x000fe20003f44070 */
[----:B------:R-:W-:Y:S01]  /*76a0*/  @!P6 IMAD.IADD R10, R10, 0x1, -R8 ;  /* 0x000000010a0ae824 */ /* 0x000fe200078e0a08 */
[----:B------:R-:W-:Y:S01]  /*76b0*/  ISETP.GT.U32.AND P6, PT, R8, R12, PT ;  /* 0x0000000c0800720c */ /* 0x000fe20003fc4070 */
[----:B------:R-:W-:Y:S01]  /*76c0*/  @!P5 IMAD.MOV R18, RZ, RZ, -R18 ;  /* 0x000000ffff12d224 */ /* 0x000fe200078e0a12 */
[----:B------:R-:W-:Y:S01]  /*76d0*/  ISETP.GE.AND P5, PT, R3, RZ, PT ;  /* 0x000000ff0300720c */ /* 0x000fe20003fa6270 */
[----:B------:R-:W-:Y:S01]  /*76e0*/  IMAD.MOV.U32 R15, RZ, RZ, R14 ;  /* 0x000000ffff0f7224 */ /* 0x000fe200078e000e */
[----:B------:R-:W-:Y:S01]  /*76f0*/  IABS R3, R7 ;  /* 0x0000000700037213 */ /* 0x000fe20000000000 */
[----:B------:R-:W-:Y:S01]  /*7700*/  @!P0 IMAD.IADD R5, R5, 0x1, -R8 ;  /* 0x0000000105058824 */ /* 0x000fe200078e0a08 */
[----:B------:R0:W-:Y:S01]  /*7710*/  STL [R1+0x248], R18 ;  /* 0x0002481201007387 */ /* 0x0001e20000100800 */
[----:B------:R-:W-:Y:S01]  /*7720*/  @!P1 IMAD.MOV R15, RZ, RZ, -R15 ;  /* 0x000000ffff0f9224 */ /* 0x000fe200078e0a0f */
[----:B------:R-:W-:Y:S01]  /*7730*/  ISETP.GE.AND P1, PT, R6, RZ, PT ;  /* 0x000000ff0600720c */ /* 0x000fe20003f26270 */
[----:B------:R-:W-:Y:S01]  /*7740*/  IMAD.HI.U32 R14, R0, R3, RZ ;  /* 0x00000003000e7227 */ /* 0x000fe200078e00ff */
[----:B------:R-:W-:-:S02]  /*7750*/  ISETP.GT.U32.AND P0, PT, R8, R5, PT ;  /* 0x000000050800720c */ /* 0x000fc40003f04070 */
[----:B------:R1:W-:Y:S01]  /*7760*/  STL [R1+0x244], R15 ;  /* 0x0002440f01007387 */ /* 0x0003e20000100800 */
[----:B------:R-:W-:Y:S01]  /*7770*/  @!P2 IMAD.IADD R9, R9, 0x1, -R8 ;  /* 0x000000010909a824 */ /* 0x000fe200078e0a08 */
[----:B------:R-:W-:Y:S01]  /*7780*/  ISETP.GE.AND P2, PT, R4, RZ, PT ;  /* 0x000000ff0400720c */ /* 0x000fe20003f46270 */
[----:B------:R-:W-:Y:S02]  /*7790*/  IMAD.MOV R6, RZ, RZ, -R14 ;  /* 0x000000ffff067224 */ /* 0x000fe400078e0a0e */
[C---:B------:R-:W-:Y:S02]  /*77a0*/  VIADD R4, R93.reuse, 0x85 ;  /* 0x000000855d047836 */ /* 0x040fe40000000000 */
[----:B------:R-:W-:Y:S02]  /*77b0*/  @!P6 IMAD.IADD R12, R12, 0x1, -R8 ;  /* 0x000000010c0ce824 */ /* 0x000fe400078e0a08 */
[C---:B------:R-:W-:Y:S01]  /*77c0*/  IMAD R3, R8.reuse, R6, R3 ;  /* 0x0000000608037224 */ /* 0x040fe200078e0203 */
[----:B------:R-:W-:Y:S01]  /*77d0*/  IABS R13, R4 ;  /* 0x00000004000d7213 */ /* 0x000fe20000000000 */
[----:B------:R-:W-:Y:S01]  /*77e0*/  VIADD R6, R93, 0x86 ;  /* 0x000000865d067836 */ /* 0x000fe20000000000 */
[----:B------:R-:W-:Y:S01]  /*77f0*/  ISETP.GT.U32.AND P6, PT, R8, R12, PT ;  /* 0x0000000c0800720c */ /* 0x000fe20003fc4070 */
[----:B0-----:R-:W-:-:S02]  /*7800*/  IMAD.MOV.U32 R18, RZ, RZ, R9 ;  /* 0x000000ffff127224 */ /* 0x001fc400078e0009 */
[----:B-1----:R-:W-:Y:S01]  /*7810*/  IMAD.MOV.U32 R15, RZ, RZ, R10 ;  /* 0x000000ffff0f7224 */ /* 0x002fe200078e000a */
[----:B------:R-:W-:Y:S01]  /*7820*/  IABS R9, R6 ;  /* 0x0000000600097213 */ /* 0x000fe20000000000 */
[----:B------:R-:W-:Y:S01]  /*7830*/  @!P3 IMAD.MOV R18, RZ, RZ, -R18 ;  /* 0x000000ffff12b224 */ /* 0x000fe200078e0a12 */
[----:B------:R-:W-:Y:S01]  /*7840*/  ISETP.GE.AND P3, PT, R7, RZ, PT ;  /* 0x000000ff0700720c */ /* 0x000fe20003f66270 */
[----:B------:R-:W-:-:S03]  /*7850*/  IMAD.HI.U32 R7, R0, R13, RZ ;  /* 0x0000000d00077227 */ /* 0x000fc600078e00ff */
[----:B------:R-:W-:Y:S01]  /*7860*/  STL [R1+0x240], R18 ;  /* 0x0002401201007387 */ /* 0x000fe20000100800 */
[----:B------:R-:W-:Y:S01]  /*7870*/  @!P5 IMAD.MOV R15, RZ, RZ, -R15 ;  /* 0x000000ffff0fd224 */ /* 0x000fe200078e0a0f */
[----:B------:R-:W-:Y:S01]  /*7880*/  ISETP.GT.U32.AND P5, PT, R8, R3, PT ;  /* 0x000000030800720c */ /* 0x000fe20003fa4070 */
[----:B------:R-:W-:Y:S01]  /*7890*/  @!P0 IMAD.IADD R5, R5, 0x1, -R8 ;  /* 0x0000000105058824 */ /* 0x000fe200078e0a08 */
[----:B------:R-:W-:Y:S01]  /*78a0*/  ISETP.GE.AND P0, PT, R4, RZ, PT ;  /* 0x000000ff0400720c */ /* 0x000fe20003f06270 */
[----:B------:R-:W-:Y:S01]  /*78b0*/  IMAD.HI.U32 R4, R0, R9, RZ ;  /* 0x0000000900047227 */ /* 0x000fe200078e00ff */
[----:B------:R-:W-:Y:S03]  /*78c0*/  STL [R1+0x23c], R15 ;  /* 0x00023c0f01007387 */ /* 0x000fe60000100800 */
[----:B------:R-:W-:Y:S02]  /*78d0*/  IMAD.MOV R7, RZ, RZ, -R7 ;  /* 0x000000ffff077224 */ /* 0x000fe400078e0a07 */
[----:B------:R-:W-:-:S02]  /*78e0*/  IMAD.MOV.U32 R10, RZ, RZ, R5 ;  /* 0x000000ffff0a7224 */ /* 0x000fc400078e0005 */
[----:B------:R-:W-:Y:S02]  /*78f0*/  VIADD R5, R93, 0x87 ;  /* 0x000000875d057836 */ /* 0x000fe40000000000 */
[----:B------:R-:W-:Y:S02]  /*7900*/  IMAD.MOV R4, RZ, RZ, -R4 ;  /* 0x000000ffff047224 */ /* 0x000fe400078e0a04 */
[----:B------:R-:W-:Y:S02]  /*7910*/  IMAD R13, R8, R7, R13 ;  /* 0x00000007080d7224 */ /* 0x000fe400078e020d */
[----:B------:R-:W-:Y:S02]  /*7920*/  @!P6 IMAD.IADD R12, R12, 0x1, -R8 ;  /* 0x000000010c0ce824 */ /* 0x000fe400078e0a08 */
[----:B------:R-:W-:Y:S01]  /*7930*/  @!P1 IMAD.MOV R10, RZ, RZ, -R10 ;  /* 0x000000ffff0a9224 */ /* 0x000fe200078e0a0a */
[----:B------:R-:W-:Y:S01]  /*7940*/  ISETP.GE.AND P1, PT, R6, RZ, PT ;  /* 0x000000ff0600720c */ /* 0x000fe20003f26270 */
[C---:B------:R-:W-:Y:S01]  /*7950*/  IMAD R9, R8.reuse, R4, R9 ;  /* 0x0000000408097224 */ /* 0x040fe200078e0209 */
[----:B------:R-:W-:Y:S01]  /*7960*/  IABS R6, R5 ;  /* 0x0000000500067213 */ /* 0x000fe20000000000 */
[----:B------:R-:W-:Y:S01]  /*7970*/  IMAD.MOV.U32 R14, RZ, RZ, R12 ;  /* 0x000000ffff0e7224 */ /* 0x000fe200078e000c */
[----:B------:R-:W-:Y:S01]  /*7980*/  ISETP.GT.U32.AND P6, PT, R8, R13, PT ;  /* 0x0000000d0800720c */ /* 0x000fe20003fc4070 */
[----:B------:R-:W-:Y:S01]  /*7990*/  @!P5 IMAD.IADD R3, R3, 0x1, -R8 ;  /* 0x000000010303d824 */ /* 0x000fe200078e0a08 */
[----:B------:R0:W-:Y:S01]  /*79a0*/  STL [R1+0x238], R10 ;  /* 0x0002380a01007387 */ /* 0x0001e20000100800 */
[----:B------:R-:W-:-:S03]  /*79b0*/  IMAD.HI.U32 R7, R0, R6, RZ ;  /* 0x0000000600077227 */ /* 0x000fc600078e00ff */
[C---:B------:R-:W-:Y:S01]  /*79c0*/  ISETP.GT.U32.AND P5, PT, R8.reuse, R3, PT ;  /* 0x000000030800720c */ /* 0x040fe20003fa4070 */
[----:B------:R-:W-:Y:S01]  /*79d0*/  @!P2 IMAD.MOV R14, RZ, RZ, -R14 ;  /* 0x000000ffff0ea224 */ /* 0x000fe200078e0a0e */
[C---:B------:R-:W-:Y:S01]  /*79e0*/  ISETP.GT.U32.AND P2, PT, R8.reuse, R9, PT ;  /* 0x000000090800720c */ /* 0x040fe20003f44070 */
[----:B------:R-:W-:Y:S02]  /*79f0*/  IMAD.MOV R7, RZ, RZ, -R7 ;  /* 0x000000ffff077224 */ /* 0x000fe400078e0a07 */
[C---:B------:R-:W-:Y:S01]  /*7a00*/  VIADD R4, R93.reuse, 0x88 ;  /* 0x000000885d047836 */ /* 0x040fe20000000000 */
[----:B------:R1:W-:Y:S01]  /*7a10*/  STL [R1+0x234], R14 ;  /* 0x0002340e01007387 */ /* 0x0003e20000100800 */
[C---:B------:R-:W-:Y:S02]  /*7a20*/  IMAD R6, R8.reuse, R7, R6 ;  /* 0x0000000708067224 */ /* 0x040fe400078e0206 */
[----:B0-----:R-:W-:Y:S01]  /*7a30*/  VIADD R10, R93, 0x89 ;  /* 0x000000895d0a7836 */ /* 0x001fe20000000000 */
[----:B------:R-:W-:Y:S01]  /*7a40*/  IABS R21, R4 ;  /* 0x0000000400157213 */ /* 0x000fe20000000000 */
[--C-:B------:R-:W-:Y:S01]  /*7a50*/  @!P6 IMAD.IADD R13, R13, 0x1, -R8.reuse ;  /* 0x000000010d0de824 */ /* 0x100fe200078e0a08 */
[C---:B------:R-:W-:Y:S01]  /*7a60*/  ISETP.GT.U32.AND P6, PT, R8.reuse, R6, PT ;  /* 0x000000060800720c */ /* 0x040fe20003fc4070 */
[--C-:B------:R-:W-:Y:S01]  /*7a70*/  @!P5 IMAD.IADD R3, R3, 0x1, -R8.reuse ;  /* 0x000000010303d824 */ /* 0x100fe200078e0a08 */
[----:B------:R-:W-:Y:S01]  /*7a80*/  IABS R24, R10 ;  /* 0x0000000a00187213 */ /* 0x000fe20000000000 */
[----:B------:R-:W-:Y:S01]  /*7a90*/  @!P2 IMAD.IADD R9, R9, 0x1, -R8 ;  /* 0x000000010909a824 */ /* 0x000fe200078e0a08 */
[----:B------:R-:W-:Y:S01]  /*7aa0*/  ISETP.GT.U32.AND P2, PT, R8, R13, PT ;  /* 0x0000000d0800720c */ /* 0x000fe20003f44070 */
[----:B------:R-:W-:Y:S01]  /*7ab0*/  IMAD.HI.U32 R7, R0, R21, RZ ;  /* 0x0000001500077227 */ /* 0x000fe200078e00ff */
[----:B------:R-:W-:-:S02]  /*7ac0*/  ISETP.GE.AND P5, PT, R5, RZ, PT ;  /* 0x000000ff0500720c */ /* 0x000fc40003fa6270 */
[----:B-1----:R-:W-:Y:S01]  /*7ad0*/  MOV R14, R3 ;  /* 0x00000003000e7202 */ /* 0x002fe20000000f00 */
[----:B------:R-:W-:Y:S02]  /*7ae0*/  VIADD R5, R93, 0x8a ;  /* 0x0000008a5d057836 */ /* 0x000fe40000000000 */
[----:B------:R-:W-:-:S03]  /*7af0*/  IMAD.HI.U32 R12, R0, R24, RZ ;  /* 0x00000018000c7227 */ /* 0x000fc600078e00ff */
[----:B------:R-:W-:Y:S01]  /*7b00*/  IABS R23, R5 ;  /* 0x0000000500177213 */ /* 0x000fe20000000000 */
[----:B------:R-:W-:Y:S02]  /*7b10*/  IMAD.MOV R12, RZ, RZ, -R12 ;  /* 0x000000ffff0c7224 */ /* 0x000fe400078e0a0c */
[----:B------:R-:W-:Y:S01]  /*7b20*/  @!P6 IMAD.IADD R6, R6, 0x1, -R8 ;  /* 0x000000010606e824 */ /* 0x000fe200078e0a08 */
[C---:B------:R-:W-:Y:S01]  /*7b30*/  ISETP.GT.U32.AND P6, PT, R8.reuse, R9, PT ;  /* 0x000000090800720c */ /* 0x040fe20003fc4070 */
[----:B------:R-:W-:Y:S02]  /*7b40*/  @!P3 IMAD.MOV R14, RZ, RZ, -R14 ;  /* 0x000000ffff0eb224 */ /* 0x000fe400078e0a0e */
[C---:B------:R-:W-:Y:S01]  /*7b50*/  IMAD R24, R8.reuse, R12, R24 ;  /* 0x0000000c08187224 */ /* 0x040fe200078e0218 */
[----:B------:R-:W-:Y:S01]  /*7b60*/  ISETP.GT.U32.AND P3, PT, R8, R6, PT ;  /* 0x000000060800720c */ /* 0x000fe20003f64070 */
[----:B------:R-:W-:Y:S01]  /*7b70*/  IMAD.HI.U32 R12, R0, R23, RZ ;  /* 0x00000017000c7227 */ /* 0x000fe200078e00ff */
[----:B------:R0:W-:Y:S03]  /*7b80*/  STL [R1+0x230], R14 ;  /* 0x0002300e01007387 */ /* 0x0001e60000100800 */
[----:B------:R-:W-:-:S02]  /*7b90*/  @!P2 IMAD.IADD R13, R13, 0x1, -R8 ;  /* 0x000000010d0da824 */ /* 0x000fc400078e0a08 */
[----:B------:R-:W-:Y:S02]  /*7ba0*/  IMAD.MOV R7, RZ, RZ, -R7 ;  /* 0x000000ffff077224 */ /* 0x000fe400078e0a07 */
[----:B------:R-:W-:Y:S02]  /*7bb0*/  IMAD.MOV R12, RZ, RZ, -R12 ;  /* 0x000000ffff0c7224 */ /* 0x000fe400078e0a0c */
[C---:B------:R-:W-:Y:S02]  /*7bc0*/  IMAD R21, R8.reuse, R7, R21 ;  /* 0x0000000708157224 */ /* 0x040fe400078e0215 */
[----:B0-----:R-:W-:Y:S02]  /*7bd0*/  IMAD.MOV.U32 R14, RZ, RZ, R13 ;  /* 0x000000ffff0e7224 */ /* 0x001fe400078e000d */
[C---:B------:R-:W-:Y:S01]  /*7be0*/  IMAD R23, R8.reuse, R12, R23 ;  /* 0x0000000c08177224 */ /* 0x040fe200078e0217 */
[C---:B------:R-:W-:Y:S01]  /*7bf0*/  ISETP.GT.U32.AND P2, PT, R8.reuse, R21, PT ;  /* 0x000000150800720c */ /* 0x040fe20003f44070 */
[----:B------:R-:W-:Y:S01]  /*7c00*/  @!P0 IMAD.MOV R14, RZ, RZ, -R14 ;  /* 0x000000ffff0e8224 */ /* 0x000fe200078e0a0e */
[C---:B------:R-:W-:Y:S01]  /*7c10*/  ISETP.GT.U32.AND P0, PT, R8.reuse, R24, PT ;  /* 0x000000180800720c */ /* 0x040fe20003f04070 */
[----:B------:R-:W-:Y:S01]  /*7c20*/  @!P6 IMAD.IADD R9, R9, 0x1, -R8 ;  /* 0x000000010909e824 */ /* 0x000fe200078e0a08 */
[----:B------:R-:W-:Y:S01]  /*7c30*/  ISETP.GT.U32.AND P6, PT, R8, R23, PT ;  /* 0x000000170800720c */ /* 0x000fe20003fc4070 */
[C---:B------:R-:W-:Y:S01]  /*7c40*/  VIADD R3, R93.reuse, 0x8c ;  /* 0x0000008c5d037836 */ /* 0x040fe20000000000 */
[----:B------:R0:W-:Y:S01]  /*7c50*/  STL [R1+0x22c], R14 ;  /* 0x00022c0e01007387 */ /* 0x0001e20000100800 */
[----:B------:R-:W-:-:S02]  /*7c60*/  VIADD R7, R93, 0x8b ;  /* 0x0000008b5d077836 */ /* 0x000fc40000000000 */
[--C-:B------:R-:W-:Y:S01]  /*7c70*/  @!P3 IMAD.IADD R6, R6, 0x1, -R8.reuse ;  /* 0x000000010606b824 */ /* 0x100fe200078e0a08 */
[----:B------:R-:W-:Y:S01]  /*7c80*/  IABS R18, R3 ;  /* 0x0000000300127213 */ /* 0x000fe20000000000 */
[----:B------:R-:W-:Y:S01]  /*7c90*/  IMAD.MOV.U32 R13, RZ, RZ, R9 ;  /* 0x000000ffff0d7224 */ /* 0x000fe200078e0009 */
[----:B------:R-:W-:Y:S01]  /*7ca0*/  ISETP.GE.AND P3, PT, R4, RZ, PT ;  /* 0x000000ff0400720c */ /* 0x000fe20003f66270 */
[--C-:B------:R-:W-:Y:S01]  /*7cb0*/  @!P2 IMAD.IADD R21, R21, 0x1, -R8.reuse ;  /* 0x000000011515a824 */ /* 0x100fe200078e0a08 */
[----:B------:R-:W-:Y:S01]  /*7cc0*/  ISETP.GE.AND P2, PT, R10, RZ, PT ;  /* 0x000000ff0a00720c */ /* 0x000fe20003f46270 */
[--C-:B------:R-:W-:Y:S01]  /*7cd0*/  @!P0 IMAD.IADD R24, R24, 0x1, -R8.reuse ;  /* 0x0000000118188824 */ /* 0x100fe200078e0a08 */
[----:B------:R-:W-:Y:S01]  /*7ce0*/  IABS R19, R7 ;  /* 0x0000000700137213 */ /* 0x000fe20000000000 */
[----:B------:R-:W-:Y:S01]  /*7cf0*/  @!P6 IMAD.IADD R23, R23, 0x1, -R8 ;  /* 0x000000011717e824 */ /* 0x000fe200078e0a08 */
[----:B------:R-:W-:Y:S01]  /*7d00*/  ISETP.GT.U32.AND P0, PT, R8, R21, PT ;  /* 0x000000150800720c */ /* 0x000fe20003f04070 */
[----:B------:R-:W-:Y:S01]  /*7d10*/  IMAD.HI.U32 R10, R0, R18, RZ ;  /* 0x00000012000a7227 */ /* 0x000fe200078e00ff */
[----:B------:R-:W-:-:S03]  /*7d20*/  ISETP.GT.U32.AND P6, PT, R8, R24, PT ;  /* 0x000000180800720c */ /* 0x000fc60003fc4070 */
[----:B------:R-:W-:Y:S02]  /*7d30*/  VIADD R4, R93, 0x8d ;  /* 0x0000008d5d047836 */ /* 0x000fe40000000000 */
[----:B------:R-:W-:Y:S02]  /*7d40*/  IMAD.MOV R10, RZ, RZ, -R10 ;  /* 0x000000ffff0a7224 */ /* 0x000fe400078e0a0a */
[----:B------:R-:W-:Y:S01]  /*7d50*/  IMAD.HI.U32 R12, R0, R19, RZ ;  /* 0x00000013000c7227 */ /* 0x000fe200078e00ff */
[----:B------:R-:W-:-:S03]  /*7d60*/  IABS R15, R4 ;  /* 0x00000004000f7213 */ /* 0x000fc60000000000 */
[----:B------:R-:W-:Y:S02]  /*7d70*/  IMAD R18, R8, R10, R18 ;  /* 0x0000000a08127224 */ /* 0x000fe400078e0212 */
[----:B------:R-:W-:Y:S02]  /*7d80*/  @!P6 IMAD.IADD R24, R24, 0x1, -R8 ;  /* 0x000000011818e824 */ /* 0x000fe400078e0a08 */
[----:B------:R-:W-:Y:S01]  /*7d90*/  IMAD.MOV R12, RZ, RZ, -R12 ;  /* 0x000000ffff0c7224 */ /* 0x000fe200078e0a0c */
[----:B------:R-:W-:Y:S01]  /*7da0*/  ISETP.GT.U32.AND P6, PT, R8, R18, PT ;  /* 0x000000120800720c */ /* 0x000fe20003fc4070 */
[----:B------:R-:W-:-:S04]  /*7db0*/  IMAD.HI.U32 R9, R0, R15, RZ ;  /* 0x0000000f00097227 */ /* 0x000fc800078e00ff */
[----:B------:R-:W-:Y:S01]  /*7dc0*/  @!P1 IMAD.MOV R13, RZ, RZ, -R13 ;  /* 0x000000ffff0d9224 */ /* 0x000fe200078e0a0d */
[C---:B------:R-:W-:Y:S01]  /*7dd0*/  ISETP.GT.U32.AND P1, PT, R8.reuse, R23, PT ;  /* 0x000000170800720c */ /* 0x040fe20003f24070 */
[----:B------:R-:W-:Y:S02]  /*7de0*/  @!P5 IMAD.MOV R6, RZ, RZ, -R6 ;  /* 0x000000ffff06d224 */ /* 0x000fe400078e0a06 */
[C---:B------:R-:W-:Y:S01]  /*7df0*/  IMAD R19, R8.reuse, R12, R19 ;  /* 0x0000000c08137224 */ /* 0x040fe200078e0213 */
[----:B------:R1:W-:Y:S01]  /*7e00*/  STL [R1+0x228], R13 ;  /* 0x0002280d01007387 */ /* 0x0003e20000100800 */
[----:B------:R-:W-:Y:S02]  /*7e10*/  IMAD.MOV R9, RZ, RZ, -R9 ;  /* 0x000000ffff097224 */ /* 0x000fe400078e0a09 */
[--C-:B------:R-:W-:Y:S01]  /*7e20*/  @!P0 IMAD.IADD R21, R21, 0x1, -R8.reuse ;  /* 0x0000000115158824 */ /* 0x100fe200078e0a08 */
[----:B------:R2:W-:Y:S01]  /*7e30*/  STL [R1+0x224], R6 ;  /* 0x0002240601007387 */ /* 0x0005e20000100800 */
[C---:B------:R-:W-:Y:S01]  /*7e40*/  IMAD R15, R8.reuse, R9, R15 ;  /* 0x00000009080f7224 */ /* 0x040fe200078e020f */
[----:B------:R-:W-:Y:S01]  /*7e50*/  ISETP.GT.U32.AND P5, PT, R8, R19, PT ;  /* 0x000000130800720c */ /* 0x000fe20003fa4070 */
[----:B------:R-:W-:Y:S01]  /*7e60*/  @!P6 IMAD.IADD R18, R18, 0x1, -R8 ;  /* 0x000000011212e824 */ /* 0x000fe200078e0a08 */
[----:B------:R-:W-:Y:S01]  /*7e70*/  ISETP.GE.AND P0, PT, R5, RZ, PT ;  /* 0x000000ff0500720c */ /* 0x000fe20003f06270 */
[C---:B0-----:R-:W-:Y:S01]  /*7e80*/  VIADD R14, R93.reuse, 0x90 ;  /* 0x000000905d0e7836 */ /* 0x041fe20000000000 */
[----:B------:R-:W-:Y:S01]  /*7e90*/  ISETP.GT.U32.AND P6, PT, R8, R15, PT ;  /* 0x0000000f0800720c */ /* 0x000fe20003fc4070 */
[----:B-1----:R-:W-:-:S02]  /*7ea0*/  VIADD R13, R93, 0x8f ;  /* 0x0000008f5d0d7836 */ /* 0x002fc40000000000 */
[----:B------:R-:W-:Y:S01]  /*7eb0*/  IMAD.MOV.U32 R26, RZ, RZ, R21 ;  /* 0x000000ffff1a7224 */ /* 0x000fe200078e0015 */
[----:B------:R-:W-:Y:S01]  /*7ec0*/  IABS R9, R14 ;  /* 0x0000000e00097213 */ /* 0x000fe20000000000 */
[----:B--2---:R-:W-:Y:S01]  /*7ed0*/  VIADD R6, R93, 0x8e ;  /* 0x0000008e5d067836 */ /* 0x004fe20000000000 */
[----:B------:R-:W-:Y:S01]  /*7ee0*/  IABS R10, R13 ;  /* 0x0000000d000a7213 */ /* 0x000fe20000000000 */
[--C-:B------:R-:W-:Y:S01]  /*7ef0*/  @!P1 IMAD.IADD R23, R23, 0x1, -R8.reuse ;  /* 0x0000000117179824 */ /* 0x100fe200078e0a08 */
[----:B------:R-:W-:Y:S01]  /*7f00*/  ISETP.GE.AND P1, PT, R7, RZ, PT ;  /* 0x000000ff0700720c */ /* 0x000fe20003f26270 */
[----:B------:R-:W-:Y:S01]  /*7f10*/  @!P5 IMAD.IADD R19, R19, 0x1, -R8 ;  /* 0x000000011313d824 */ /* 0x000fe200078e0a08 */
[----:B------:R-:W-:Y:S01]  /*7f20*/  IABS R5, R6 ;  /* 0x0000000600057213 */ /* 0x000fe20000000000 */
[----:B------:R-:W-:Y:S01]  /*7f30*/  @!P3 IMAD.MOV R26, RZ, RZ, -R26 ;  /* 0x000000ffff1ab224 */ /* 0x000fe200078e0a1a */
[C---:B------:R-:W-:Y:S01]  /*7f40*/  ISETP.GT.U32.AND P3, PT, R8.reuse, R18, PT ;  /* 0x000000120800720c */ /* 0x040fe20003f64070 */
[----:B------:R-:W-:Y:S01]  /*7f50*/  @!P6 IMAD.IADD R15, R15, 0x1, -R8 ;  /* 0x000000010f0fe824 */ /* 0x000fe200078e0a08 */
[----:B------:R-:W-:Y:S01]  /*7f60*/  ISETP.GT.U32.AND P6, PT, R8, R19, PT ;  /* 0x000000130800720c */ /* 0x000fe20003fc4070 */
[----:B------:R-:W-:Y:S01]  /*7f70*/  IMAD.HI.U32 R22, R0, R5, RZ ;  /* 0x0000000500167227 */ /* 0x000fe200078e00ff */
[----:B------:R-:W-:Y:S01]  /*7f80*/  ISETP.GE.AND P5, PT, R3, RZ, PT ;  /* 0x000000ff0300720c */ /* 0x000fe20003fa6270 */
[----:B------:R-:W-:Y:S02]  /*7f90*/  STL [R1+0x220], R26 ;  /* 0x0002201a01007387 */ /* 0x000fe40000100800 */
[----:B------:R-:W-:-:S02]  /*7fa0*/  IMAD.MOV R22, RZ, RZ, -R22 ;  /* 0x000000ffff167224 */ /* 0x000fc400078e0a16 */
[----:B------:R-:W-:-:S04]  /*7fb0*/  IMAD.HI.U32 R21, R0, R9, RZ ;  /* 0x0000000900157227 */ /* 0x000fc800078e00ff */
[----:B------:R-:W-:Y:S01]  /*7fc0*/  IMAD R5, R8, R22, R5 ;  /* 0x0000001608057224 */ /* 0x000fe200078e0205 */
[----:B------:R-:W-:Y:S01]  /*7fd0*/  @!P3 IADD3 R18, PT, PT, R18, -R8, RZ ;  /* 0x800000081212b210 */ /* 0x000fe20007ffe0ff */
[----:B------:R-:W-:-:S04]  /*7fe0*/  IMAD.HI.U32 R22, R0, R10, RZ ;  /* 0x0000000a00167227 */ /* 0x000fc800078e00ff */
[----:B------:R-:W-:Y:S02]  /*7ff0*/  IMAD.MOV R22, RZ, RZ, -R22 ;  /* 0x000000ffff167224 */ /* 0x000fe400078e0a16 */
[----:B------:R-:W-:Y:S01]  /*8000*/  @!P0 IMAD.MOV R23, RZ, RZ, -R23 ;  /* 0x000000ffff178224 */ /* 0x000fe200078e0a17 */
[C---:B------:R-:W-:Y:S01]  /*8010*/  ISETP.GT.U32.AND P0, PT, R8.reuse, R5, PT ;  /* 0x000000050800720c */ /* 0x040fe20003f04070 */
[C---:B------:R-:W-:Y:S02]  /*8020*/  IMAD R10, R8.reuse, R22, R10 ;  /* 0x00000016080a7224 */ /* 0x040fe400078e020a */
[----:B------:R-:W-:Y:S02]  /*8030*/  IMAD.MOV.U32 R25, RZ, RZ, R24 ;  /* 0x000000ffff197224 */ /* 0x000fe400078e0018 */
[----:B------:R-:W-:Y:S01]  /*8040*/  @!P6 IMAD.IADD R19, R19, 0x1, -R8 ;  /* 0x000000011313e824 */ /* 0x000fe200078e0a08 */
[----:B------:R-:W-:Y:S01]  /*8050*/  ISETP.GT.U32.AND P6, PT, R8, R10, PT ;  /* 0x0000000a0800720c */ /* 0x000fe20003fc4070 */
[----:B------:R-:W-:-:S02]  /*8060*/  IMAD.MOV R21, RZ, RZ, -R21 ;  /* 0x000000ffff157224 */ /* 0x000fc400078e0a15 */
[C---:B------:R-:W-:Y:S02]  /*8070*/  VIADD R3, R93.reuse, 0x91 ;  /* 0x000000915d037836 */ /* 0x040fe40000000000 */
[----:B------:R-:W-:Y:S01]  /*8080*/  @!P2 IMAD.MOV R25, RZ, RZ, -R25 ;  /* 0x000000ffff19a224 */ /* 0x000fe200078e0a19 */
[C---:B------:R-:W-:Y:S01]  /*8090*/  ISETP.GT.U32.AND P2, PT, R8.reuse, R15, PT ;  /* 0x0000000f0800720c */ /* 0x040fe20003f44070 */
[C---:B------:R-:W-:Y:S01]  /*80a0*/  IMAD R9, R8.reuse, R21, R9 ;  /* 0x0000001508097224 */ /* 0x040fe200078e0209 */
[----:B------:R-:W-:Y:S01]  /*80b0*/  IABS R20, R3 ;  /* 0x0000000300147213 */ /* 0x000fe20000000000 */
[----:B------:R-:W-:Y:S01]  /*80c0*/  VIADD R12, R93, 0x92 ;  /* 0x000000925d0c7836 */ /* 0x000fe20000000000 */
[----:B------:R-:W-:Y:S01]  /*80d0*/  STL [R1+0x21c], R25 ;  /* 0x00021c1901007387 */ /* 0x000fe20000100800 */
[--C-:B------:R-:W-:Y:S01]  /*80e0*/  @!P0 IMAD.IADD R5, R5, 0x1, -R8.reuse ;  /* 0x0000000105058824 */ /* 0x100fe200078e0a08 */
[----:B------:R-:W-:Y:S01]  /*80f0*/  ISETP.GT.U32.AND P3, PT, R8, R9, PT ;  /* 0x000000090800720c */ /* 0x000fe20003f64070 */
[----:B------:R-:W-:Y:S01]  /*8100*/  IMAD.HI.U32 R22, R0, R20, RZ ;  /* 0x0000001400167227 */ /* 0x000fe200078e00ff */
[----:B------:R-:W-:Y:S01]  /*8110*/  IABS R7, R12 ;  /* 0x0000000c00077213 */ /* 0x000fe20000000000 */
[----:B------:R0:W-:Y:S01]  /*8120*/  STL [R1+0x218], R23 ;  /* 0x0002181701007387 */ /* 0x0001e20000100800 */
[----:B------:R-:W-:Y:S01]  /*8130*/  ISETP.GE.AND P0, PT, R6, RZ, PT ;  /* 0x000000ff0600720c */ /* 0x000fe20003f06270 */
[----:B------:R-:W-:Y:S01]  /*8140*/  @!P6 IMAD.IADD R10, R10, 0x1, -R8 ;  /* 0x000000010a0ae824 */ /* 0x000fe200078e0a08 */
[----:B------:R-:W-:Y:S01]  /*8150*/  ISETP.GT.U32.AND P6, PT, R8, R5, PT ;  /* 0x000000050800720c */ /* 0x000fe20003fc4070 */
[----:B------:R-:W-:-:S02]  /*8160*/  IMAD.MOV R22, RZ, RZ, -R22 ;  /* 0x000000ffff167224 */ /* 0x000fc400078e0a16 */
[----:B------:R-:W-:-:S04]  /*8170*/  IMAD.HI.U32 R21, R0, R7, RZ ;  /* 0x0000000700157227 */ /* 0x000fc800078e00ff */
[----:B0-----:R-:W-:Y:S02]  /*8180*/  IMAD.MOV.U32 R23, RZ, RZ, R19 ;  /* 0x000000ffff177224 */ /* 0x001fe400078e0013 */
[----:B------:R-:W-:Y:S01]  /*8190*/  @!P2 IMAD.IADD R15, R15, 0x1, -R8 ;  /* 0x000000010f0fa824 */ /* 0x000fe200078e0a08 */
[----:B------:R-:W-:Y:S01]  /*81a0*/  ISETP.GE.AND P2, PT, R4, RZ, PT ;  /* 0x000000ff0400720c */ /* 0x000fe20003f46270 */
[----:B------:R-:W-:Y:S01]  /*81b0*/  @!P1 IMAD.MOV R23, RZ, RZ, -R23 ;  /* 0x000000ffff179224 */ /* 0x000fe200078e0a17 */
[C---:B------:R-:W-:Y:S01]  /*81c0*/  ISETP.GT.U32.AND P1, PT, R8.reuse, R10, PT ;  /* 0x0000000a0800720c */ /* 0x040fe20003f24070 */
[----:B------:R-:W-:Y:S02]  /*81d0*/  VIADD R4, R93, 0x93 ;  /* 0x000000935d047836 */ /* 0x000fe40000000000 */
[----:B------:R-:W-:Y:S01]  /*81e0*/  IMAD R6, R8, R22, R20 ;  /* 0x0000001608067224 */ /* 0x000fe200078e0214 */
[----:B------:R-:W-:Y:S01]  /*81f0*/  STL [R1+0x214], R23 ;  /* 0x0002141701007387 */ /* 0x000fe20000100800 */
[----:B------:R-:W-:-:S02]  /*8200*/  IMAD.MOV R21, RZ, RZ, -R21 ;  /* 0x000000ffff157224 */ /* 0x000fc400078e0a15 */
[----:B------:R-:W-:Y:S01]  /*8210*/  IMAD.MOV.U32 R20, RZ, RZ, R18 ;  /* 0x000000ffff147224 */ /* 0x000fe200078e0012 */
[----:B------:R-:W-:Y:S01]  /*8220*/  IABS R18, R4 ;  /* 0x0000000400127213 */ /* 0x000fe20000000000 */
[----:B------:R-:W-:Y:S02]  /*8230*/  @!P3 IMAD.IADD R9, R9, 0x1, -R8 ;  /* 0x000000010909b824 */ /* 0x000fe400078e0a08 */
[C---:B------:R-:W-:Y:S02]  /*8240*/  IMAD R7, R8.reuse, R21, R7 ;  /* 0x0000001508077224 */ /* 0x040fe400078e0207 */
[----:B------:R-:W-:Y:S01]  /*8250*/  @!P5 IMAD.MOV R20, RZ, RZ, -R20 ;  /* 0x000000ffff14d224 */ /* 0x000fe200078e0a14 */
[C---:B------:R-:W-:Y:S01]  /*8260*/  ISETP.GT.U32.AND P5, PT, R8.reuse, R6, PT ;  /* 0x000000060800720c */ /* 0x040fe20003fa4070 */
[----:B------:R-:W-:Y:S01]  /*8270*/  IMAD.MOV.U32 R19, RZ, RZ, R15 ;  /* 0x000000ffff137224 */ /* 0x000fe200078e000f */
[C---:B------:R-:W-:Y:S01]  /*8280*/  ISETP.GT.U32.AND P3, PT, R8.reuse, R9, PT ;  /* 0x000000090800720c */ /* 0x040fe20003f64070 */
[----:B------:R-:W-:Y:S01]  /*8290*/  IMAD.MOV.U32 R15, RZ, RZ, R18 ;  /* 0x000000ffff0f7224 */ /* 0x000fe200078e0012 */
[----:B------:R-:W-:Y:S01]  /*82a0*/  STL [R1+0x210], R20 ;  /* 0x0002101401007387 */ /* 0x000fe20000100800 */
[--C-:B------:R-:W-:Y:S01]  /*82b0*/  @!P6 IMAD.IADD R5, R5, 0x1, -R8.reuse ;  /* 0x000000010505e824 */ /* 0x100fe200078e0a08 */
[----:B------:R-:W-:Y:S01]  /*82c0*/  ISETP.GT.U32.AND P6, PT, R8, R7, PT ;  /* 0x000000070800720c */ /* 0x000fe20003fc4070 */
[----:B------:R-:W-:Y:S01]  /*82d0*/  @!P2 IMAD.MOV R19, RZ, RZ, -R19 ;  /* 0x000000ffff13a224 */ /* 0x000fe200078e0a13 */
[----:B------:R-:W-:Y:S01]  /*82e0*/  ISETP.GE.AND P2, PT, R13, RZ, PT ;  /* 0x000000ff0d00720c */ /* 0x000fe20003f46270 */
[----:B------:R-:W-:Y:S01]  /*82f0*/  @!P1 IMAD.IADD R10, R10, 0x1, -R8 ;  /* 0x000000010a0a9824 */ /* 0x000fe200078e0a08 */
[----:B------:R-:W-:Y:S01]  /*8300*/  ISETP.GE.AND P1, PT, R14, RZ, PT ;  /* 0x000000ff0e00720c */ /* 0x000fe20003f26270 */
[----:B------:R-:W-:Y:S01]  /*8310*/  IMAD.HI.U32 R13, R0, R15, RZ ;  /* 0x0000000f000d7227 */ /* 0x000fe200078e00ff */
[----:B------:R-:W-:Y:S03]  /*8320*/  STL [R1+0x20c], R19 ;  /* 0x00020c1301007387 */ /* 0x000fe60000100800 */
[----:B------:R-:W-:-:S02]  /*8330*/  IMAD.MOV R13, RZ, RZ, -R13 ;  /* 0x000000ffff0d7224 */ /* 0x000fc400078e0a0d */
[--C-:B------:R-:W-:Y:S01]  /*8340*/  @!P5 IMAD.IADD R6, R6, 0x1, -R8.reuse ;  /* 0x000000010606d824 */ /* 0x100fe200078e0a08 */
[----:B------:R-:W-:Y:S01]  /*8350*/  ISETP.GE.AND P5, PT, R12, RZ, PT ;  /* 0x000000ff0c00720c */ /* 0x000fe20003fa6270 */
[----:B------:R-:W-:Y:S02]  /*8360*/  IMAD.MOV.U32 R18, RZ, RZ, R5 ;  /* 0x000000ffff127224 */ /* 0x000fe400078e0005 */
[--C-:B------:R-:W-:Y:S01]  /*8370*/  @!P3 IMAD.IADD R9, R9, 0x1, -R8.reuse ;  /* 0x000000010909b824 */ /* 0x100fe200078e0a08 */
[----:B------:R-:W-:Y:S01]  /*8380*/  ISETP.GE.AND P3, PT, R3, RZ, PT ;  /* 0x000000ff0300720c */ /* 0x000fe20003f66270 */
[C---:B------:R-:W-:Y:S02]  /*8390*/  IMAD R5, R8.reuse, R13, R15 ;  /* 0x0000000d08057224 */ /* 0x040fe400078e020f */
[----:B------:R-:W-:Y:S01]  /*83a0*/  @!P6 IMAD.IADD R7, R7, 0x1, -R8 ;  /* 0x000000010707e824 */ /* 0x000fe200078e0a08 */
[C---:B------:R-:W-:Y:S01]  /*83b0*/  ISETP.GT.U32.AND P6, PT, R8.reuse, R6, PT ;  /* 0x000000060800720c */ /* 0x040fe20003fc4070 */
[----:B------:R-:W-:Y:S01]  /*83c0*/  @!P1 IMAD.MOV R9, RZ, RZ, -R9 ;  /* 0x000000ffff099224 */ /* 0x000fe200078e0a09 */
[C---:B------:R-:W-:Y:S01]  /*83d0*/  ISETP.GT.U32.AND P1, PT, R8.reuse, R5, PT ;  /* 0x000000050800720c */ /* 0x040fe20003f24070 */
[----:B------:R-:W-:Y:S01]  /*83e0*/  @!P0 IMAD.MOV R18, RZ, RZ, -R18 ;  /* 0x000000ffff128224 */ /* 0x000fe200078e0a12 */
[----:B------:R-:W-:Y:S01]  /*83f0*/  ISETP.GT.U32.AND P0, PT, R8, R7, PT ;  /* 0x000000070800720c */ /* 0x000fe20003f04070 */
[----:B------:R-:W-:-:S02]  /*8400*/  VIADD R3, R93, 0x94 ;  /* 0x000000945d037836 */ /* 0x000fc40000000000 */
[----:B------:R-:W-:Y:S01]  /*8410*/  @!P2 IMAD.MOV R10, RZ, RZ, -R10 ;  /* 0x000000ffff0aa224 */ /* 0x000fe200078e0a0a */
[----:B------:R-:W-:Y:S01]  /*8420*/  STL [R1+0x208], R18 ;  /* 0x0002081201007387 */ /* 0x000fe20000100800 */
[C---:B------:R-:W-:Y:S01]  /*8430*/  VIADD R12, R93.reuse, 0x95 ;  /* 0x000000955d0c7836 */ /* 0x040fe20000000000 */
[----:B------:R-:W-:Y:S01]  /*8440*/  IABS R13, R3 ;  /* 0x00000003000d7213 */ /* 0x000fe20000000000 */
[----:B------:R-:W-:Y:S01]  /*8450*/  VIADD R21, R93, 0x9b ;  /* 0x0000009b5d157836 */ /* 0x000fe20000000000 */
[----:B------:R-:W-:Y:S01]  /*8460*/  ISETP.GE.AND P2, PT, R4, RZ, PT ;  /* 0x000000ff0400720c */ /* 0x000fe20003f46270 */
[--C-:B------:R-:W-:Y:S01]  /*8470*/  @!P6 IMAD.IADD R6, R6, 0x1, -R8.reuse ;  /* 0x000000010606e824 */ /* 0x100fe200078e0a08 */
[----:B------:R0:W-:Y:S01]  /*8480*/  STL [R1+0x204], R10 ;  /* 0x0002040a01007387 */ /* 0x0001e20000100800 */
[----:B------:R-:W-:Y:S01]  /*8490*/  @!P1 IMAD.IADD R5, R5, 0x1, -R8 ;  /* 0x0000000105059824 */ /* 0x000fe200078e0a08 */
[----:B------:R-:W-:Y:S01]  /*84a0*/  IABS R4, R12 ;  /* 0x0000000c00047213 */ /* 0x000fe20000000000 */
[----:B------:R-:W-:Y:S01]  /*84b0*/  IMAD.MOV.U32 R15, RZ, RZ, R6 ;  /* 0x000000ffff0f7224 */ /* 0x000fe200078e0006 */
[----:B------:R1:W-:Y:S01]  /*84c0*/  STL [R1+0x200], R9 ;  /* 0x0002000901007387 */ /* 0x0003e20000100800 */
[----:B------:R-:W-:Y:S01]  /*84d0*/  @!P0 IMAD.IADD R7, R7, 0x1, -R8 ;  /* 0x0000000107078824 */ /* 0x000fe200078e0a08 */
[----:B------:R-:W-:Y:S01]  /*84e0*/  ISETP.GE.AND P6, PT, R3, RZ, PT ;  /* 0x000000ff0300720c */ /* 0x000fe20003fc6270 */
[----:B------:R-:W-:Y:S01]  /*84f0*/  @!P3 IMAD.MOV R15, RZ, RZ, -R15 ;  /* 0x000000ffff0fb224 */ /* 0x000fe200078e0a0f */
[----:B------:R-:W-:Y:S01]  /*8500*/  ISETP.GE.AND P0, PT, R12, RZ, PT ;  /* 0x000000ff0c00720c */ /* 0x000fe20003f06270 */
[----:B------:R-:W-:Y:S01]  /*8510*/  IMAD.HI.U32 R12, R0, R4, RZ ;  /* 0x00000004000c7227 */ /* 0x000fe200078e00ff */
[----:B------:R-:W-:-:S02]  /*8520*/  ISETP.GT.U32.AND P1, PT, R8, R5, PT ;  /* 0x000000050800720c */ /* 0x000fc40003f24070 */
[----:B------:R2:W-:Y:S01]  /*8530*/  STL [R1+0x568], R15 ;  /* 0x0005680f01007387 */ /* 0x0005e20000100800 */
[----:B0-----:R-:W-:Y:S02]  /*8540*/  VIADD R10, R93, 0x96 ;  /* 0x000000965d0a7836 */ /* 0x001fe40000000000 */
[----:B-1----:R-:W-:-:S04]  /*8550*/  IMAD.HI.U32 R9, R0, R13, RZ ;  /* 0x0000000d00097227 */ /* 0x002fc800078e00ff */
[----:B------:R-:W-:Y:S01]  /*8560*/  IMAD.MOV R3, RZ, RZ, -R9 ;  /* 0x000000ffff037224 */ /* 0x000fe200078e0a09 */
[----:B------:R-:W-:Y:S01]  /*8570*/  IABS R9, R10 ;  /* 0x0000000a00097213 */ /* 0x000fe20000000000 */
[----:B------:R-:W-:Y:S02]  /*8580*/  IMAD.MOV R6, RZ, RZ, -R12 ;  /* 0x000000ffff067224 */ /* 0x000fe400078e0a0c */
[----:B------:R-:W-:Y:S02]  /*8590*/  IMAD R3, R8, R3, R13 ;  /* 0x0000000308037224 */ /* 0x000fe400078e020d */
[----:B--2---:R-:W-:-:S03]  /*85a0*/  IMAD.HI.U32 R15, R0, R9, RZ ;  /* 0x00000009000f7227 */ /* 0x004fc600078e00ff */
[C---:B------:R-:W-:Y:S01]  /*85b0*/  ISETP.GT.U32.AND P3, PT, R8.reuse, R3, PT ;  /* 0x000000030800720c */ /* 0x040fe20003f64070 */
[C---:B------:R-:W-:Y:S01]  /*85c0*/  IMAD R4, R8.reuse, R6, R4 ;  /* 0x0000000608047224 */ /* 0x040fe200078e0204 */
[----:B------:R-:W-:Y:S01]  /*85d0*/  IADD3 R15, PT, PT, -R15, RZ, RZ ;  /* 0x000000ff0f0f7210 */ /* 0x000fe20007ffe1ff */
[----:B------:R-:W-:Y:S02]  /*85e0*/  @!P1 IMAD.IADD R5, R5, 0x1, -R8 ;  /* 0x0000000105059824 */ /* 0x000fe400078e0a08 */
[----:B------:R-:W-:Y:S01]  /*85f0*/  IMAD.MOV.U32 R14, RZ, RZ, R7 ;  /* 0x000000ffff0e7224 */ /* 0x000fe200078e0007 */
[C---:B------:R-:W-:Y:S01]  /*8600*/  ISETP.GT.U32.AND P1, PT, R8.reuse, R4, PT ;  /* 0x000000040800720c */ /* 0x040fe20003f24070 */
[----:B------:R-:W-:Y:S02]  /*8610*/  IMAD R9, R8, R15, R9 ;  /* 0x0000000f08097224 */ /* 0x000fe400078e0209 */
[----:B------:R-:W-:Y:S02]  /*8620*/  IMAD.MOV.U32 R19, RZ, RZ, R5 ;  /* 0x000000ffff137224 */ /* 0x000fe400078e0005 */
[----:B------:R-:W-:-:S02]  /*8630*/  VIADD R7, R93, 0x97 ;  /* 0x000000975d077836 */ /* 0x000fc40000000000 */
[----:B------:R-:W-:Y:S01]  /*8640*/  @!P2 IMAD.MOV R19, RZ, RZ, -R19 ;  /* 0x000000ffff13a224 */ /* 0x000fe200078e0a13 */
[----:B------:R-:W-:Y:S01]  /*8650*/  ISETP.GT.U32.AND P2, PT, R8, R9, PT ;  /* 0x000000090800720c */ /* 0x000fe20003f44070 */
[----:B------:R-:W-:Y:S01]  /*8660*/  @!P5 IMAD.MOV R14, RZ, RZ, -R14 ;  /* 0x000000ffff0ed224 */ /* 0x000fe200078e0a0e */
[----:B------:R-:W-:Y:S01]  /*8670*/  ISETP.GE.AND P5, PT, R10, RZ, PT ;  /* 0x000000ff0a00720c */ /* 0x000fe20003fa6270 */
[----:B------:R-:W-:Y:S01]  /*8680*/  VIADD R13, R93, 0x99 ;  /* 0x000000995d0d7836 */ /* 0x000fe20000000000 */
[----:B------:R-:W-:Y:S01]  /*8690*/  IABS R10, R7 ;  /* 0x00000007000a7213 */ /* 0x000fe20000000000 */
[--C-:B------:R-:W-:Y:S01]  /*86a0*/  @!P1 IMAD.IADD R4, R4, 0x1, -R8.reuse ;  /* 0x0000000104049824 */ /* 0x100fe200078e0a08 */
[----:B------:R0:W-:Y:S01]  /*86b0*/  STL [R1+0x654], R14 ;  /* 0x0006540e01007387 */ /* 0x0001e20000100800 */
[--C-:B------:R-:W-:Y:S02]  /*86c0*/  @!P3 IMAD.IADD R3, R3, 0x1, -R8.reuse ;  /* 0x000000010303b824 */ /* 0x100fe400078e0a08 */
[----:B------:R-:W-:Y:S01]  /*86d0*/  VIADD R12, R93, 0x98 ;  /* 0x000000985d0c7836 */ /* 0x000fe20000000000 */
[----:B------:R-:W-:Y:S01]  /*86e0*/  ISETP.GT.U32.AND P1, PT, R8, R4, PT ;  /* 0x000000040800720c */ /* 0x000fe20003f24070 */
[----:B------:R-:W-:Y:S01]  /*86f0*/  IMAD.HI.U32 R18, R0, R10, RZ ;  /* 0x0000000a00127227 */ /* 0x000fe200078e00ff */
[----:B------:R-:W-:Y:S01]  /*8700*/  ISETP.GT.U32.AND P3, PT, R8, R3, PT ;  /* 0x000000030800720c */ /* 0x000fe20003f64070 */
[----:B------:R1:W-:Y:S01]  /*8710*/  STL [R1+0x650], R19 ;  /* 0x0006501301007387 */ /* 0x0003e20000100800 */
[----:B------:R-:W-:Y:S01]  /*8720*/  IABS R6, R12 ;  /* 0x0000000c00067213 */ /* 0x000fe20000000000 */
[----:B------:R-:W-:Y:S01]  /*8730*/  @!P2 IMAD.IADD R9, R9, 0x1, -R8 ;  /* 0x000000010909a824 */ /* 0x000fe200078e0a08 */
[----:B0-----:R-:W-:Y:S01]  /*8740*/  IABS R14, R13 ;  /* 0x0000000d000e7213 */ /* 0x001fe20000000000 */
[----:B------:R-:W-:-:S03]  /*8750*/  IMAD.MOV R18, RZ, RZ, -R18 ;  /* 0x000000ffff127224 */ /* 0x000fc600078e0a12 */
[C---:B------:R-:W-:Y:S01]  /*8760*/  ISETP.GT.U32.AND P2, PT, R8.reuse, R9, PT ;  /* 0x000000090800720c */ /* 0x040fe20003f44070 */
[----:B------:R-:W-:Y:S02]  /*8770*/  IMAD.MOV.U32 R5, RZ, RZ, R14 ;  /* 0x000000ffff057224 */ /* 0x000fe400078e000e */
[----:B------:R-:W-:Y:S02]  /*8780*/  IMAD R10, R8, R18, R10 ;  /* 0x00000012080a7224 */ /* 0x000fe400078e020a */
[----:B------:R-:W-:-:S04]  /*8790*/  IMAD.HI.U32 R15, R0, R5, RZ ;  /* 0x00000005000f7227 */ /* 0x000fc800078e00ff */
[----:B------:R-:W-:-:S04]  /*87a0*/  IMAD.HI.U32 R14, R0, R6, RZ ;  /* 0x00000006000e7227 */ /* 0x000fc800078e00ff */
[----:B------:R-:W-:Y:S02]  /*87b0*/  IMAD.MOV R15, RZ, RZ, -R15 ;  /* 0x000000ffff0f7224 */ /* 0x000fe400078e0a0f */
[----:B------:R-:W-:Y:S01]  /*87c0*/  @!P1 IMAD.IADD R4, R4, 0x1, -R8 ;  /* 0x0000000104049824 */ /* 0x000fe200078e0a08 */
[C---:B------:R-:W-:Y:S01]  /*87d0*/  ISETP.GT.U32.AND P1, PT, R8.reuse, R10, PT ;  /* 0x0000000a0800720c */ /* 0x040fe20003f24070 */
[----:B------:R-:W-:Y:S02]  /*87e0*/  IMAD.MOV R14, RZ, RZ, -R14 ;  /* 0x000000ffff0e7224 */ /* 0x000fe400078e0a0e */
[----:B------:R-:W-:Y:S01]  /*87f0*/  @!P3 IMAD.IADD R3, R3, 0x1, -R8 ;  /* 0x000000010303b824 */ /* 0x000fe200078e0a08 */
[----:B------:R-:W-:Y:S01]  /*8800*/  ISETP.GE.AND P3, PT, R7, RZ, PT ;  /* 0x000000ff0700720c */ /* 0x000fe20003f66270 */
[C---:B------:R-:W-:Y:S01]  /*8810*/  IMAD R5, R8.reuse, R15, R5 ;  /* 0x0000000f08057224 */ /* 0x040fe200078e0205 */
[----:B------:R-:W-:Y:S01]  /*8820*/  IABS R15, R21 ;  /* 0x00000015000f7213 */ /* 0x000fe20000000000 */
[----:B------:R-:W-:-:S02]  /*8830*/  IMAD R6, R8, R14, R6 ;  /* 0x0000000e08067224 */ /* 0x000fc400078e0206 */
[----:B------:R-:W-:Y:S02]  /*8840*/  IMAD.MOV.U32 R20, RZ, RZ, R3 ;  /* 0x000000ffff147224 */ /* 0x000fe400078e0003 */
[----:B------:R-:W-:Y:S01]  /*8850*/  @!P2 IMAD.IADD R9, R9, 0x1, -R8 ;  /* 0x000000010909a824 */ /* 0x000fe200078e0a08 */
[C---:B------:R-:W-:Y:S01]  /*8860*/  ISETP.GT.U32.AND P2, PT, R8.reuse, R5, PT ;  /* 0x000000050800720c */ /* 0x040fe20003f44070 */
[----:B------:R-:W-:Y:S02]  /*8870*/  VIADD R7, R93, 0x9a ;  /* 0x0000009a5d077836 */ /* 0x000fe40000000000 */
[----:B------:R-:W-:Y:S01]  /*8880*/  @!P6 IMAD.MOV R20, RZ, RZ, -R20 ;  /* 0x000000ffff14e224 */ /* 0x000fe200078e0a14 */
[----:B------:R-:W-:Y:S01]  /*8890*/  ISETP.GT.U32.AND P6, PT, R8, R6, PT ;  /* 0x000000060800720c */ /* 0x000fe20003fc4070 */
[----:B------:R-:W-:Y:S01]  /*88a0*/  IMAD.MOV.U32 R3, RZ, RZ, R15 ;  /* 0x000000ffff037224 */ /* 0x000fe200078e000f */
[----:B------:R-:W-:Y:S01]  /*88b0*/  IABS R14, R7 ;  /* 0x00000007000e7213 */ /* 0x000fe20000000000 */
[----:B------:R-:W-:Y:S01]  /*88c0*/  @!P1 IMAD.IADD R10, R10, 0x1, -R8 ;  /* 0x000000010a0a9824 */ /* 0x000fe200078e0a08 */
[----:B------:R-:W-:Y:S01]  /*88d0*/  ISETP.GE.AND P1, PT, R13, RZ, PT ;  /* 0x000000ff0d00720c */ /* 0x000fe20003f26270 */
[----:B------:R-:W-:Y:S01]  /*88e0*/  IMAD.MOV.U32 R15, RZ, RZ, R9 ;  /* 0x000000ffff0f7224 */ /* 0x000fe200078e0009 */
[----:B------:R-:W-:Y:S01]  /*88f0*/  STL [R1+0x64c], R20 ;  /* 0x00064c1401007387 */ /* 0x000fe20000100800 */
[----:B-1----:R-:W-:-:S02]  /*8900*/  IMAD.MOV.U32 R19, RZ, RZ, R4 ;  /* 0x000000ffff137224 */ /* 0x002fc400078e0004 */
[----:B------:R-:W-:Y:S01]  /*8910*/  @!P5 IMAD.MOV R15, RZ, RZ, -R15 ;  /* 0x000000ffff0fd224 */ /* 0x000fe200078e0a0f */
[----:B------:R-:W-:Y:S01]  /*8920*/  ISETP.GT.U32.AND P5, PT, R8, R10, PT ;  /* 0x0000000a0800720c */ /* 0x000fe20003fa4070 */
[----:B------:R-:W-:-:S04]  /*8930*/  IMAD.HI.U32 R4, R0, R14, RZ ;  /* 0x0000000e00047227 */ /* 0x000fc800078e00ff */
[----:B------:R-:W-:Y:S01]  /*8940*/  @!P0 IMAD.MOV R19, RZ, RZ, -R19 ;  /* 0x000000ffff138224 */ /* 0x000fe200078e0a13 */
[----:B------:R-:W-:Y:S01]  /*8950*/  ISETP.GE.AND P0, PT, R12, RZ, PT ;  /* 0x000000ff0c00720c */ /* 0x000fe20003f06270 */
[----:B------:R-:W-:Y:S02]  /*8960*/  @!P2 IMAD.IADD R5, R5, 0x1, -R8 ;  /* 0x000000010505a824 */ /* 0x000fe400078e0a08 */
[----:B------:R-:W-:Y:S01]  /*8970*/  IMAD.MOV R4, RZ, RZ, -R4 ;  /* 0x000000ffff047224 */ /* 0x000fe200078e0a04 */
[----:B------:R-:W-:Y:S01]  /*8980*/  STL [R1+0x648], R19 ;  /* 0x0006481301007387 */ /* 0x000fe20000100800 */
[----:B------:R-:W-:Y:S01]  /*8990*/  VIADD R13, R93, 0x9c ;  /* 0x0000009c5d0d7836 */ /* 0x000fe20000000000 */
[----:B------:R-:W-:Y:S01]  /*89a0*/  ISETP.GT.U32.AND P2, PT, R8, R5, PT ;  /* 0x000000050800720c */ /* 0x000fe20003f44070 */
[----:B------:R-:W-:Y:S01]  /*89b0*/  @!P6 IMAD.IADD R6, R6, 0x1, -R8 ;  /* 0x000000010606e824 */ /* 0x000fe200078e0a08 */
[----:B------:R0:W-:Y:S01]  /*89c0*/  STL [R1+0x644], R15 ;  /* 0x0006440f01007387 */ /* 0x0001e20000100800 */
[----:B------:R-:W-:-:S02]  /*89d0*/  IMAD R4, R8, R4, R14 ;  /* 0x0000000408047224 */ /* 0x000fc400078e020e */
[----:B------:R-:W-:Y:S01]  /*89e0*/  IMAD.HI.U32 R12, R0, R3, RZ ;  /* 0x00000003000c7227 */ /* 0x000fe200078e00ff */
[----:B------:R-:W-:-:S03]  /*89f0*/  ISETP.GT.U32.AND P6, PT, R8, R6, PT ;  /* 0x000000060800720c */ /* 0x000fc60003fc4070 */
[----:B------:R-:W-:Y:S01]  /*8a00*/  @!P5 IMAD.IADD R10, R10, 0x1, -R8 ;  /* 0x000000010a0ad824 */ /* 0x000fe200078e0a08 */
[C---:B------:R-:W-:Y:S01]  /*8a10*/  ISETP.GT.U32.AND P5, PT, R8.reuse, R4, PT ;  /* 0x000000040800720c */ /* 0x040fe20003fa4070 */
[----:B------:R-:W-:Y:S01]  /*8a20*/  IMAD.MOV R12, RZ, RZ, -R12 ;  /* 0x000000ffff0c7224 */ /* 0x000fe200078e0a0c */
[----:B0-----:R-:W-:Y:S01]  /*8a30*/  IABS R15, R13 ;  /* 0x0000000d000f7213 */ /* 0x001fe20000000000 */
[----:B------:R-:W-:Y:S01]  /*8a40*/  @!P2 IMAD.IADD R5, R5, 0x1, -R8 ;  /* 0x000000010505a824 */ /* 0x000fe200078e0a08 */
[----:B------:R-:W-:Y:S01]  /*8a50*/  ISETP.GE.AND P2, PT, R7, RZ, PT ;  /* 0x000000ff0700720c */ /* 0x000fe20003f46270 */
[----:B------:R-:W-:Y:S02]  /*8a60*/  IMAD R3, R8, R12, R3 ;  /* 0x0000000c08037224 */ /* 0x000fe400078e0203 */
[----:B------:R-:W-:-:S04]  /*8a70*/  IMAD.HI.U32 R22, R0, R15, RZ ;  /* 0x0000000f00167227 */ /* 0x000fc800078e00ff */
[----:B------:R-:W-:Y:S02]  /*8a80*/  IMAD.MOV R22, RZ, RZ, -R22 ;  /* 0x000000ffff167224 */ /* 0x000fe400078e0a16 */
[C---:B------:R-:W-:Y:S02]  /*8a90*/  VIADD R18, R93.reuse, 0x9d ;  /* 0x0000009d5d127836 */ /* 0x040fe40000000000 */
[--C-:B------:R-:W-:Y:S01]  /*8aa0*/  @!P6 IMAD.IADD R6, R6, 0x1, -R8.reuse ;  /* 0x000000010606e824 */ /* 0x100fe200078e0a08 */
[C---:B------:R-:W-:Y:S01]  /*8ab0*/  ISETP.GT.U32.AND P6, PT, R8.reuse, R3, PT ;  /* 0x000000030800720c */ /* 0x040fe20003fc4070 */
[----:B------:R-:W-:Y:S01]  /*8ac0*/  IMAD R7, R8, R22, R15 ;  /* 0x0000001608077224 */ /* 0x000fe200078e020f */
[----:B------:R-:W-:Y:S01]  /*8ad0*/  IABS R20, R18 ;  /* 0x0000001200147213 */ /* 0x000fe20000000000 */
[C---:B------:R-:W-:Y:S02]  /*8ae0*/  VIADD R9, R93.reuse, 0x9e ;  /* 0x0000009e5d097836 */ /* 0x040fe40000000000 */
[----:B------:R-:W-:Y:S01]  /*8af0*/  @!P5 IMAD.IADD R4, R4, 0x1, -R8 ;  /* 0x000000010404d824 */ /* 0x000fe200078e0a08 */
[----:B------:R-:W-:Y:S01]  /*8b00*/  ISETP.GT.U32.AND P5, PT, R8, R7, PT ;  /* 0x000000070800720c */ /* 0x000fe20003fa4070 */
[----:B------:R-:W-:Y:S01]  /*8b10*/  IMAD.MOV.U32 R24, RZ, RZ, R10 ;  /* 0x000000ffff187224 */ /* 0x000fe200078e000a */
[----:B------:R-:W-:Y:S01]  /*8b20*/  IABS R12, R9 ;  /* 0x00000009000c7213 */ /* 0x000fe20000000000 */
[----:B------:R-:W-:-:S02]  /*8b30*/  VIADD R14, R93, 0x9f ;  /* 0x0000009f5d0e7836 */ /* 0x000fc40000000000 */
[----:B------:R-:W-:-:S03]  /*8b40*/  IMAD.HI.U32 R19, R0, R20, RZ ;  /* 0x0000001400137227 */ /* 0x000fc600078e00ff */
[----:B------:R-:W-:Y:S01]  /*8b50*/  IABS R15, R14 ;  /* 0x0000000e000f7213 */ /* 0x000fe20000000000 */
[----:B------:R-:W-:Y:S01]  /*8b60*/  @!P3 IMAD.MOV R24, RZ, RZ, -R24 ;  /* 0x000000ffff18b224 */ /* 0x000fe200078e0a18 */
[----:B------:R-:W-:Y:S01]  /*8b70*/  ISETP.GT.U32.AND P3, PT, R8, R4, PT ;  /* 0x000000040800720c */ /* 0x000fe20003f64070 */
[----:B------:R-:W-:-:S03]  /*8b80*/  IMAD.HI.U32 R22, R0, R12, RZ ;  /* 0x0000000c00167227 */ /* 0x000fc600078e00ff */
[----:B------:R0:W-:Y:S01]  /*8b90*/  STL [R1+0x640], R24 ;  /* 0x0006401801007387 */ /* 0x0001e20000100800 */
[----:B------:R-:W-:Y:S02]  /*8ba0*/  IMAD.MOV R19, RZ, RZ, -R19 ;  /* 0x000000ffff137224 */ /* 0x000fe400078e0a13 */
[----:B------:R-:W-:Y:S01]  /*8bb0*/  @!P6 IMAD.IADD R3, R3, 0x1, -R8 ;  /* 0x000000010303e824 */ /* 0x000fe200078e0a08 */
[----:B------:R-:W-:Y:S01]  /*8bc0*/  ISETP.GE.AND P6, PT, R21, RZ, PT ;  /* 0x000000ff1500720c */ /* 0x000fe20003fc6270 */
[----:B------:R-:W-:Y:S02]  /*8bd0*/  IMAD.MOV.U32 R23, RZ, RZ, R6 ;  /* 0x000000ffff177224 */ /* 0x000fe400078e0006 */
[----:B------:R-:W-:Y:S02]  /*8be0*/  IMAD.MOV R22, RZ, RZ, -R22 ;  /* 0x000000ffff167224 */ /* 0x000fe400078e0a16 */
[C---:B------:R-:W-:Y:S01]  /*8bf0*/  IMAD R20, R8.reuse, R19, R20 ;  /* 0x0000001308147224 */ /* 0x040fe200078e0214 */
[----:B------:R-:W-:Y:S01]  /*8c00*/  IADD3 R19, PT, PT, R93, 0xa0, RZ ;  /* 0x000000a05d137810 */ /* 0x000fe20007ffe0ff */
[----:B------:R-:W-:Y:S01]  /*8c10*/  @!P5 IMAD.IADD R7, R7, 0x1, -R8 ;  /* 0x000000010707d824 */ /* 0x000fe200078e0a08 */
[----:B------:R-:W-:Y:S01]  /*8c20*/  ISETP.GT.U32.AND P5, PT, R8, R3, PT ;  /* 0x000000030800720c */ /* 0x000fe20003fa4070 */
[----:B------:R-:W-:-:S02]  /*8c30*/  IMAD.MOV.U32 R6, RZ, RZ, R5 ;  /* 0x000000ffff067224 */ /* 0x000fc400078e0005 */
[----:B------:R-:W-:-:S04]  /*8c40*/  IMAD.HI.U32 R10, R0, R15, RZ ;  /* 0x0000000f000a7227 */ /* 0x000fc800078e00ff */
[C---:B------:R-:W-:Y:S01]  /*8c50*/  IMAD R22, R8.reuse, R22, R12 ;  /* 0x0000001608167224 */ /* 0x040fe200078e020c */
[----:B------:R-:W-:Y:S01]  /*8c60*/  IABS R12, R19 ;  /* 0x00000013000c7213 */ /* 0x000fe20000000000 */
[----:B------:R-:W-:Y:S01]  /*8c70*/  @!P1 IMAD.MOV R6, RZ, RZ, -R6 ;  /* 0x000000ffff069224 */ /* 0x000fe200078e0a06 */
[C---:B------:R-:W-:Y:S01]  /*8c80*/  ISETP.GT.U32.AND P1, PT, R8.reuse, R20, PT ;  /* 0x000000140800720c */ /* 0x040fe20003f24070 */
[----:B------:R-:W-:Y:S01]  /*8c90*/  @!P0 IMAD.MOV R23, RZ, RZ, -R23 ;  /* 0x000000ffff178224 */ /* 0x000fe200078e0a17 */
[----:B------:R-:W-:Y:S01]  /*8ca0*/  ISETP.GT.U32.AND P0, PT, R8, R7, PT ;  /* 0x000000070800720c */ /* 0x000fe20003f04070 */
[----:B------:R-:W-:Y:S02]  /*8cb0*/  IMAD.MOV R10, RZ, RZ, -R10 ;  /* 0x000000ffff0a7224 */ /* 0x000fe400078e0a0a */
[--C-:B------:R-:W-:Y:S01]  /*8cc0*/  @!P3 IMAD.IADD R4, R4, 0x1, -R8.reuse ;  /* 0x000000010404b824 */ /* 0x100fe200078e0a08 */
[C---:B------:R-:W-:Y:S01]  /*8cd0*/  ISETP.GT.U32.AND P3, PT, R8.reuse, R22, PT ;  /* 0x000000160800720c */ /* 0x040fe20003f64070 */
[----:B------:R-:W-:Y:S01]  /*8ce0*/  IMAD R10, R8, R10, R15 ;  /* 0x0000000a080a7224 */ /* 0x000fe200078e020f */
[----:B------:R1:W-:Y:S01]  /*8cf0*/  STL [R1+0x54c], R23 ;  /* 0x00054c1701007387 */ /* 0x0003e20000100800 */
[----:B------:R-:W-:-:S02]  /*8d00*/  @!P5 IMAD.IADD R3, R3, 0x1, -R8 ;  /* 0x000000010303d824 */ /* 0x000fc400078e0a08 */
[----:B------:R-:W-:Y:S01]  /*8d10*/  VIADD R21, R93, 0xa1 ;  /* 0x000000a15d157836 */ /* 0x000fe20000000000 */
[----:B------:R-:W-:Y:S01]  /*8d20*/  ISETP.GT.U32.AND P5, PT, R8, R10, PT ;  /* 0x0000000a0800720c */ /* 0x000fe20003fa4070 */
[--C-:B------:R-:W-:Y:S01]  /*8d30*/  @!P1 IMAD.IADD R20, R20, 0x1, -R8.reuse ;  /* 0x0000000114149824 */ /* 0x100fe200078e0a08 */
[----:B------:R2:W-:Y:S01]  /*8d40*/  STL [R1+0x63c], R6 ;  /* 0x00063c0601007387 */ /* 0x0005e20000100800 */
[----:B------:R-:W-:Y:S01]  /*8d50*/  @!P0 IMAD.IADD R7, R7, 0x1, -R8 ;  /* 0x0000000107078824 */ /* 0x000fe200078e0a08 */
[----:B------:R-:W-:Y:S01]  /*8d60*/  ISETP.GE.AND P0, PT, R13, RZ, PT ;  /* 0x000000ff0d00720c */ /* 0x000fe20003f06270 */
[----:B0-----:R-:W-:Y:S01]  /*8d70*/  IMAD.MOV.U32 R24, RZ, RZ, R4 ;  /* 0x000000ffff187224 */ /* 0x001fe200078e0004 */
[----:B------:R-:W-:Y:S01]  /*8d80*/  IABS R5, R21 ;  /* 0x0000001500057213 */ /* 0x000fe20000000000 */
[----:B------:R-:W-:Y:S01]  /*8d90*/  @!P3 IMAD.IADD R22, R22, 0x1, -R8 ;  /* 0x000000011616b824 */ /* 0x000fe200078e0a08 */
[----:B------:R-:W-:Y:S01]  /*8da0*/  ISETP.GT.U32.AND P3, PT, R8, R20, PT ;  /* 0x000000140800720c */ /* 0x000fe20003f64070 */
[----:B-1----:R-:W-:Y:S01]  /*8db0*/  IMAD.MOV.U32 R23, RZ, RZ, R3 ;  /* 0x000000ffff177224 */ /* 0x002fe200078e0003 */
[----:B------:R-:W-:Y:S01]  /*8dc0*/  ISETP.GE.AND P1, PT, R18, RZ, PT ;  /* 0x000000ff1200720c */ /* 0x000fe20003f26270 */
[----:B------:R-:W-:-:S02]  /*8dd0*/  IMAD.MOV.U32 R3, RZ, RZ, R7 ;  /* 0x000000ffff037224 */ /* 0x000fc400078e0007 */
[----:B--2---:R-:W-:-:S04]  /*8de0*/  IMAD.HI.U32 R6, R0, R12, RZ ;  /* 0x0000000c00067227 */ /* 0x004fc800078e00ff */
[----:B------:R-:W-:Y:S02]  /*8df0*/  IMAD.MOV R6, RZ, RZ, -R6 ;  /* 0x000000ffff067224 */ /* 0x000fe400078e0a06 */
[----:B------:R-:W-:Y:S01]  /*8e00*/  @!P5 IMAD.IADD R10, R10, 0x1, -R8 ;  /* 0x000000010a0ad824 */ /* 0x000fe200078e0a08 */
[C---:B------:R-:W-:Y:S01]  /*8e10*/  ISETP.GT.U32.AND P5, PT, R8.reuse, R22, PT ;  /* 0x000000160800720c */ /* 0x040fe20003fa4070 */
[----:B------:R-:W-:Y:S02]  /*8e20*/  IMAD R6, R8, R6, R12 ;  /* 0x0000000608067224 */ /* 0x000fe400078e020c */
[----:B------:R-:W-:-:S04]  /*8e30*/  IMAD.HI.U32 R15, R0, R5, RZ ;  /* 0x00000005000f7227 */ /* 0x000fc800078e00ff */
[----:B------:R-:W-:Y:S01]  /*8e40*/  @!P2 IMAD.MOV R24, RZ, RZ, -R24 ;  /* 0x000000ffff18a224 */ /* 0x000fe200078e0a18 */
[C---:B------:R-:W-:Y:S01]  /*8e50*/  ISETP.GT.U32.AND P2, PT, R8.reuse, R10, PT ;  /* 0x0000000a0800720c */ /* 0x040fe20003f44070 */
[----:B------:R-:W-:Y:S02]  /*8e60*/  VIADD R13, R93, 0xa2 ;  /* 0x000000a25d0d7836 */ /* 0x000fe40000000000 */
[----:B------:R-:W-:Y:S01]  /*8e70*/  @!P0 IMAD.MOV R3, RZ, RZ, -R3 ;  /* 0x000000ffff038224 */ /* 0x000fe200078e0a03 */
[----:B------:R-:W-:Y:S01]  /*8e80*/  ISETP.GT.U32.AND P0, PT, R8, R6, PT ;  /* 0x000000060800720c */ /* 0x000fe20003f04070 */
[----:B------:R-:W-:Y:S01]  /*8e90*/  IMAD.MOV R15, RZ, RZ, -R15 ;  /* 0x000000ffff0f7224 */ /* 0x000fe200078e0a0f */
[----:B------:R-:W-:Y:S01]  /*8ea0*/  IABS R12, R13 ;  /* 0x0000000d000c7213 */ /* 0x000fe20000000000 */
[----:B------:R-:W-:Y:S01]  /*8eb0*/  @!P3 IMAD.IADD R20, R20, 0x1, -R8 ;  /* 0x000000011414b824 */ /* 0x000fe200078e0a08 */
[----:B------:R-:W-:Y:S01]  /*8ec0*/  STL [R1+0x638], R24 ;  /* 0x0006381801007387 */ /* 0x000fe20000100800 */
[----:B------:R-:W-:Y:S01]  /*8ed0*/  @!P6 IMAD.MOV R23, RZ, RZ, -R23 ;  /* 0x000000ffff17e224 */ /* 0x000fe200078e0a17 */
[----:B------:R-:W-:Y:S01]  /*8ee0*/  ISETP.GE.AND P6, PT, R9, RZ, PT ;  /* 0x000000ff0900720c */ /* 0x000fe20003fc6270 */
[----:B------:R-:W-:Y:S01]  /*8ef0*/  IMAD R5, R8, R15, R5 ;  /* 0x0000000f08057224 */ /* 0x000fe200078e0205 */
[----:B------:R-:W-:Y:S01]  /*8f00*/  ISETP.GE.AND P3, PT, R14, RZ, PT ;  /* 0x000000ff0e00720c */ /* 0x000fe20003f66270 */
[----:B------:R-:W-:Y:S01]  /*8f10*/  IMAD.MOV.U32 R15, RZ, RZ, R20 ;  /* 0x000000ffff0f7224 */ /* 0x000fe200078e0014 */
[----:B------:R-:W-:Y:S01]  /*8f20*/  STL [R1+0x634], R23 ;  /* 0x0006341701007387 */ /* 0x000fe20000100800 */
[----:B------:R-:W-:-:S03]  /*8f30*/  IMAD.HI.U32 R9, R0, R12, RZ ;  /* 0x0000000c00097227 */ /* 0x000fc600078e00ff */
[----:B------:R0:W-:Y:S01]  /*8f40*/  STL [R1+0x630], R3 ;  /* 0x0006300301007387 */ /* 0x0001e20000100800 */
[--C-:B------:R-:W-:Y:S01]  /*8f50*/  @!P5 IMAD.IADD R22, R22, 0x1, -R8.reuse ;  /* 0x000000011616d824 */ /* 0x100fe200078e0a08 */
[----:B------:R-:W-:Y:S01]  /*8f60*/  ISETP.GT.U32.AND P5, PT, R8, R5, PT ;  /* 0x000000050800720c */ /* 0x000fe20003fa4070 */
[----:B------:R-:W-:Y:S02]  /*8f70*/  @!P1 IMAD.MOV R15, RZ, RZ, -R15 ;  /* 0x000000ffff0f9224 */ /* 0x000fe400078e0a0f */
[--C-:B------:R-:W-:Y:S01]  /*8f80*/  @!P2 IMAD.IADD R10, R10, 0x1, -R8.reuse ;  /* 0x000000010a0aa824 */ /* 0x100fe200078e0a08 */
[----:B------:R-:W-:Y:S01]  /*8f90*/  ISETP.GE.AND P2, PT, R19, RZ, PT ;  /* 0x000000ff1300720c */ /* 0x000fe20003f46270 */
[----:B------:R-:W-:Y:S01]  /*8fa0*/  IMAD.MOV R9, RZ, RZ, -R9 ;  /* 0x000000ffff097224 */ /* 0x000fe200078e0a09 */
[----:B------:R1:W-:Y:S01]  /*8fb0*/  STL [R1+0x624], R15 ;  /* 0x0006240f01007387 */ /* 0x0003e20000100800 */
[----:B------:R-:W-:Y:S01]  /*8fc0*/  @!P0 IMAD.IADD R6, R6, 0x1, -R8 ;  /* 0x0000000106068824 */ /* 0x000fe200078e0a08 */
[----:B------:R-:W-:Y:S01]  /*8fd0*/  ISETP.GE.AND P0, PT, R21, RZ, PT ;  /* 0x000000ff1500720c */ /* 0x000fe20003f06270 */
[----:B0-----:R-:W-:-:S02]  /*8fe0*/  VIADD R3, R93, 0xa3 ;  /* 0x000000a35d037836 */ /* 0x001fc40000000000 */
[C---:B------:R-:W-:Y:S01]  /*8ff0*/  IMAD R9, R8.reuse, R9, R12 ;  /* 0x0000000908097224 */ /* 0x040fe200078e020c */
[----:B------:R-:W-:Y:S01]  /*9000*/  ISETP.GT.U32.AND P1, PT, R8, R6, PT ;  /* 0x000000060800720c */ /* 0x000fe20003f24070 */
[----:B------:R-:W-:Y:S01]  /*9010*/  VIADD R7, R93, 0xa4 ;  /* 0x000000a45d077836 */ /* 0x000fe20000000000 */
[----:B------:R-:W-:Y:S01]  /*9020*/  IABS R4, R3 ;  /* 0x0000000300047213 */ /* 0x000fe20000000000 */
[----:B------:R-:W-:Y:S02]  /*9030*/  @!P5 IMAD.IADD R5, R5, 0x1, -R8 ;  /* 0x000000010505d824 */ /* 0x000fe400078e0a08 */
[----:B-1----:R-:W-:Y:S01]  /*9040*/  IMAD.MOV.U32 R15, RZ, RZ, R10 ;  /* 0x000000ffff0f7224 */ /* 0x002fe200078e000a */
[----:B------:R-:W-:Y:S01]  /*9050*/  IABS R12, R7 ;  /* 0x00000007000c7213 */ /* 0x000fe20000000000 */
[----:B------:R-:W-:Y:S01]  /*9060*/  IMAD.HI.U32 R14, R0, R4, RZ ;  /* 0x00000004000e7227 */ /* 0x000fe200078e00ff */
[C---:B------:R-:W-:Y:S02]  /*9070*/  ISETP.GT.U32.AND P5, PT, R8.reuse, R5, PT ;  /* 0x000000050800720c */ /* 0x040fe40003fa4070 */
[----:B------:R-:W-:Y:S01]  /*9080*/  @!P3 IADD3 R15, PT, PT, -R15, RZ, RZ ;  /* 0x000000ff0f0fb210 */ /* 0x000fe20007ffe1ff */
[----:B------:R-:W-:Y:S01]  /*9090*/  IMAD.MOV.U32 R18, RZ, RZ, R22 ;  /* 0x000000ffff127224 */ /* 0x000fe200078e0016 */
[----:B------:R-:W-:Y:S01]  /*90a0*/  ISETP.GT.U32.AND P3, PT, R8, R9, PT ;  /* 0x000000090800720c */ /* 0x000fe20003f64070 */
[----:B------:R-:W-:-:S02]  /*90b0*/  IMAD.MOV R14, RZ, RZ, -R14 ;  /* 0x000000ffff0e7224 */ /* 0x000fc400078e0a0e */
[----:B------:R-:W-:Y:S01]  /*90c0*/  @!P6 IMAD.MOV R18, RZ, RZ, -R18 ;  /* 0x000000ffff12e224 */ /* 0x000fe200078e0a12 */
[----:B------:R-:W-:Y:S01]  /*90d0*/  ISETP.GE.AND P6, PT, R13, RZ, PT ;  /* 0x000000ff0d00720c */ /* 0x000fe20003fc6270 */
[----:B------:R-:W-:Y:S02]  /*90e0*/  IMAD R13, R8, R14, R4 ;  /* 0x0000000e080d7224 */ /* 0x000fe400078e0204 */
[----:B------:R-:W-:Y:S01]  /*90f0*/  @!P1 IMAD.IADD R6, R6, 0x1, -R8 ;  /* 0x0000000106069824 */ /* 0x000fe200078e0a08 */
[----:B------:R-:W-:Y:S01]  /*9100*/  STL [R1+0x620], R18 ;  /* 0x0006201201007387 */ /* 0x000fe20000100800 */
[----:B------:R-:W-:Y:S01]  /*9110*/  IMAD.MOV.U32 R10, RZ, RZ, R12 ;  /* 0x000000ffff0a7224 */ /* 0x000fe200078e000c */
[----:B------:R-:W-:Y:S01]  /*9120*/  ISETP.GT.U32.AND P1, PT, R8, R13, PT ;  /* 0x0000000d0800720c */ /* 0x000fe20003f24070 */
[----:B------:R-:W-:Y:S01]  /*9130*/  VIADD R12, R93, 0xa6 ;  /* 0x000000a65d0c7836 */ /* 0x000fe20000000000 */
[----:B------:R0:W-:Y:S01]  /*9140*/  STL [R1+0x61c], R15 ;  /* 0x00061c0f01007387 */ /* 0x0001e20000100800 */
[----:B------:R-:W-:-:S02]  /*9150*/  @!P3 IMAD.IADD R9, R9, 0x1, -R8 ;  /* 0x000000010909b824 */ /* 0x000fc400078e0a08 */
[----:B------:R-:W-:-:S03]  /*9160*/  IMAD.HI.U32 R14, R0, R10, RZ ;  /* 0x0000000a000e7227 */ /* 0x000fc600078e00ff */
[C---:B------:R-:W-:Y:S01]  /*9170*/  ISETP.GT.U32.AND P3, PT, R8.reuse, R9, PT ;  /* 0x000000090800720c */ /* 0x040fe20003f64070 */
[----:B------:R-:W-:Y:S01]  /*9180*/  @!P5 IMAD.IADD R5, R5, 0x1, -R8 ;  /* 0x000000010505d824 */ /* 0x000fe200078e0a08 */
[----:B------:R-:W-:Y:S01]  /*9190*/  ISETP.GE.AND P5, PT, R3, RZ, PT ;  /* 0x000000ff0300720c */ /* 0x000fe20003fa6270 */
[----:B------:R-:W-:Y:S02]  /*91a0*/  IMAD.MOV R14, RZ, RZ, -R14 ;  /* 0x000000ffff0e7224 */ /* 0x000fe400078e0a0e */
[----:B0-----:R-:W-:Y:S01]  /*91b0*/  IMAD.MOV.U32 R15, RZ, RZ, R6 ;  /* 0x000000ffff0f7224 */ /* 0x001fe200078e0006 */
[----:B------:R-:W-:Y:S01]  /*91c0*/  IABS R6, R12 ;  /* 0x0000000c00067213 */ /* 0x000fe20000000000 */
[----:B------:R-:W-:Y:S02]  /*91d0*/  IMAD R10, R8, R14, R10 ;  /* 0x0000000e080a7224 */ /* 0x000fe400078e020a */
[----:B------:R-:W-:Y:S01]  /*91e0*/  @!P2 IMAD.MOV R15, RZ, RZ, -R15 ;  /* 0x000000ffff0fa224 */ /* 0x000fe200078e0a0f */
[----:B------:R-:W-:Y:S01]  /*91f0*/  ISETP.GE.AND P2, PT, R7, RZ, PT ;  /* 0x000000ff0700720c */ /* 0x000fe20003f46270 */
[----:B------:R-:W-:-:S02]  /*9200*/  @!P1 IMAD.IADD R13, R13, 0x1, -R8 ;  /* 0x000000010d0d9824 */ /* 0x000fc400078e0a08 */
[----:B------:R-:W-:Y:S01]  /*9210*/  IMAD.HI.U32 R7, R0, R6, RZ ;  /* 0x0000000600077227 */ /* 0x000fe200078e00ff */
[----:B------:R0:W-:Y:S02]  /*9220*/  STL [R1+0x1fc], R15 ;  /* 0x0001fc0f01007387 */ /* 0x0001e40000100800 */
[C---:B------:R-:W-:Y:S01]  /*9230*/  ISETP.GT.U32.AND P1, PT, R8.reuse, R13, PT ;  /* 0x0000000d0800720c */ /* 0x040fe20003f24070 */
[----:B------:R-:W-:Y:S02]  /*9240*/  VIADD R4, R93, 0xa5 ;  /* 0x000000a55d047836 */ /* 0x000fe40000000000 */
[----:B------:R-:W-:Y:S02]  /*9250*/  IMAD.MOV R7, RZ, RZ, -R7 ;  /* 0x000000ffff077224 */ /* 0x000fe400078e0a07 */
[----:B------:R-:W-:Y:S01]  /*9260*/  @!P3 IMAD.IADD R9, R9, 0x1, -R8 ;  /* 0x000000010909b824 */ /* 0x000fe200078e0a08 */
[----:B------:R-:W-:Y:S01]  /*9270*/  IABS R3, R4 ;  /* 0x0000000400037213 */ /* 0x000fe20000000000 */
[----:B------:R-:W-:Y:S01]  /*9280*/  IMAD R6, R8, R7, R6 ;  /* 0x0000000708067224 */ /* 0x000fe200078e0206 */
[----:B------:R-:W-:Y:S01]  /*9290*/  ISETP.GE.AND P3, PT, R4, RZ, PT ;  /* 0x000000ff0400720c */ /* 0x000fe20003f66270 */
[----:B0-----:R-:W-:-:S02]  /*92a0*/  IMAD.MOV.U32 R15, RZ, RZ, R5 ;  /* 0x000000ffff0f7224 */ /* 0x001fc400078e0005 */
[----:B------:R-:W-:Y:S02]  /*92b0*/  VIADD R5, R93, 0xa7 ;  /* 0x000000a75d057836 */ /* 0x000fe40000000000 */
[----:B------:R-:W-:Y:S01]  /*92c0*/  @!P0 IMAD.MOV R15, RZ, RZ, -R15 ;  /* 0x000000ffff0f8224 */ /* 0x000fe200078e0a0f */
[----:B------:R-:W-:Y:S01]  /*92d0*/  ISETP.GT.U32.AND P0, PT, R8, R10, PT ;  /* 0x0000000a0800720c */ /* 0x000fe20003f04070 */
[----:B------:R-:W-:Y:S01]  /*92e0*/  IMAD.MOV.U32 R19, RZ, RZ, R9 ;  /* 0x000000ffff137224 */ /* 0x000fe200078e0009 */
[----:B------:R-:W-:Y:S01]  /*92f0*/  IABS R4, R5 ;  /* 0x0000000500047213 */ /* 0x000fe20000000000 */
[----:B------:R-:W-:Y:S01]  /*9300*/  IMAD.HI.U32 R14, R0, R3, RZ ;  /* 0x00000003000e7227 */ /* 0x000fe200078e00ff */
[----:B------:R0:W-:Y:S03]  /*9310*/  STL [R1+0x618], R15 ;  /* 0x0006180f01007387 */ /* 0x0001e60000100800 */
[----:B------:R-:W-:Y:S01]  /*9320*/  @!P6 IMAD.MOV R19, RZ, RZ, -R19 ;  /* 0x000000ffff13e224 */ /* 0x000fe200078e0a13 */
[----:B------:R-:W-:Y:S01]  /*9330*/  ISETP.GT.U32.AND P6, PT, R8, R6, PT ;  /* 0x000000060800720c */ /* 0x000fe20003fc4070 */
[----:B------:R-:W-:-:S02]  /*9340*/  IMAD.MOV R14, RZ, RZ, -R14 ;  /* 0x000000ffff0e7224 */ /* 0x000fc400078e0a0e */
[--C-:B------:R-:W-:Y:S01]  /*9350*/  @!P1 IMAD.IADD R13, R13, 0x1, -R8.reuse ;  /* 0x000000010d0d9824 */ /* 0x100fe200078e0a08 */
[----:B------:R-:W-:Y:S01]  /*9360*/  STL [R1+0x60c], R19 ;  /* 0x00060c1301007387 */ /* 0x000fe20000100800 */
[----:B------:R-:W-:Y:S02]  /*9370*/  @!P0 IMAD.IADD R10, R10, 0x1, -R8 ;  /* 0x000000010a0a8824 */ /* 0x000fe400078e0a08 */
[----:B0-----:R-:W-:Y:S02]  /*9380*/  IMAD.MOV.U32 R15, RZ, RZ, R4 ;  /* 0x000000ffff0f7224 */ /* 0x001fe400078e0004 */
[C---:B------:R-:W-:Y:S01]  /*9390*/  IMAD R3, R8.reuse, R14, R3 ;  /* 0x0000000e08037224 */ /* 0x040fe200078e0203 */
[----:B------:R-:W-:Y:S01]  /*93a0*/  ISETP.GT.U32.AND P0, PT, R8, R10, PT ;  /* 0x0000000a0800720c */ /* 0x000fe20003f04070 */
[----:B------:R-:W-:-:S03]  /*93b0*/  IMAD.HI.U32 R9, R0, R15, RZ ;  /* 0x0000000f00097227 */ /* 0x000fc600078e00ff */
[----:B------:R-:W-:Y:S01]  /*93c0*/  ISETP.GT.U32.AND P1, PT, R8, R3, PT ;  /* 0x000000030800720c */ /* 0x000fe20003f24070 */
[----:B------:R-:W-:Y:S02]  /*93d0*/  IMAD.MOV.U32 R18, RZ, RZ, R13 ;  /* 0x000000ffff127224 */ /* 0x000fe400078e000d */
[C---:B------:R-:W-:Y:S02]  /*93e0*/  VIADD R7, R93.reuse, 0xa9 ;  /* 0x000000a95d077836 */ /* 0x040fe40000000000 */
[----:B------:R-:W-:Y:S02]  /*93f0*/  VIADD R14, R93, 0xa8 ;  /* 0x000000a85d0e7836 */ /* 0x000fe40000000000 */
[----:B------:R-:W-:Y:S02]  /*9400*/  IMAD.MOV R9, RZ, RZ, -R9 ;  /* 0x000000ffff097224 */ /* 0x000fe400078e0a09 */
[----:B------:R-:W-:Y:S01]  /*9410*/  @!P5 IMAD.MOV R18, RZ, RZ, -R18 ;  /* 0x000000ffff12d224 */ /* 0x000fe200078e0a12 */
[----:B------:R-:W-:Y:S01]  /*9420*/  ISETP.GE.AND P5, PT, R12, RZ, PT ;  /* 0x000000ff0c00720c */ /* 0x000fe20003fa6270 */
[--C-:B------:R-:W-:Y:S01]  /*9430*/  @!P6 IMAD.IADD R6, R6, 0x1, -R8.reuse ;  /* 0x000000010606e824 */ /* 0x100fe200078e0a08 */
[----:B------:R-:W-:Y:S01]  /*9440*/  IABS R12, R7 ;  /* 0x00000007000c7213 */ /* 0x000fe20000000000 */
[----:B------:R-:W-:Y:S01]  /*9450*/  IMAD R9, R8, R9, R15 ;  /* 0x0000000908097224 */ /* 0x000fe200078e020f */
[----:B------:R-:W-:Y:S01]  /*9460*/  IABS R4, R14 ;  /* 0x0000000e00047213 */ /* 0x000fe20000000000 */
[----:B------:R-:W-:Y:S01]  /*9470*/  @!P0 IMAD.IADD R10, R10, 0x1, -R8 ;  /* 0x000000010a0a8824 */ /* 0x000fe200078e0a08 */
[C---:B------:R-:W-:Y:S01]  /*9480*/  ISETP.GT.U32.AND P6, PT, R8.reuse, R6, PT ;  /* 0x000000060800720c */ /* 0x040fe20003fc4070 */
[----:B------:R-:W-:Y:S01]  /*9490*/  IMAD.MOV.U32 R13, RZ, RZ, R12 ;  /* 0x000000ffff0d7224 */ /* 0x000fe200078e000c */
[----:B------:R-:W-:Y:S01]  /*94a0*/  ISETP.GT.U32.AND P0, PT, R8, R9, PT ;  /* 0x000000090800720c */ /* 0x000fe20003f04070 */
[----:B------:R-:W-:Y:S01]  /*94b0*/  IMAD.HI.U32 R12, R0, R4, RZ ;  /* 0x00000004000c7227 */ /* 0x000fe200078e00ff */
[----:B------:R0:W-:Y:S03]  /*94c0*/  STL [R1+0x608], R18 ;  /* 0x0006081201007387 */ /* 0x0001e60000100800 */
[----:B------:R-:W-:-:S02]  /*94d0*/  IMAD.MOV R12, RZ, RZ, -R12 ;  /* 0x000000ffff0c7224 */ /* 0x000fc400078e0a0c */
[----:B------:R-:W-:Y:S02]  /*94e0*/  @!P1 IMAD.IADD R3, R3, 0x1, -R8 ;  /* 0x0000000103039824 */ /* 0x000fe400078e0a08 */
[----:B------:R-:W-:Y:S02]  /*94f0*/  IMAD R12, R8, R12, R4 ;  /* 0x0000000c080c7224 */ /* 0x000fe400078e0204 */
[----:B------:R-:W-:Y:S01]  /*9500*/  @!P6 IMAD.IADD R6, R6, 0x1, -R8 ;  /* 0x000000010606e824 */ /* 0x000fe200078e0a08 */
[C---:B------:R-:W-:Y:S01]  /*9510*/  ISETP.GT.U32.AND P1, PT, R8.reuse, R3, PT ;  /* 0x000000030800720c */ /* 0x040fe20003f24070 */
[----:B0-----:R-:W-:Y:S01]  /*9520*/  IMAD.MOV.U32 R18, RZ, RZ, R10 ;  /* 0x000000ffff127224 */ /* 0x001fe200078e000a */
[----:B------:R-:W-:Y:S01]  /*9530*/  ISETP.GT.U32.AND P6, PT, R8, R12, PT ;  /* 0x0000000c0800720c */ /* 0x000fe20003fc4070 */
[----:B------:R-:W-:Y:S01]  /*9540*/  @!P0 IMAD.IADD R9, R9, 0x1, -R8 ;  /* 0x0000000109098824 */ /* 0x000fe200078e0a08 */
[----:B------:R-:W-:Y:S01]  /*9550*/  MOV R15, R6 ;  /* 0x00000006000f7202 */ /* 0x000fe20000000f00 */
[----:B------:R-:W-:-:S03]  /*9560*/  IMAD.HI.U32 R10, R0, R13, RZ ;  /* 0x0000000d000a7227 */ /* 0x000fc600078e00ff */
[C---:B------:R-:W-:Y:S01]  /*9570*/  ISETP.GT.U32.AND P0, PT, R8.reuse, R9, PT ;  /* 0x000000090800720c */ /* 0x040fe20003f04070 */
[----:B------:R-:W-:Y:S02]  /*9580*/  IMAD.MOV R10, RZ, RZ, -R10 ;  /* 0x000000ffff0a7224 */ /* 0x000fe400078e0a0a */
[----:B------:R-:W-:Y:S01]  /*9590*/  @!P2 IMAD.MOV R18, RZ, RZ, -R18 ;  /* 0x000000ffff12a224 */ /* 0x000fe200078e0a12 */
[----:B------:R-:W-:Y:S01]  /*95a0*/  ISETP.GE.AND P2, PT, R5, RZ, PT ;  /* 0x000000ff0500720c */ /* 0x000fe20003f46270 */
[----:B------:R-:W-:Y:S02]  /*95b0*/  IMAD R4, R8, R10, R13 ;  /* 0x0000000a08047224 */ /* 0x000fe400078e020d */
[----:B------:R-:W-:Y:S01]  /*95c0*/  @!P1 IMAD.IADD R3, R3, 0x1, -R8 ;  /* 0x0000000103039824 */ /* 0x000fe200078e0a08 */
[----:B------:R0:W-:Y:S01]  /*95d0*/  STL [R1+0x604], R18 ;  /* 0x0006041201007387 */ /* 0x0001e20000100800 */
[C---:B------:R-:W-:Y:S01]  /*95e0*/  VIADD R10, R93.reuse, 0xab ;  /* 0x000000ab5d0a7836 */ /* 0x040fe20000000000 */
[----:B------:R-:W-:Y:S01]  /*95f0*/  ISETP.GE.AND P1, PT, R14, RZ, PT ;  /* 0x000000ff0e00720c */ /* 0x000fe20003f26270 */
[----:B------:R-:W-:-:S02]  /*9600*/  VIADD R5, R93, 0xaa ;  /* 0x000000aa5d057836 */ /* 0x000fc40000000000 */
[--C-:B------:R-:W-:Y:S02]  /*9610*/  @!P6 IMAD.IADD R12, R12, 0x1, -R8.reuse ;  /* 0x000000010c0ce824 */ /* 0x100fe400078e0a08 */
[----:B------:R-:W-:Y:S01]  /*9620*/  @!P0 IMAD.IADD R9, R9, 0x1, -R8 ;  /* 0x0000000109098824 */ /* 0x000fe200078e0a08 */
[----:B------:R-:W-:Y:S01]  /*9630*/  IABS R13, R5 ;  /* 0x00000005000d7213 */ /* 0x000fe20000000000 */
[----:B------:R-:W-:Y:S01]  /*9640*/  @!P5 IMAD.MOV R15, RZ, RZ, -R15 ;  /* 0x000000ffff0fd224 */ /* 0x000fe200078e0a0f */
[C---:B------:R-:W-:Y:S01]  /*9650*/  ISETP.GT.U32.AND P6, PT, R8.reuse, R12, PT ;  /* 0x0000000c0800720c */ /* 0x040fe20003fc4070 */
[----:B0-----:R-:W-:Y:S01]  /*9660*/  IMAD.MOV.U32 R18, RZ, RZ, R3 ;  /* 0x000000ffff127224 */ /* 0x001fe200078e0003 */
[----:B------:R-:W-:Y:S01]  /*9670*/  IABS R3, R10 ;  /* 0x0000000a00037213 */ /* 0x000fe20000000000 */
[----:B------:R-:W-:Y:S01]  /*9680*/  IMAD.MOV.U32 R14, RZ, RZ, R9 ;  /* 0x000000ffff0e7224 */ /* 0x000fe200078e0009 */
[----:B------:R-:W-:Y:S01]  /*9690*/  ISETP.GT.U32.AND P5, PT, R8, R4, PT ;  /* 0x000000040800720c */ /* 0x000fe20003fa4070 */
[----:B------:R-:W-:Y:S01]  /*96a0*/  @!P3 IMAD.MOV R18, RZ, RZ, -R18 ;  /* 0x000000ffff12b224 */ /* 0x000fe200078e0a12 */
[----:B------:R-:W-:Y:S01]  /*96b0*/  ISETP.GE.AND P0, PT, R5, RZ, PT ;  /* 0x000000ff0500720c */ /* 0x000fe20003f06270 */
[----:B------:R-:W-:Y:S01]  /*96c0*/  IMAD.MOV.U32 R6, RZ, RZ, R3 ;  /* 0x000000ffff067224 */ /* 0x000fe200078e0003 */
[----:B------:R-:W-:Y:S01]  /*96d0*/  ISETP.GE.AND P3, PT, R7, RZ, PT ;  /* 0x000000ff0700720c */ /* 0x000fe20003f66270 */
[C---:B------:R-:W-:Y:S01]  /*96e0*/  IMAD.HI.U32 R3, R0.reuse, R13, RZ ;  /* 0x0000000d00037227 */ /* 0x040fe200078e00ff */
[----:B------:R-:W-:Y:S03]  /*96f0*/  STL [R1+0x1fa4], R18 ;  /* 0x001fa41201007387 */ /* 0x000fe60000100800 */
[----:B------:R-:W-:Y:S01]  /*9700*/  VIADD R5, R93, 0xac ;  /* 0x000000ac5d057836 */ /* 0x000fe20000000000 */
[----:B------:R0:W-:Y:S01]  /*9710*/  STL [R1+0x1fa0], R15 ;  /* 0x001fa00f01007387 */ /* 0x0001e20000100800 */
[----:B------:R-:W-:-:S04]  /*9720*/  IMAD.HI.U32 R7, R0, R6, RZ ;  /* 0x0000000600077227 */ /* 0x000fc800078e00ff */
[----:B------:R-:W-:Y:S02]  /*9730*/  IMAD.MOV R3, RZ, RZ, -R3 ;  /* 0x000000ffff037224 */ /* 0x000fe400078e0a03 */
[----:B------:R-:W-:Y:S01]  /*9740*/  @!P2 IMAD.MOV R14, RZ, RZ, -R14 ;  /* 0x000000ffff0ea224 */ /* 0x000fe200078e0a0e */
[----:B------:R-:W-:Y:S01]  /*9750*/  ISETP.GE.AND P2, PT, R10, RZ, PT ;  /* 0x000000ff0a00720c */ /* 0x000fe20003f46270 */
[----:B------:R-:W-:Y:S01]  /*9760*/  IMAD.MOV R7, RZ, RZ, -R7 ;  /* 0x000000ffff077224 */ /* 0x000fe200078e0a07 */
[----:B------:R-:W-:Y:S01]  /*9770*/  IABS R10, R5 ;  /* 0x00000005000a7213 */ /* 0x000fe20000000000 */
[----:B------:R-:W-:Y:S01]  /*9780*/  IMAD R3, R8, R3, R13 ;  /* 0x0000000308037224 */ /* 0x000fe200078e020d */
[----:B------:R1:W-:Y:S01]  /*9790*/  STL [R1+0x1f9c], R14 ;  /* 0x001f9c0e01007387 */ /* 0x0003e20000100800 */
[----:B------:R-:W-:Y:S02]  /*97a0*/  @!P6 IMAD.IADD R12, R12, 0x1, -R8 ;  /* 0x000000010c0ce824 */ /* 0x000fe400078e0a08 */
[C---:B------:R-:W-:Y:S01]  /*97b0*/  IMAD R9, R8.reuse, R7, R6 ;  /* 0x0000000708097224 */ /* 0x040fe200078e0206 */
[----:B------:R-:W-:Y:S01]  /*97c0*/  ISETP.GT.U32.AND P6, PT, R8, R3, PT ;  /* 0x000000030800720c */ /* 0x000fe20003fc4070 */
[----:B------:R-:W-:-:S02]  /*97d0*/  IMAD.MOV.U32 R7, RZ, RZ, R10 ;  /* 0x000000ffff077224 */ /* 0x000fc400078e000a */
[----:B0-----:R-:W-:Y:S02]  /*97e0*/  IMAD.MOV.U32 R15, RZ, RZ, R12 ;  /* 0x000000ffff0f7224 */ /* 0x001fe400078e000c */
[----:B------:R-:W-:Y:S02]  /*97f0*/  @!P5 IMAD.IADD R4, R4, 0x1, -R8 ;  /* 0x000000010404d824 */ /* 0x000fe400078e0a08 */
[----:B------:R-:W-:-:S03]  /*9800*/  IMAD.HI.U32 R6, R0, R7, RZ ;  /* 0x0000000700067227 */ /* 0x000fc600078e00ff */
[C---:B------:R-:W-:Y:S01]  /*9810*/  ISETP.GT.U32.AND P5, PT, R8.reuse, R4, PT ;  /* 0x000000040800720c */ /* 0x040fe20003fa4070 */
[----:B------:R-:W-:Y:S01]  /*9820*/  @!P1 IMAD.MOV R15, RZ, RZ, -R15 ;  /* 0x000000ffff0f9224 */ /* 0x000fe200078e0a0f */
[C---:B------:R-:W-:Y:S01]  /*9830*/  ISETP.GT.U32.AND P1, PT, R8.reuse, R9, PT ;  /* 0x000000090800720c */ /* 0x040fe20003f24070 */
[----:B------:R-:W-:Y:S02]  /*9840*/  IMAD.MOV R6, RZ, RZ, -R6 ;  /* 0x000000ffff067224 */ /* 0x000fe400078e0a06 */
[--C-:B------:R-:W-:Y:S01]  /*9850*/  @!P6 IMAD.IADD R3, R3, 0x1, -R8.reuse ;  /* 0x000000010303e824 */ /* 0x100fe200078e0a08 */
[----:B------:R0:W-:Y:S01]  /*9860*/  STL [R1+0x528], R15 ;  /* 0x0005280f01007387 */ /* 0x0001e20000100800 */
[C---:B------:R-:W-:Y:S02]  /*9870*/  IMAD R7, R8.reuse, R6, R7 ;  /* 0x0000000608077224 */ /* 0x040fe400078e0207 */
[C---:B------:R-:W-:Y:S02]  /*9880*/  VIADD R10, R93.reuse, 0xae ;  /* 0x000000ae5d0a7836 */ /* 0x040fe40000000000 */
[----:B------:R-:W-:Y:S01]  /*9890*/  VIADD R18, R93, 0xad ;  /* 0x000000ad5d127836 */ /* 0x000fe20000000000 */
[----:B------:R-:W-:Y:S01]  /*98a0*/  ISETP.GT.U32.AND P6, PT, R8, R7, PT ;  /* 0x000000070800720c */ /* 0x000fe20003fc4070 */
[--C-:B------:R-:W-:Y:S01]  /*98b0*/  @!P5 IMAD.IADD R4, R4, 0x1, -R8.reuse ;  /* 0x000000010404d824 */ /* 0x100fe200078e0a08 */
[----:B------:R-:W-:Y:S01]  /*98c0*/  ISETP.GE.AND P5, PT, R5, RZ, PT ;  /* 0x000000ff0500720c */ /* 0x000fe20003fa6270 */
[----:B------:R-:W-:Y:S01]  /*98d0*/  @!P1 IMAD.IADD R9, R9, 0x1, -R8 ;  /* 0x0000000109099824 */ /* 0x000fe200078e0a08 */
[----:B------:R-:W-:Y:S01]  /*98e0*/  ISETP.GT.U32.AND P1, PT, R8, R3, PT ;  /* 0x000000030800720c */ /* 0x000fe20003f24070 */
[C---:B------:R-:W-:Y:S01]  /*98f0*/  VIADD R5, R93.reuse, 0xaf ;  /* 0x000000af5d057836 */ /* 0x040fe20000000000 */
[----:B------:R-:W-:Y:S01]  /*9900*/  IABS R12, R10 ;  /* 0x0000000a000c7213 */ /* 0x000fe20000000000 */
[----:B------:R-:W-:Y:S01]  /*9910*/  IMAD.MOV.U32 R20, RZ, RZ, R4 ;  /* 0x000000ffff147224 */ /* 0x000fe200078e0004 */
[----:B-1----:R-:W-:Y:S01]  /*9920*/  IABS R14, R18 ;  /* 0x00000012000e7213 */ /* 0x002fe20000000000 */
[----:B------:R-:W-:Y:S01]  /*9930*/  VIADD R4, R93, 0xb1 ;  /* 0x000000b15d047836 */ /* 0x000fe20000000000 */
[----:B------:R-:W-:Y:S01]  /*9940*/  IABS R13, R5 ;  /* 0x00000005000d7213 */ /* 0x000fe20000000000 */
[----:B0-----:R-:W-:-:S04]  /*9950*/  IMAD.HI.U32 R15, R0, R12, RZ ;  /* 0x0000000c000f7227 */ /* 0x001fc800078e00ff */
[----:B------:R-:W-:Y:S01]  /*9960*/  @!P6 IMAD.IADD R7, R7, 0x1, -R8 ;  /* 0x000000010707e824 */ /* 0x000fe200078e0a08 */
[----:B------:R-:W-:Y:S01]  /*9970*/  ISETP.GT.U32.AND P6, PT, R8, R9, PT ;  /* 0x000000090800720c */ /* 0x000fe20003fc4070 */
[----:B------:R-:W-:Y:S02]  /*9980*/  @!P3 IMAD.MOV R20, RZ, RZ, -R20 ;  /* 0x000000ffff14b224 */ /* 0x000fe400078e0a14 */
[----:B------:R-:W-:Y:S01]  /*9990*/  IMAD.HI.U32 R6, R0, R14, RZ ;  /* 0x0000000e00067227 */ /* 0x000fe200078e00ff */
[----:B------:R-:W-:Y:S02]  /*99a0*/  ISETP.GT.U32.AND P3, PT, R8, R7, PT ;  /* 0x000000070800720c */ /* 0x000fe40003f64070 */
[----:B------:R0:W-:Y:S01]  /*99b0*/  STL [R1+0x5f4], R20 ;  /* 0x0005f41401007387 */ /* 0x0001e20000100800 */
[----:B------:R-:W-:-:S04]  /*99c0*/  IMAD.HI.U32 R19, R0, R13, RZ ;  /* 0x0000000d00137227 */ /* 0x000fc800078e00ff */
[----:B------:R-:W-:Y:S02]  /*99d0*/  IMAD.MOV R15, RZ, RZ, -R15 ;  /* 0x000000ffff0f7224 */ /* 0x000fe400078e0a0f */
[----:B------:R-:W-:Y:S02]  /*99e0*/  @!P1 IMAD.IADD R3, R3, 0x1, -R8 ;  /* 0x0000000103039824 */ /* 0x000fe400078e0a08 */
[----:B------:R-:W-:Y:S02]  /*99f0*/  IMAD.MOV R6, RZ, RZ, -R6 ;  /* 0x000000ffff067224 */ /* 0x000fe400078e0a06 */
[----:B------:R-:W-:Y:S02]  /*9a00*/  IMAD.MOV R19, RZ, RZ, -R19 ;  /* 0x000000ffff137224 */ /* 0x000fe400078e0a13 */
[C---:B------:R-:W-:Y:S02]  /*9a10*/  IMAD R12, R8.reuse, R15, R12 ;  /* 0x0000000f080c7224 */ /* 0x040fe400078e020c */
[----:B0-----:R-:W-:Y:S01]  /*9a20*/  IMAD.MOV.U32 R20, RZ, RZ, R3 ;  /* 0x000000ffff147224 */ /* 0x001fe200078e0003 */
[----:B------:R-:W-:Y:S01]  /*9a30*/  IABS R3, R4 ;  /* 0x0000000400037213 */ /* 0x000fe20000000000 */
[----:B------:R-:W-:-:S02]  /*9a40*/  IMAD R14, R8, R6, R14 ;  /* 0x00000006080e7224 */ /* 0x000fc400078e020e */
[C---:B------:R-:W-:Y:S02]  /*9a50*/  IMAD R13, R8.reuse, R19, R13 ;  /* 0x00000013080d7224 */ /* 0x040fe400078e020d */
[----:B------:R-:W-:Y:S01]  /*9a60*/  @!P0 IMAD.MOV R20, RZ, RZ, -R20 ;  /* 0x000000ffff148224 */ /* 0x000fe200078e0a14 */
[C---:B------:R-:W-:Y:S01]  /*9a70*/  ISETP.GT.U32.AND P0, PT, R8.reuse, R12, PT ;  /* 0x0000000c0800720c */ /* 0x040fe20003f04070 */
[----:B------:R-:W-:Y:S01]  /*9a80*/  VIADD R6, R93, 0xb0 ;  /* 0x000000b05d067836 */ /* 0x000fe20000000000 */
[C---:B------:R-:W-:Y:S01]  /*9a90*/  ISETP.GT.U32.AND P1, PT, R8.reuse, R14, PT ;  /* 0x0000000e0800720c */ /* 0x040fe20003f24070 */
[--C-:B------:R-:W-:Y:S01]  /*9aa0*/  @!P6 IMAD.IADD R9, R9, 0x1, -R8.reuse ;  /* 0x000000010909e824 */ /* 0x100fe200078e0a08 */
[----:B------:R-:W-:Y:S01]  /*9ab0*/  ISETP.GT.U32.AND P6, PT, R8, R13, PT ;  /* 0x0000000d0800720c */ /* 0x000fe20003fc4070 */
[----:B------:R-:W-:Y:S01]  /*9ac0*/  @!P3 IMAD.IADD R7, R7, 0x1, -R8 ;  /* 0x000000010707b824 */ /* 0x000fe200078e0a08 */
[----:B------:R-:W-:Y:S01]  /*9ad0*/  IABS R15, R6 ;  /* 0x00000006000f7213 */ /* 0x000fe20000000000 */
[----:B------:R0:W-:Y:S01]  /*9ae0*/  STL [R1+0x5f0], R20 ;  /* 0x0005f01401007387 */ /* 0x0001e20000100800 */
[----:B------:R-:W-:-:S03]  /*9af0*/  ISETP.GE.AND P3, PT, R18, RZ, PT ;  /* 0x000000ff1200720c */ /* 0x000fc60003f66270 */
[----:B------:R-:W-:Y:S02]  /*9b00*/  IMAD.HI.U32 R19, R0, R15, RZ ;  /* 0x0000000f00137227 */ /* 0x000fe400078e00ff */
[----:B------:R-:W-:Y:S02]  /*9b10*/  @!P0 IADD3 R12, PT, PT, R12, -R8, RZ ;  /* 0x800000080c0c8210 */ /* 0x000fe40007ffe0ff */
[----:B------:R-:W-:Y:S02]  /*9b20*/  IMAD.MOV R18, RZ, RZ, -R19 ;  /* 0x000000ffff127224 */ /* 0x000fe400078e0a13 */
[--C-:B------:R-:W-:Y:S01]  /*9b30*/  @!P1 IMAD.IADD R14, R14, 0x1, -R8.reuse ;  /* 0x000000010e0e9824 */ /* 0x100fe200078e0a08 */
[----:B------:R-:W-:Y:S01]  /*9b40*/  ISETP.GE.AND P1, PT, R10, RZ, PT ;  /* 0x000000ff0a00720c */ /* 0x000fe20003f26270 */
[----:B------:R-:W-:Y:S01]  /*9b50*/  @!P6 IMAD.IADD R13, R13, 0x1, -R8 ;  /* 0x000000010d0de824 */ /* 0x000fe200078e0a08 */
[C---:B------:R-:W-:Y:S01]  /*9b60*/  ISETP.GT.U32.AND P6, PT, R8.reuse, R12, PT ;  /* 0x0000000c0800720c */ /* 0x040fe20003fc4070 */
[----:B------:R-:W-:Y:S01]  /*9b70*/  VIADD R19, R93, 0xb2 ;  /* 0x000000b25d137836 */ /* 0x000fe20000000000 */
[----:B------:R-:W-:Y:S01]  /*9b80*/  ISETP.GT.U32.AND P0, PT, R8, R14, PT ;  /* 0x0000000e0800720c */ /* 0x000fe20003f04070 */
[----:B------:R-:W-:-:S04]  /*9b90*/  IMAD.HI.U32 R10, R0, R3, RZ ;  /* 0x00000003000a7227 */ /* 0x000fc800078e00ff */
[----:B0-----:R-:W-:Y:S02]  /*9ba0*/  IMAD.MOV.U32 R20, RZ, RZ, R9 ;  /* 0x000000ffff147224 */ /* 0x001fe400078e0009 */
[C---:B------:R-:W-:Y:S01]  /*9bb0*/  IMAD R15, R8.reuse, R18, R15 ;  /* 0x00000012080f7224 */ /* 0x040fe200078e020f */
[----:B------:R-:W-:Y:S01]  /*9bc0*/  IABS R18, R19 ;  /* 0x0000001300127213 */ /* 0x000fe20000000000 */
[----:B------:R-:W-:Y:S02]  /*9bd0*/  IMAD.MOV.U32 R9, RZ, RZ, R7 ;  /* 0x000000ffff097224 */ /* 0x000fe400078e0007 */
[----:B------:R-:W-:Y:S02]  /*9be0*/  IMAD.MOV R10, RZ, RZ, -R10 ;  /* 0x000000ffff0a7224 */ /* 0x000fe400078e0a0a */
[----:B------:R-:W-:Y:S01]  /*9bf0*/  @!P5 IMAD.MOV R9, RZ, RZ, -R9 ;  /* 0x000000ffff09d224 */ /* 0x000fe200078e0a09 */
[C---:B------:R-:W-:Y:S01]  /*9c00*/  ISETP.GT.U32.AND P5, PT, R8.reuse, R15, PT ;  /* 0x0000000f0800720c */ /* 0x040fe20003fa4070 */
[----:B------:R-:W-:Y:S01]  /*9c10*/  @!P2 IMAD.MOV R20, RZ, RZ, -R20 ;  /* 0x000000ffff14a224 */ /* 0x000fe200078e0a14 */
[C---:B------:R-:W-:Y:S01]  /*9c20*/  ISETP.GT.U32.AND P2, PT, R8.reuse, R13, PT ;  /* 0x0000000d0800720c */ /* 0x040fe20003f44070 */
[----:B------:R-:W-:-:S02]  /*9c30*/  IMAD R3, R8, R10, R3 ;  /* 0x0000000a08037224 */ /* 0x000fc400078e0203 */
[----:B------:R-:W-:Y:S01]  /*9c40*/  IMAD.MOV.U32 R7, RZ, RZ, R18 ;  /* 0x000000ffff077224 */ /* 0x000fe200078e0012 */
[----:B------:R-:W-:Y:S01]  /*9c50*/  STL [R1+0x1f98], R20 ;  /* 0x001f981401007387 */ /* 0x000fe20000100800 */
[--C-:B------:R-:W-:Y:S01]  /*9c60*/  @!P6 IMAD.IADD R12, R12, 0x1, -R8.reuse ;  /* 0x000000010c0ce824 */ /* 0x100fe200078e0a08 */
[----:B------:R-:W-:Y:S01]  /*9c70*/  ISETP.GT.U32.AND P6, PT, R8, R3, PT ;  /* 0x000000030800720c */ /* 0x000fe20003fc4070 */
[----:B------:R-:W-:Y:S01]  /*9c80*/  VIADD R18, R93, 0xb3 ;  /* 0x000000b35d127836 */ /* 0x000fe20000000000 */
[----:B------:R0:W-:Y:S01]  /*9c90*/  STL [R1+0x1f94], R9 ;  /* 0x001f940901007387 */ /* 0x0001e20000100800 */
[--C-:B------:R-:W-:Y:S01]  /*9ca0*/  @!P0 IMAD.IADD R14, R14, 0x1, -R8.reuse ;  /* 0x000000010e0e8824 */ /* 0x100fe200078e0a08 */
[----:B------:R-:W-:Y:S01]  /*9cb0*/  ISETP.GE.AND P0, PT, R5, RZ, PT ;  /* 0x000000ff0500720c */ /* 0x000fe20003f06270 */
[--C-:B------:R-:W-:Y:S01]  /*9cc0*/  @!P5 IMAD.IADD R15, R15, 0x1, -R8.reuse ;  /* 0x000000010f0fd824 */ /* 0x100fe200078e0a08 */
[----:B------:R-:W-:Y:S01]  /*9cd0*/  ISETP.GE.AND P5, PT, R4, RZ, PT ;  /* 0x000000ff0400720c */ /* 0x000fe20003fa6270 */
[----:B------:R-:W-:Y:S01]  /*9ce0*/  VIADD R5, R93, 0xb4 ;  /* 0x000000b45d057836 */ /* 0x000fe20000000000 */
[----:B------:R-:W-:Y:S01]  /*9cf0*/  IABS R10, R18 ;  /* 0x00000012000a7213 */ /* 0x000fe20000000000 */
[----:B------:R-:W-:Y:S01]  /*9d00*/  @!P2 IMAD.IADD R13, R13, 0x1, -R8 ;  /* 0x000000010d0da824 */ /* 0x000fe200078e0a08 */
[----:B------:R-:W-:Y:S01]  /*9d10*/  ISETP.GE.AND P2, PT, R6, RZ, PT ;  /* 0x000000ff0600720c */ /* 0x000fe20003f46270 */
[----:B------:R-:W-:Y:S01]  /*9d20*/  VIADD R6, R93, 0xb5 ;  /* 0x000000b55d067836 */ /* 0x000fe20000000000 */
[----:B------:R-:W-:Y:S01]  /*9d30*/  IABS R23, R5 ;  /* 0x0000000500177213 */ /* 0x000fe20000000000 */
[----:B0-----:R-:W-:-:S03]  /*9d40*/  IMAD.HI.U32 R9, R0, R7, RZ ;  /* 0x0000000700097227 */ /* 0x001fc600078e00ff */
[----:B------:R-:W-:Y:S01]  /*9d50*/  IABS R20, R6 ;  /* 0x0000000600147213 */ /* 0x000fe20000000000 */
[----:B------:R-:W-:Y:S02]  /*9d60*/  IMAD.MOV R9, RZ, RZ, -R9 ;  /* 0x000000ffff097224 */ /* 0x000fe400078e0a09 */
[----:B------:R-:W-:Y:S02]  /*9d70*/  @!P6 IMAD.IADD R3, R3, 0x1, -R8 ;  /* 0x000000010303e824 */ /* 0x000fe400078e0a08 */
[----:B------:R-:W-:Y:S02]  /*9d80*/  IMAD R4, R8, R9, R7 ;  /* 0x0000000908047224 */ /* 0x000fe400078e0207 */
[----:B------:R-:W-:Y:S02]  /*9d90*/  VIADD R9, R93, 0xb7 ;  /* 0x000000b75d097836 */ /* 0x000fe40000000000 */
[----:B------:R-:W-:Y:S01]  /*9da0*/  IMAD.HI.U32 R24, R0, R10, RZ ;  /* 0x0000000a00187227 */ /* 0x000fe200078e00ff */
[----:B------:R-:W-:-:S02]  /*9db0*/  ISETP.GT.U32.AND P6, PT, R8, R4, PT ;  /* 0x000000040800720c */ /* 0x000fc40003fc4070 */
[----:B------:R-:W-:Y:S01]  /*9dc0*/  IABS R22, R9 ;  /* 0x0000000900167213 */ /* 0x000fe20000000000 */
[----:B------:R-:W-:Y:S02]  /*9dd0*/  IMAD.MOV R24, RZ, RZ, -R24 ;  /* 0x000000ffff187224 */ /* 0x000fe400078e0a18 */
[----:B------:R-:W-:Y:S02]  /*9de0*/  IMAD.MOV.U32 R26, RZ, RZ, R14 ;  /* 0x000000ffff1a7224 */ /* 0x000fe400078e000e */
[----:B------:R-:W-:Y:S02]  /*9df0*/  IMAD R10, R8, R24, R10 ;  /* 0x00000018080a7224 */ /* 0x000fe400078e020a */
[----:B------:R-:W-:Y:S02]  /*9e00*/  IMAD.MOV.U32 R24, RZ, RZ, R22 ;  /* 0x000000ffff187224 */ /* 0x000fe400078e0016 */
[----:B------:R-:W-:-:S04]  /*9e10*/  IMAD.HI.U32 R22, R0, R23, RZ ;  /* 0x0000001700167227 */ /* 0x000fc800078e00ff */
[----:B------:R-:W-:Y:S01]  /*9e20*/  @!P6 IMAD.IADD R4, R4, 0x1, -R8 ;  /* 0x000000010404e824 */ /* 0x000fe200078e0a08 */
[C---:B------:R-:W-:Y:S01]  /*9e30*/  ISETP.GT.U32.AND P6, PT, R8.reuse, R15, PT ;  /* 0x0000000f0800720c */ /* 0x040fe20003fc4070 */
[----:B------:R-:W-:Y:S01]  /*9e40*/  @!P3 IMAD.MOV R26, RZ, RZ, -R26 ;  /* 0x000000ffff1ab224 */ /* 0x000fe200078e0a1a */
[----:B------:R-:W-:Y:S01]  /*9e50*/  ISETP.GT.U32.AND P3, PT, R8, R3, PT ;  /* 0x000000030800720c */ /* 0x000fe20003f64070 */
[----:B------:R-:W-:Y:S02]  /*9e60*/  IMAD.MOV R22, RZ, RZ, -R22 ;  /* 0x000000ffff167224 */ /* 0x000fe400078e0a16 */
[----:B------:R-:W-:Y:S01]  /*9e70*/  IMAD.HI.U32 R14, R0, R20, RZ ;  /* 0x00000014000e7227 */ /* 0x000fe200078e00ff */
[----:B------:R-:W-:Y:S03]  /*9e80*/  STL [R1+0x1f90], R26 ;  /* 0x001f901a01007387 */ /* 0x000fe60000100800 */
[----:B------:R-:W-:-:S02]  /*9e90*/  IMAD.MOV.U32 R25, RZ, RZ, R12 ;  /* 0x000000ffff197224 */ /* 0x000fc400078e000c */
[----:B------:R-:W-:Y:S02]  /*9ea0*/  IMAD.MOV.U32 R12, RZ, RZ, R13 ;  /* 0x000000ffff0c7224 */ /* 0x000fe400078e000d */
[C---:B------:R-:W-:Y:S02]  /*9eb0*/  IMAD R22, R8.reuse, R22, R23 ;  /* 0x0000001608167224 */ /* 0x040fe400078e0217 */
[----:B------:R-:W-:Y:S02]  /*9ec0*/  IMAD.MOV R14, RZ, RZ, -R14 ;  /* 0x000000ffff0e7224 */ /* 0x000fe400078e0a0e */
[----:B------:R-:W-:Y:S01]  /*9ed0*/  @!P1 IMAD.MOV R25, RZ, RZ, -R25 ;  /* 0x000000ffff199224 */ /* 0x000fe200078e0a19 */
[C---:B------:R-:W-:Y:S01]  /*9ee0*/  ISETP.GT.U32.AND P1, PT, R8.reuse, R4, PT ;  /* 0x000000040800720c */ /* 0x040fe20003f24070 */
[----:B------:R-:W-:Y:S01]  /*9ef0*/  @!P0 IMAD.MOV R12, RZ, RZ, -R12 ;  /* 0x000000ffff0c8224 */ /* 0x000fe200078e0a0c */
[C---:B------:R-:W-:Y:S01]  /*9f00*/  ISETP.GT.U32.AND P0, PT, R8.reuse, R10, PT ;  /* 0x0000000a0800720c */ /* 0x040fe20003f04070 */
[----:B------:R-:W-:Y:S01]  /*9f10*/  @!P6 IMAD.IADD R15, R15, 0x1, -R8 ;  /* 0x000000010f0fe824 */ /* 0x000fe200078e0a08 */
[C---:B------:R-:W-:Y:S01]  /*9f20*/  ISETP.GT.U32.AND P6, PT, R8.reuse, R22, PT ;  /* 0x000000160800720c */ /* 0x040fe20003fc4070 */
[----:B------:R-:W-:Y:S01]  /*9f30*/  IMAD R14, R8, R14, R20 ;  /* 0x0000000e080e7224 */ /* 0x000fe200078e0214 */
[----:B------:R0:W-:Y:S01]  /*9f40*/  STL [R1+0x1f8c], R25 ;  /* 0x001f8c1901007387 */ /* 0x0001e20000100800 */
[----:B------:R-:W-:-:S02]  /*9f50*/  VIADD R7, R93, 0xb6 ;  /* 0x000000b65d077836 */ /* 0x000fc40000000000 */
[--C-:B------:R-:W-:Y:S01]  /*9f60*/  @!P3 IMAD.IADD R3, R3, 0x1, -R8.reuse ;  /* 0x000000010303b824 */ /* 0x100fe200078e0a08 */
[----:B------:R-:W-:Y:S01]  /*9f70*/  ISETP.GT.U32.AND P3, PT, R8, R14, PT ;  /* 0x0000000e0800720c */ /* 0x000fe20003f64070 */
[----:B------:R1:W-:Y:S01]  /*9f80*/  STL [R1+0x1f88], R12 ;  /* 0x001f880c01007387 */ /* 0x0003e20000100800 */
[----:B------:R-:W-:Y:S01]  /*9f90*/  IABS R21, R7 ;  /* 0x0000000700157213 */ /* 0x000fe20000000000 */
[--C-:B------:R-:W-:Y:S01]  /*9fa0*/  @!P1 IMAD.IADD R4, R4, 0x1, -R8.reuse ;  /* 0x0000000104049824 */ /* 0x100fe200078e0a08 */
[----:B------:R-:W-:Y:S01]  /*9fb0*/  ISETP.GE.AND P1, PT, R19, RZ, PT ;  /* 0x000000ff1300720c */ /* 0x000fe20003f26270 */
[----:B------:R-:W-:Y:S01]  /*9fc0*/  @!P0 IMAD.IADD R10, R10, 0x1, -R8 ;  /* 0x000000010a0a8824 */ /* 0x000fe200078e0a08 */
[----:B------:R-:W-:Y:S01]  /*9fd0*/  ISETP.GE.AND P0, PT, R18, RZ, PT ;  /* 0x000000ff1200720c */ /* 0x000fe20003f06270 */
[----:B------:R-:W-:-:S04]  /*9fe0*/  IMAD.HI.U32 R13, R0, R21, RZ ;  /* 0x00000015000d7227 */ /* 0x000fc800078e00ff */
[----:B0-----:R-:W-:Y:S01]  /*9ff0*/  IMAD.MOV.U32 R25, RZ, RZ, R15 ;  /* 0x000000ffff197224 */ /* 0x001fe200078e000f */
[----:B------:R-:W-:Y:S01]  /*a000*/  MOV R15, R3 ;  /* 0x00000003000f7202 */ /* 0x000fe20000000f00 */
[----:B------:R-:W-:Y:S01]  /*a010*/  @!P6 IMAD.IADD R22, R22, 0x1, -R8 ;  /* 0x000000011616e824 */ /* 0x000fe200078e0a08 */
[C---:B------:R-:W-:Y:S01]  /*a020*/  ISETP.GT.U32.AND P6, PT, R8.reuse, R10, PT ;  /* 0x0000000a0800720c */ /* 0x040fe20003fc4070 */
[----:B------:R-:W-:Y:S02]  /*a030*/  IMAD.MOV R13, RZ, RZ, -R13 ;  /* 0x000000ffff0d7224 */ /* 0x000fe400078e0a0d */
[----:B------:R-:W-:Y:S01]  /*a040*/  @!P2 IMAD.MOV R25, RZ, RZ, -R25 ;  /* 0x000000ffff19a224 */ /* 0x000fe200078e0a19 */
[----:B------:R-:W-:Y:S01]  /*a050*/  ISETP.GT.U32.AND P2, PT, R8, R22, PT ;  /* 0x000000160800720c */ /* 0x000fe20003f44070 */
[----:B-1----:R-:W-:-:S03]  /*a060*/  IMAD.HI.U32 R12, R0, R24, RZ ;  /* 0x00000018000c7227 */ /* 0x002fc600078e00ff */
[----:B------:R-:W-:Y:S01]  /*a070*/  STL [R1+0x1f8], R25 ;  /* 0x0001f81901007387 */ /* 0x000fe20000100800 */
[----:B------:R-:W-:Y:S02]  /*a080*/  @!P3 IMAD.IADD R14, R14, 0x1, -R8 ;  /* 0x000000010e0eb824 */ /* 0x000fe400078e0a08 */
[C---:B------:R-:W-:Y:S02]  /*a090*/  IMAD R13, R8.reuse, R13, R21 ;  /* 0x0000000d080d7224 */ /* 0x040fe400078e0215 */
[----:B------:R-:W-:Y:S01]  /*a0a0*/  IMAD.MOV R12, RZ, RZ, -R12 ;  /* 0x000000ffff0c7224 */ /* 0x000fe200078e0a0c */
[C---:B------:R-:W-:Y:S01]  /*a0b0*/  ISETP.GT.U32.AND P3, PT, R8.reuse, R14, PT ;  /* 0x0000000e0800720c */ /* 0x040fe20003f64070 */
[----:B------:R-:W-:Y:S02]  /*a0c0*/  VIADD R18, R93, 0xb8 ;  /* 0x000000b85d127836 */ /* 0x000fe40000000000 */
[----:B------:R-:W-:Y:S01]  /*a0d0*/  @!P5 IMAD.MOV R15, RZ, RZ, -R15 ;  /* 0x000000ffff0fd224 */ /* 0x000fe200078e0a0f */
[C---:B------:R-:W-:Y:S01]  /*a0e0*/  ISETP.GT.U32.AND P5, PT, R8.reuse, R13, PT ;  /* 0x0000000d0800720c */ /* 0x040fe20003fa4070 */
[----:B------:R-:W-:Y:S01]  /*a0f0*/  IMAD R12, R8, R12, R24 ;  /* 0x0000000c080c7224 */ /* 0x000fe200078e0218 */
[----:B------:R-:W-:Y:S01]  /*a100*/  IABS R3, R18 ;  /* 0x0000001200037213 */ /* 0x000fe20000000000 */
[----:B------:R-:W-:Y:S01]  /*a110*/  @!P1 IMAD.MOV R4, RZ, RZ, -R4 ;  /* 0x000000ffff049224 */ /* 0x000fe200078e0a04 */
[----:B------:R-:W-:Y:S01]  /*a120*/  STL [R1+0x5bc], R15 ;  /* 0x0005bc0f01007387 */ /* 0x000fe20000100800 */
[--C-:B------:R-:W-:Y:S01]  /*a130*/  @!P6 IMAD.IADD R10, R10, 0x1, -R8.reuse ;  /* 0x000000010a0ae824 */ /* 0x100fe200078e0a08 */
[----:B------:R-:W-:Y:S01]  /*a140*/  ISETP.GT.U32.AND P6, PT, R8, R12, PT ;  /* 0x0000000c0800720c */ /* 0x000fe20003fc4070 */
[--C-:B------:R-:W-:Y:S01]  /*a150*/  @!P2 IMAD.IADD R22, R22, 0x1, -R8.reuse ;  /* 0x000000011616a824 */ /* 0x100fe200078e0a08 */
[----:B------:R0:W-:Y:S01]  /*a160*/  STL [R1+0x5b8], R4 ;  /* 0x0005b80401007387 */ /* 0x0001e20000100800 */
[----:B------:R-:W-:Y:S01]  /*a170*/  ISETP.GE.AND P2, PT, R6, RZ, PT ;  /* 0x000000ff0600720c */ /* 0x000fe20003f46270 */
[--C-:B------:R-:W-:Y:S01]  /*a180*/  @!P3 IMAD.IADD R14, R14, 0x1, -R8.reuse ;  /* 0x000000010e0eb824 */ /* 0x100fe200078e0a08 */
[----:B------:R-:W-:Y:S01]  /*a190*/  ISETP.GE.AND P1, PT, R5, RZ, PT ;  /* 0x000000ff0500720c */ /* 0x000fe20003f26270 */
[----:B------:R-:W-:Y:S01]  /*a1a0*/  VIADD R6, R93, 0xba ;  /* 0x000000ba5d067836 */ /* 0x000fe20000000000 */
[----:B------:R-:W-:Y:S01]  /*a1b0*/  ISETP.GE.AND P3, PT, R7, RZ, PT ;  /* 0x000000ff0700720c */ /* 0x000fe20003f66270 */
[----:B------:R-:W-:Y:S01]  /*a1c0*/  @!P5 IMAD.IADD R13, R13, 0x1, -R8 ;  /* 0x000000010d0dd824 */ /* 0x000fe200078e0a08 */
[----:B------:R-:W-:Y:S01]  /*a1d0*/  ISETP.GE.AND P5, PT, R9, RZ, PT ;  /* 0x000000ff0900720c */ /* 0x000fe20003fa6270 */
[----:B------:R-:W-:-:S02]  /*a1e0*/  IMAD.MOV.U32 R9, RZ, RZ, R14 ;  /* 0x000000ffff097224 */ /* 0x000fc400078e000e */
[----:B0-----:R-:W-:-:S04]  /*a1f0*/  IMAD.HI.U32 R4, R0, R3, RZ ;  /* 0x0000000300047227 */ /* 0x001fc800078e00ff */
[----:B------:R-:W-:Y:S02]  /*a200*/  IMAD.MOV R5, RZ, RZ, -R4 ;  /* 0x000000ffff057224 */ /* 0x000fe400078e0a04 */
[----:B------:R-:W-:Y:S02]  /*a210*/  IMAD.MOV.U32 R15, RZ, RZ, R10 ;  /* 0x000000ffff0f7224 */ /* 0x000fe400078e000a */
[----:B------:R-:W-:Y:S02]  /*a220*/  IMAD R3, R8, R5, R3 ;  /* 0x0000000508037224 */ /* 0x000fe400078e0203 */
[----:B------:R-:W-:Y:S01]  /*a230*/  @!P6 IMAD.IADD R12, R12, 0x1, -R8 ;  /* 0x000000010c0ce824 */ /* 0x000fe200078e0a08 */
[C---:B------:R-:W-:Y:S01]  /*a240*/  ISETP.GT.U32.AND P6, PT, R8.reuse, R13, PT ;  /* 0x0000000d0800720c */ /* 0x040fe20003fc4070 */
[----:B------:R-:W-:Y:S01]  /*a250*/  @!P2 IMAD.MOV R9, RZ, RZ, -R9 ;  /* 0x000000ffff09a224 */ /* 0x000fe200078e0a09 */
[----:B------:R-:W-:Y:S01]  /*a260*/  ISETP.GT.U32.AND P2, PT, R8, R3, PT ;  /* 0x000000030800720c */ /* 0x000fe20003f44070 */
[----:B------:R-:W-:-:S02]  /*a270*/  VIADD R4, R93, 0xb9 ;  /* 0x000000b95d047836 */ /* 0x000fc40000000000 */
[----:B------:R-:W-:Y:S01]  /*a280*/  @!P0 IMAD.MOV R15, RZ, RZ, -R15 ;  /* 0x000000ffff0f8224 */ /* 0x000fe200078e0a0f */
[----:B------:R-:W-:Y:S01]  /*a290*/  ISETP.GT.U32.AND P0, PT, R8, R12, PT ;  /* 0x0000000c0800720c */ /* 0x000fe20003f04070 */
[----:B------:R-:W-:Y:S01]  /*a2a0*/  IMAD.MOV.U32 R5, RZ, RZ, R22 ;  /* 0x000000ffff057224 */ /* 0x000fe200078e0016 */
[----:B------:R-:W-:Y:S02]  /*a2b0*/  IABS R7, R4 ;  /* 0x0000000400077213 */ /* 0x000fe40000000000 */
[----:B------:R-:W-:Y:S01]  /*a2c0*/  STL [R1+0x1f84], R15 ;  /* 0x001f840f01007387 */ /* 0x000fe20000100800 */
[----:B------:R-:W-:Y:S01]  /*a2d0*/  @!P1 IMAD.MOV R5, RZ, RZ, -R5 ;  /* 0x000000ffff059224 */ /* 0x000fe200078e0a05 */
[----:B------:R-:W-:Y:S01]  /*a2e0*/  ISETP.GE.AND P1, PT, R18, RZ, PT ;  /* 0x000000ff1200720c */ /* 0x000fe20003f26270 */
[----:B------:R-:W-:-:S03]  /*a2f0*/  IMAD.HI.U32 R10, R0, R7, RZ ;  /* 0x00000007000a7227 */ /* 0x000fc600078e00ff */
[----:B------:R0:W-:Y:S01]  /*a300*/  STL [R1+0x1f80], R5 ;  /* 0x001f800501007387 */ /* 0x0001e20000100800 */
[--C-:B------:R-:W-:Y:S02]  /*a310*/  @!P2 IMAD.IADD R3, R3, 0x1, -R8.reuse ;  /* 0x000000010303a824 */ /* 0x100fe400078e0a08 */
[----:B------:R-:W-:Y:S01]  /*a320*/  @!P6 IMAD.IADD R13, R13, 0x1, -R8 ;  /* 0x000000010d0de824 */ /* 0x000fe200078e0a08 */
[----:B------:R1:W-:Y:S01]  /*a330*/  STL [R1+0x1f7c], R9 ;  /* 0x001f7c0901007387 */ /* 0x0003e20000100800 */
[----:B------:R-:W-:Y:S01]  /*a340*/  IMAD.MOV R10, RZ, RZ, -R10 ;  /* 0x000000ffff0a7224 */ /* 0x000fe200078e0a0a */
[----:B------:R-:W-:Y:S01]  /*a350*/  ISETP.GT.U32.AND P2, PT, R8, R3, PT ;  /* 0x000000030800720c */ /* 0x000fe20003f44070 */
[----:B------:R-:W-:Y:S01]  /*a360*/  @!P0 IMAD.IADD R12, R12, 0x1, -R8 ;  /* 0x000000010c0c8824 */ /* 0x000fe200078e0a08 */
[----:B------:R-:W-:Y:S01]  /*a370*/  ISETP.GE.AND P0, PT, R6, RZ, PT ;  /* 0x000000ff0600720c */ /* 0x000fe20003f06270 */
[----:B------:R-:W-:Y:S01]  /*a380*/  IMAD R7, R8, R10, R7 ;  /* 0x0000000a08077224 */ /* 0x000fe200078e0207 */
[----:B0-----:R-:W-:Y:S01]  /*a390*/  IABS R5, R6 ;  /* 0x0000000600057213 */ /* 0x001fe20000000000 */
[----:B------:R-:W-:Y:S01]  /*a3a0*/  IMAD.MOV.U32 R15, RZ, RZ, R13 ;  /* 0x000000ffff0f7224 */ /* 0x000fe200078e000d */
[----:B------:R-:W-:Y:S01]  /*a3b0*/  ISETP.GE.AND P6, PT, R4, RZ, PT ;  /* 0x000000ff0400720c */ /* 0x000fe20003fc6270 */
[----:B------:R-:W-:-:S02]  /*a3c0*/  IMAD.MOV.U32 R14, RZ, RZ, R12 ;  /* 0x000000ffff0e7224 */ /* 0x000fc400078e000c */
[----:B-1----:R-:W-:Y:S02]  /*a3d0*/  VIADD R9, R93, 0xbb ;  /* 0x000000bb5d097836 */ /* 0x002fe40000000000 */
[----:B------:R-:W-:-:S03]  /*a3e0*/  IMAD.HI.U32 R6, R0, R5, RZ ;  /* 0x0000000500067227 */ /* 0x000fc600078e00ff */
[----:B------:R-:W-:Y:S01]  /*a3f0*/  IABS R4, R9 ;  /* 0x0000000900047213 */ /* 0x000fe20000000000 */
[----:B------:R-:W-:Y:S02]  /*a400*/  IMAD.MOV R13, RZ, RZ, -R6 ;  /* 0x000000ffff0d7224 */ /* 0x000fe400078e0a06 */
[----:B------:R-:W-:Y:S01]  /*a410*/  @!P3 IMAD.MOV R15, RZ, RZ, -R15 ;  /* 0x000000ffff0fb224 */ /* 0x000fe200078e0a0f */
[----:B------:R-:W-:Y:S01]  /*a420*/  ISETP.GT.U32.AND P3, PT, R8, R7, PT ;  /* 0x000000070800720c */ /* 0x000fe20003f64070 */
[----:B------:R-:W-:-:S03]  /*a430*/  IMAD.HI.U32 R6, R0, R4, RZ ;  /* 0x0000000400067227 */ /* 0x000fc600078e00ff */
[----:B------:R0:W-:Y:S01]  /*a440*/  STL [R1+0x1f78], R15 ;  /* 0x001f780f01007387 */ /* 0x0001e20000100800 */
[C---:B------:R-:W-:Y:S02]  /*a450*/  IMAD R5, R8.reuse, R13, R5 ;  /* 0x0000000d08057224 */ /* 0x040fe400078e0205 */
        /* <DEDUP_REMOVED lines=8> */
[----:B------:R-:W-:-:S02]  /*a4e0*/  @!P3 IMAD.IADD R7, R7, 0x1, -R8 ;  /* 0x000000010707b824 */ /* 0x000fc400078e0a08 */
[----:B------:R-:W-:Y:S01]  /*a4f0*/  @!P1 IMAD.MOV R19, RZ, RZ, -R19 ;  /* 0x000000ffff139224 */ /* 0x000fe200078e0a13 */
[C---:B------:R-:W-:Y:S01]  /*a500*/  ISETP.GT.U32.AND P1, PT, R8.reuse, R4, PT ;  /* 0x000000040800720c */ /* 0x040fe20003f24070 */
[----:B0-----:R-:W-:Y:S01]  /*a510*/  VIADD R15, R93, 0xbe ;  /* 0x000000be5d0f7836 */ /* 0x001fe20000000000 */
[C---:B------:R-:W-:Y:S01]  /*a520*/  ISETP.GT.U32.AND P3, PT, R8.reuse, R7, PT ;  /* 0x000000070800720c */ /* 0x040fe20003f64070 */
[----:B------:R-:W-:Y:S01]  /*a530*/  @!P2 IMAD.IADD R5, R5, 0x1, -R8 ;  /* 0x000000010505a824 */ /* 0x000fe200078e0a08 */
[----:B------:R0:W-:Y:S01]  /*a540*/  STL [R1+0x1f4], R19 ;  /* 0x0001f41301007387 */ /* 0x0001e20000100800 */
[C---:B------:R-:W-:Y:S01]  /*a550*/  VIADD R10, R93.reuse, 0xbd ;  /* 0x000000bd5d0a7836 */ /* 0x040fe20000000000 */
[----:B------:R-:W-:Y:S01]  /*a560*/  IABS R12, R15 ;  /* 0x0000000f000c7213 */ /* 0x000fe20000000000 */
[----:B-1----:R-:W-:Y:S01]  /*a570*/  VIADD R14, R93, 0xbc ;  /* 0x000000bc5d0e7836 */ /* 0x002fe20000000000 */
[----:B------:R-:W-:Y:S02]  /*a580*/  ISETP.GT.U32.AND P2, PT, R8, R5, PT ;  /* 0x000000050800720c */ /* 0x000fe40003f44070 */
[----:B------:R-:W-:Y:S01]  /*a590*/  IABS R13, R10 ;  /* 0x0000000a000d7213 */ /* 0x000fe20000000000 */
[----:B------:R-:W-:Y:S01]  /*a5a0*/  IMAD.HI.U32 R9, R0, R12, RZ ;  /* 0x0000000c00097227 */ /* 0x000fe200078e00ff */
[----:B------:R-:W-:-:S03]  /*a5b0*/  IABS R18, R14 ;  /* 0x0000000e00127213 */ /* 0x000fc60000000000 */
[----:B------:R-:W-:Y:S01]  /*a5c0*/  @!P1 IMAD.IADD R4, R4, 0x1, -R8 ;  /* 0x0000000104049824 */ /* 0x000fe200078e0a08 */
[----:B------:R-:W-:Y:S01]  /*a5d0*/  IADD3 R9, PT, PT, -R9, RZ, RZ ;  /* 0x000000ff09097210 */ /* 0x000fe20007ffe1ff */
[----:B------:R-:W-:-:S03]  /*a5e0*/  IMAD.HI.U32 R3, R0, R18, RZ ;  /* 0x0000001200037227 */ /* 0x000fc600078e00ff */
[----:B------:R-:W-:Y:S01]  /*a5f0*/  ISETP.GT.U32.AND P1, PT, R8, R4, PT ;  /* 0x000000040800720c */ /* 0x000fe20003f24070 */
[----:B------:R-:W-:Y:S02]  /*a600*/  IMAD.MOV R3, RZ, RZ, -R3 ;  /* 0x000000ffff037224 */ /* 0x000fe400078e0a03 */
[----:B------:R-:W-:Y:S01]  /*a610*/  @!P3 IMAD.IADD R7, R7, 0x1, -R8 ;  /* 0x000000010707b824 */ /* 0x000fe200078e0a08 */
[----:B------:R-:W-:Y:S01]  /*a620*/  ISETP.GE.AND P3, PT, R14, RZ, PT ;  /* 0x000000ff0e00720c */ /* 0x000fe20003f66270 */
[----:B------:R-:W-:Y:S02]  /*a630*/  IMAD R14, R8, R3, R18 ;  /* 0x00000003080e7224 */ /* 0x000fe400078e0212 */
[----:B------:R-:W-:-:S04]  /*a640*/  IMAD.HI.U32 R6, R0, R13, RZ ;  /* 0x0000000d00067227 */ /* 0x000fc800078e00ff */
[----:B------:R-:W-:Y:S01]  /*a650*/  @!P2 IMAD.IADD R5, R5, 0x1, -R8 ;  /* 0x000000010505a824 */ /* 0x000fe200078e0a08 */
[C---:B------:R-:W-:Y:S01]  /*a660*/  ISETP.GT.U32.AND P2, PT, R8.reuse, R14, PT ;  /* 0x0000000e0800720c */ /* 0x040fe20003f44070 */
[----:B------:R-:W-:Y:S02]  /*a670*/  IMAD.MOV R6, RZ, RZ, -R6 ;  /* 0x000000ffff067224 */ /* 0x000fe400078e0a06 */
[----:B------:R-:W-:Y:S02]  /*a680*/  IMAD.MOV.U32 R20, RZ, RZ, R7 ;  /* 0x000000ffff147224 */ /* 0x000fe400078e0007 */
[C---:B------:R-:W-:Y:S02]  /*a690*/  IMAD R12, R8.reuse, R9, R12 ;  /* 0x00000009080c7224 */ /* 0x040fe400078e020c */
[----:B0-----:R-:W-:Y:S02]  /*a6a0*/  IMAD.MOV.U32 R19, RZ, RZ, R5 ;  /* 0x000000ffff137224 */ /* 0x001fe400078e0005 */
[----:B------:R-:W-:-:S02]  /*a6b0*/  IMAD R13, R8, R6, R13 ;  /* 0x00000006080d7224 */ /* 0x000fc400078e020d */
[----:B------:R-:W-:Y:S02]  /*a6c0*/  @!P6 IMAD.MOV R20, RZ, RZ, -R20 ;  /* 0x000000ffff14e224 */ /* 0x000fe400078e0a14 */
[----:B------:R-:W-:Y:S01]  /*a6d0*/  @!P0 IMAD.MOV R19, RZ, RZ, -R19 ;  /* 0x000000ffff138224 */ /* 0x000fe200078e0a13 */
[----:B------:R-:W-:Y:S01]  /*a6e0*/  ISETP.GT.U32.AND P6, PT, R8, R13, PT ;  /* 0x0000000d0800720c */ /* 0x000fe20003fc4070 */
[--C-:B------:R-:W-:Y:S01]  /*a6f0*/  @!P1 IMAD.IADD R4, R4, 0x1, -R8.reuse ;  /* 0x0000000104049824 */ /* 0x100fe200078e0a08 */
[----:B------:R-:W-:Y:S01]  /*a700*/  ISETP.GT.U32.AND P1, PT, R8, R12, PT ;  /* 0x0000000c0800720c */ /* 0x000fe20003f24070 */
[----:B------:R-:W-:Y:S01]  /*a710*/  VIADD R3, R93, 0xbf ;  /* 0x000000bf5d037836 */ /* 0x000fe20000000000 */
[----:B------:R0:W-:Y:S01]  /*a720*/  STL [R1+0x5a0], R20 ;  /* 0x0005a01401007387 */ /* 0x0001e20000100800 */
[----:B------:R-:W-:Y:S01]  /*a730*/  @!P2 IMAD.IADD R14, R14, 0x1, -R8 ;  /* 0x000000010e0ea824 */ /* 0x000fe200078e0a08 */
[----:B------:R-:W-:Y:S01]  /*a740*/  ISETP.GE.AND P2, PT, R15, RZ, PT ;  /* 0x000000ff0f00720c */ /* 0x000fe20003f46270 */
[C---:B------:R-:W-:Y:S01]  /*a750*/  VIADD R6, R93.reuse, 0xc0 ;  /* 0x000000c05d067836 */ /* 0x040fe20000000000 */
[----:B------:R1:W-:Y:S01]  /*a760*/  STL [R1+0x58c], R19 ;  /* 0x00058c1301007387 */ /* 0x0003e20000100800 */
[----:B------:R-:W-:Y:S01]  /*a770*/  IABS R18, R3 ;  /* 0x0000000300127213 */ /* 0x000fe20000000000 */
[----:B------:R-:W-:Y:S01]  /*a780*/  VIADD R15, R93, 0xc1 ;  /* 0x000000c15d0f7836 */ /* 0x000fe20000000000 */
[----:B------:R-:W-:-:S02]  /*a790*/  ISETP.GE.AND P0, PT, R10, RZ, PT ;  /* 0x000000ff0a00720c */ /* 0x000fc40003f06270 */
[----:B------:R-:W-:Y:S01]  /*a7a0*/  @!P6 IMAD.IADD R13, R13, 0x1, -R8 ;  /* 0x000000010d0de824 */ /* 0x000fe200078e0a08 */
[----:B------:R-:W-:Y:S01]  /*a7b0*/  IABS R9, R6 ;  /* 0x0000000600097213 */ /* 0x000fe20000000000 */
[----:B------:R-:W-:Y:S01]  /*a7c0*/  IMAD.HI.U32 R5, R0, R18, RZ ;  /* 0x0000001200057227 */ /* 0x000fe200078e00ff */
[----:B0-----:R-:W-:Y:S02]  /*a7d0*/  IABS R20, R15 ;  /* 0x0000000f00147213 */ /* 0x001fe40000000000 */
[----:B------:R-:W-:Y:S01]  /*a7e0*/  ISETP.GT.U32.AND P6, PT, R8, R13, PT ;  /* 0x0000000d0800720c */ /* 0x000fe20003fc4070 */
[----:B-1----:R-:W-:Y:S02]  /*a7f0*/  IMAD.MOV.U32 R19, RZ, RZ, R4 ;  /* 0x000000ffff137224 */ /* 0x002fe400078e0004 */
[----:B------:R-:W-:Y:S02]  /*a800*/  @!P1 IMAD.IADD R12, R12, 0x1, -R8 ;  /* 0x000000010c0c9824 */ /* 0x000fe400078e0a08 */
[----:B------:R-:W-:Y:S01]  /*a810*/  @!P5 IMAD.MOV R19, RZ, RZ, -R19 ;  /* 0x000000ffff13d224 */ /* 0x000fe200078e0a13 */
[C---:B------:R-:W-:Y:S01]  /*a820*/  ISETP.GT.U32.AND P5, PT, R8.reuse, R14, PT ;  /* 0x0000000e0800720c */ /* 0x040fe20003fa4070 */
[----:B------:R-:W-:Y:S01]  /*a830*/  IMAD.MOV R5, RZ, RZ, -R5 ;  /* 0x000000ffff057224 */ /* 0x000fe200078e0a05 */
[----:B------:R-:W-:Y:S01]  /*a840*/  ISETP.GT.U32.AND P1, PT, R8, R12, PT ;  /* 0x0000000c0800720c */ /* 0x000fe20003f24070 */
[----:B------:R-:W-:Y:S01]  /*a850*/  IMAD.HI.U32 R7, R0, R9, RZ ;  /* 0x0000000900077227 */ /* 0x000fe200078e00ff */
[----:B------:R0:W-:Y:S03]  /*a860*/  STL [R1+0x1f70], R19 ;  /* 0x001f701301007387 */ /* 0x0001e60000100800 */
[----:B------:R-:W-:-:S02]  /*a870*/  IMAD R10, R8, R5, R18 ;  /* 0x00000005080a7224 */ /* 0x000fc400078e0212 */
[----:B------:R-:W-:Y:S02]  /*a880*/  IMAD.MOV R7, RZ, RZ, -R7 ;  /* 0x000000ffff077224 */ /* 0x000fe400078e0a07 */
[----:B------:R-:W-:-:S04]  /*a890*/  IMAD.HI.U32 R21, R0, R20, RZ ;  /* 0x0000001400157227 */ /* 0x000fc800078e00ff */
[--C-:B------:R-:W-:Y:S01]  /*a8a0*/  @!P5 IMAD.IADD R14, R14, 0x1, -R8.reuse ;  /* 0x000000010e0ed824 */ /* 0x100fe200078e0a08 */
[C---:B------:R-:W-:Y:S01]  /*a8b0*/  ISETP.GT.U32.AND P5, PT, R8.reuse, R10, PT ;  /* 0x0000000a0800720c */ /* 0x040fe20003fa4070 */
[----:B------:R-:W-:Y:S02]  /*a8c0*/  IMAD R9, R8, R7, R9 ;  /* 0x0000000708097224 */ /* 0x000fe400078e0209 */
[----:B------:R-:W-:Y:S02]  /*a8d0*/  IMAD.MOV R21, RZ, RZ, -R21 ;  /* 0x000000ffff157224 */ /* 0x000fe400078e0a15 */
[--C-:B------:R-:W-:Y:S01]  /*a8e0*/  @!P1 IMAD.IADD R12, R12, 0x1, -R8.reuse ;  /* 0x000000010c0c9824 */ /* 0x100fe200078e0a08 */
[----:B------:R-:W-:Y:S01]  /*a8f0*/  ISETP.GE.AND P1, PT, R3, RZ, PT ;  /* 0x000000ff0300720c */ /* 0x000fe20003f26270 */
[----:B------:R-:W-:Y:S01]  /*a900*/  @!P6 IMAD.IADD R13, R13, 0x1, -R8 ;  /* 0x000000010d0de824 */ /* 0x000fe200078e0a08 */
[C---:B------:R-:W-:Y:S01]  /*a910*/  ISETP.GT.U32.AND P6, PT, R8.reuse, R9, PT ;  /* 0x000000090800720c */ /* 0x040fe20003fc4070 */
[----:B------:R-:W-:-:S02]  /*a920*/  IMAD R3, R8, R21, R20 ;  /* 0x0000001508037224 */ /* 0x000fc400078e0214 */
[C---:B------:R-:W-:Y:S02]  /*a930*/  VIADD R18, R93.reuse, 0xc2 ;  /* 0x000000c25d127836 */ /* 0x040fe40000000000 */
[----:B------:R-:W-:Y:S01]  /*a940*/  @!P5 IMAD.IADD R10, R10, 0x1, -R8 ;  /* 0x000000010a0ad824 */ /* 0x000fe200078e0a08 */
[C---:B------:R-:W-:Y:S01]  /*a950*/  ISETP.GT.U32.AND P5, PT, R8.reuse, R3, PT ;  /* 0x000000030800720c */ /* 0x040fe20003fa4070 */
[C---:B------:R-:W-:Y:S01]  /*a960*/  VIADD R4, R93.reuse, 0xc3 ;  /* 0x000000c35d047836 */ /* 0x040fe20000000000 */
[----:B------:R-:W-:Y:S01]  /*a970*/  IABS R7, R18 ;  /* 0x0000001200077213 */ /* 0x000fe20000000000 */
[----:B------:R-:W-:Y:S02]  /*a980*/  VIADD R5, R93, 0xc4 ;  /* 0x000000c45d057836 */ /* 0x000fe40000000000 */
[----:B------:R-:W-:Y:S01]  /*a990*/  IMAD.MOV.U32 R24, RZ, RZ, R14 ;  /* 0x000000ffff187224 */ /* 0x000fe200078e000e */
[----:B0-----:R-:W-:Y:S01]  /*a9a0*/  IABS R19, R4 ;  /* 0x0000000400137213 */ /* 0x001fe20000000000 */
[----:B------:R-:W-:Y:S01]  /*a9b0*/  @!P6 IMAD.IADD R9, R9, 0x1, -R8 ;  /* 0x000000010909e824 */ /* 0x000fe200078e0a08 */
[----:B------:R-:W-:Y:S01]  /*a9c0*/  IABS R20, R5 ;  /* 0x0000000500147213 */ /* 0x000fe20000000000 */
[----:B------:R-:W-:Y:S01]  /*a9d0*/  @!P3 IMAD.MOV R24, RZ, RZ, -R24 ;  /* 0x000000ffff18b224 */ /* 0x000fe200078e0a18 */
[----:B------:R-:W-:Y:S01]  /*a9e0*/  ISETP.GT.U32.AND P3, PT, R8, R10, PT ;  /* 0x0000000a0800720c */ /* 0x000fe20003f64070 */
[----:B------:R-:W-:Y:S01]  /*a9f0*/  IMAD.HI.U32 R22, R0, R7, RZ ;  /* 0x0000000700167227 */ /* 0x000fe200078e00ff */
[----:B------:R-:W-:-:S02]  /*aa00*/  ISETP.GE.AND P6, PT, R6, RZ, PT ;  /* 0x000000ff0600720c */ /* 0x000fc40003fc6270 */
[----:B------:R0:W-:Y:S01]  /*aa10*/  STL [R1+0x1f6c], R24 ;  /* 0x001f6c1801007387 */ /* 0x0001e20000100800 */
[----:B------:R-:W-:-:S04]  /*aa20*/  IMAD.HI.U32 R21, R0, R19, RZ ;  /* 0x0000001300157227 */ /* 0x000fc800078e00ff */
[----:B------:R-:W-:Y:S01]  /*aa30*/  @!P5 IMAD.IADD R3, R3, 0x1, -R8 ;  /* 0x000000010303d824 */ /* 0x000fe200078e0a08 */
[----:B------:R-:W-:Y:S01]  /*aa40*/  ISETP.GT.U32.AND P5, PT, R8, R9, PT ;  /* 0x000000090800720c */ /* 0x000fe20003fa4070 */
[----:B------:R-:W-:Y:S02]  /*aa50*/  IMAD.MOV R22, RZ, RZ, -R22 ;  /* 0x000000ffff167224 */ /* 0x000fe400078e0a16 */
[----:B------:R-:W-:Y:S02]  /*aa60*/  IMAD.MOV R21, RZ, RZ, -R21 ;  /* 0x000000ffff157224 */ /* 0x000fe400078e0a15 */
[----:B------:R-:W-:-:S04]  /*aa70*/  IMAD.HI.U32 R14, R0, R20, RZ ;  /* 0x00000014000e7227 */ /* 0x000fc800078e00ff */
[----:B------:R-:W-:Y:S02]  /*aa80*/  IMAD.MOV.U32 R23, RZ, RZ, R13 ;  /* 0x000000ffff177224 */ /* 0x000fe400078e000d */
[C---:B------:R-:W-:Y:S02]  /*aa90*/  IMAD R6, R8.reuse, R22, R7 ;  /* 0x0000001608067224 */ /* 0x040fe400078e0207 */
[C---:B------:R-:W-:Y:S02]  /*aaa0*/  IMAD R19, R8.reuse, R21, R19 ;  /* 0x0000001508137224 */ /* 0x040fe400078e0213 */
        /* <DEDUP_REMOVED lines=8> */
[--C-:B------:R-:W-:Y:S01]  /*ab30*/  @!P3 IMAD.IADD R10, R10, 0x1, -R8.reuse ;  /* 0x000000010a0ab824 */ /* 0x100fe200078e0a08 */
[C---:B------:R-:W-:Y:S01]  /*ab40*/  ISETP.GT.U32.AND P3, PT, R8.reuse, R19, PT ;  /* 0x000000130800720c */ /* 0x040fe20003f64070 */
[----:B------:R-:W-:Y:S01]  /*ab50*/  @!P5 IMAD.IADD R9, R9, 0x1, -R8 ;  /* 0x000000010909d824 */ /* 0x000fe200078e0a08 */
[----:B------:R-:W-:Y:S01]  /*ab60*/  ISETP.GT.U32.AND P5, PT, R8, R20, PT ;  /* 0x000000140800720c */ /* 0x000fe20003fa4070 */
[C---:B------:R-:W-:Y:S01]  /*ab70*/  VIADD R7, R93.reuse, 0xc5 ;  /* 0x000000c55d077836 */ /* 0x040fe20000000000 */
[----:B------:R1:W-:Y:S01]  /*ab80*/  STL [R1+0x1f64], R13 ;  /* 0x001f640d01007387 */ /* 0x0003e20000100800 */
[----:B------:R-:W-:-:S02]  /*ab90*/  VIADD R21, R93, 0xc6 ;  /* 0x000000c65d157836 */ /* 0x000fc40000000000 */
[----:B------:R-:W-:Y:S01]  /*aba0*/  @!P0 IADD3 R3, PT, PT, R3, -R8, RZ ;  /* 0x8000000803038210 */ /* 0x000fe20007ffe0ff */
[----:B0-----:R-:W-:Y:S01]  /*abb0*/  IMAD.MOV.U32 R24, RZ, RZ, R10 ;  /* 0x000000ffff187224 */ /* 0x001fe200078e000a */
[----:B------:R-:W-:Y:S01]  /*abc0*/  IABS R22, R7 ;  /* 0x0000000700167213 */ /* 0x000fe20000000000 */
[----:B------:R-:W-:Y:S01]  /*abd0*/  @!P2 IMAD.IADD R6, R6, 0x1, -R8 ;  /* 0x000000010606a824 */ /* 0x000fe200078e0a08 */
[----:B------:R-:W-:Y:S01]  /*abe0*/  IABS R12, R21 ;  /* 0x00000015000c7213 */ /* 0x000fe20000000000 */
[----:B------:R-:W-:Y:S01]  /*abf0*/  @!P1 IMAD.MOV R24, RZ, RZ, -R24 ;  /* 0x000000ffff189224 */ /* 0x000fe200078e0a18 */
[----:B------:R-:W-:Y:S01]  /*ac00*/  ISETP.GE.AND P0, PT, R15, RZ, PT ;  /* 0x000000ff0f00720c */ /* 0x000fe20003f06270 */
[--C-:B------:R-:W-:Y:S01]  /*ac10*/  @!P3 IMAD.IADD R19, R19, 0x1, -R8.reuse ;  /* 0x000000011313b824 */ /* 0x100fe200078e0a08 */
[----:B------:R-:W-:Y:S01]  /*ac20*/  ISETP.GT.U32.AND P3, PT, R8, R6, PT ;  /* 0x000000060800720c */ /* 0x000fe20003f64070 */
[----:B-1----:R-:W-:Y:S01]  /*ac30*/  IMAD.HI.U32 R13, R0, R22, RZ ;  /* 0x00000016000d7227 */ /* 0x002fe200078e00ff */
[----:B------:R-:W-:Y:S01]  /*ac40*/  ISETP.GE.AND P2, PT, R18, RZ, PT ;  /* 0x000000ff1200720c */ /* 0x000fe20003f46270 */
[----:B------:R-:W-:Y:S02]  /*ac50*/  STL [R1+0x1f60], R24 ;  /* 0x001f601801007387 */ /* 0x000fe40000100800 */
[----:B------:R-:W-:Y:S01]  /*ac60*/  @!P5 IMAD.IADD R20, R20, 0x1, -R8 ;  /* 0x000000011414d824 */ /* 0x000fe200078e0a08 */
[----:B------:R-:W-:Y:S01]  /*ac70*/  ISETP.GT.U32.AND P5, PT, R8, R19, PT ;  /* 0x000000130800720c */ /* 0x000fe20003fa4070 */
[----:B------:R-:W-:-:S02]  /*ac80*/  IMAD.MOV R15, RZ, RZ, -R13 ;  /* 0x000000ffff0f7224 */ /* 0x000fc400078e0a0d */
[----:B------:R-:W-:Y:S01]  /*ac90*/  IMAD.HI.U32 R14, R0, R12, RZ ;  /* 0x0000000c000e7227 */ /* 0x000fe200078e00ff */
[----:B------:R-:W-:-:S03]  /*aca0*/  ISETP.GT.U32.AND P1, PT, R8, R20, PT ;  /* 0x000000140800720c */ /* 0x000fc60003f24070 */
[C---:B------:R-:W-:Y:S02]  /*acb0*/  IMAD R22, R8.reuse, R15, R22 ;  /* 0x0000000f08167224 */ /* 0x040fe400078e0216 */
[----:B------:R-:W-:Y:S02]  /*acc0*/  IMAD.MOV R14, RZ, RZ, -R14 ;  /* 0x000000ffff0e7224 */ /* 0x000fe400078e0a0e */
[----:B------:R-:W-:Y:S02]  /*acd0*/  VIADD R13, R93, 0xc7 ;  /* 0x000000c75d0d7836 */ /* 0x000fe40000000000 */
[C---:B------:R-:W-:Y:S02]  /*ace0*/  IMAD R12, R8.reuse, R14, R12 ;  /* 0x0000000e080c7224 */ /* 0x040fe400078e020c */
[----:B------:R-:W-:Y:S01]  /*acf0*/  @!P0 IMAD.MOV R3, RZ, RZ, -R3 ;  /* 0x000000ffff038224 */ /* 0x000fe200078e0a03 */
[----:B------:R-:W-:Y:S01]  /*ad00*/  ISETP.GT.U32.AND P0, PT, R8, R22, PT ;  /* 0x000000160800720c */ /* 0x000fe20003f04070 */
[--C-:B------:R-:W-:Y:S01]  /*ad10*/  @!P3 IMAD.IADD R6, R6, 0x1, -R8.reuse ;  /* 0x000000010606b824 */ /* 0x100fe200078e0a08 */
[----:B------:R-:W-:Y:S01]  /*ad20*/  IABS R15, R13 ;  /* 0x0000000d000f7213 */ /* 0x000fe20000000000 */
[----:B------:R-:W-:Y:S01]  /*ad30*/  @!P5 IMAD.IADD R19, R19, 0x1, -R8 ;  /* 0x000000011313d824 */ /* 0x000fe200078e0a08 */
[----:B------:R-:W-:Y:S01]  /*ad40*/  ISETP.GT.U32.AND P5, PT, R8, R12, PT ;  /* 0x0000000c0800720c */ /* 0x000fe20003fa4070 */
[----:B------:R-:W-:Y:S01]  /*ad50*/  IMAD.MOV.U32 R23, RZ, RZ, R9 ;  /* 0x000000ffff177224 */ /* 0x000fe200078e0009 */
[----:B------:R-:W-:Y:S01]  /*ad60*/  ISETP.GE.AND P3, PT, R5, RZ, PT ;  /* 0x000000ff0500720c */ /* 0x000fe20003f66270 */
[----:B------:R-:W-:-:S02]  /*ad70*/  IMAD.MOV.U32 R9, RZ, RZ, R6 ;  /* 0x000000ffff097224 */ /* 0x000fc400078e0006 */
[----:B------:R-:W-:Y:S01]  /*ad80*/  @!P6 IMAD.MOV R23, RZ, RZ, -R23 ;  /* 0x000000ffff17e224 */ /* 0x000fe200078e0a17 */
[----:B------:R-:W-:Y:S01]  /*ad90*/  ISETP.GE.AND P6, PT, R4, RZ, PT ;  /* 0x000000ff0400720c */ /* 0x000fe20003fc6270 */
[----:B------:R-:W-:-:S03]  /*ada0*/  IMAD.HI.U32 R5, R0, R15, RZ ;  /* 0x0000000f00057227 */ /* 0x000fc600078e00ff */
[----:B------:R-:W-:Y:S01]  /*adb0*/  STL [R1+0x1f0], R23 ;  /* 0x0001f01701007387 */ /* 0x000fe20000100800 */
[--C-:B------:R-:W-:Y:S01]  /*adc0*/  @!P1 IMAD.IADD R20, R20, 0x1, -R8.reuse ;  /* 0x0000000114149824 */ /* 0x100fe200078e0a08 */
[----:B------:R-:W-:Y:S01]  /*add0*/  ISETP.GE.AND P1, PT, R7, RZ, PT ;  /* 0x000000ff0700720c */ /* 0x000fe20003f26270 */
[----:B------:R-:W-:Y:S01]  /*ade0*/  @!P2 IMAD.MOV R9, RZ, RZ, -R9 ;  /* 0x000000ffff09a224 */ /* 0x000fe200078e0a09 */
[----:B------:R0:W-:Y:S01]  /*adf0*/  STL [R1+0x564], R3 ;  /* 0x0005640301007387 */ /* 0x0001e20000100800 */
[----:B------:R-:W-:Y:S02]  /*ae00*/  IMAD.MOV R7, RZ, RZ, -R5 ;  /* 0x000000ffff077224 */ /* 0x000fe400078e0a05 */
[--C-:B------:R-:W-:Y:S01]  /*ae10*/  @!P0 IMAD.IADD R22, R22, 0x1, -R8.reuse ;  /* 0x0000000116168824 */ /* 0x100fe200078e0a08 */
[----:B------:R1:W-:Y:S01]  /*ae20*/  STL [R1+0x560], R9 ;  /* 0x0005600901007387 */ /* 0x0003e20000100800 */
[----:B------:R-:W-:Y:S01]  /*ae30*/  IMAD R7, R8, R7, R15 ;  /* 0x0000000708077224 */ /* 0x000fe200078e020f */
[----:B------:R-:W-:Y:S01]  /*ae40*/  ISETP.GE.AND P0, PT, R21, RZ, PT ;  /* 0x000000ff1500720c */ /* 0x000fe20003f06270 */
[----:B------:R-:W-:Y:S01]  /*ae50*/  @!P5 IMAD.IADD R12, R12, 0x1, -R8 ;  /* 0x000000010c0cd824 */ /* 0x000fe200078e0a08 */
[----:B------:R-:W-:Y:S01]  /*ae60*/  ISETP.GT.U32.AND P5, PT, R8, R22, PT ;  /* 0x000000160800720c */ /* 0x000fe20003fa4070 */
[----:B------:R-:W-:-:S02]  /*ae70*/  IMAD.MOV.U32 R14, RZ, RZ, R19 ;  /* 0x000000ffff0e7224 */ /* 0x000fc400078e0013 */
[C---:B0-----:R-:W-:Y:S01]  /*ae80*/  VIADD R3, R93.reuse, 0xc8 ;  /* 0x000000c85d037836 */ /* 0x041fe20000000000 */
[C---:B------:R-:W-:Y:S01]  /*ae90*/  ISETP.GT.U32.AND P2, PT, R8.reuse, R12, PT ;  /* 0x0000000c0800720c */ /* 0x040fe20003f44070 */
[----:B------:R-:W-:Y:S02]  /*aea0*/  VIADD R5, R93, 0xc9 ;  /* 0x000000c95d057836 */ /* 0x000fe40000000000 */
[----:B-1----:R-:W-:Y:S01]  /*aeb0*/  IMAD.MOV.U32 R9, RZ, RZ, R20 ;  /* 0x000000ffff097224 */ /* 0x002fe200078e0014 */
[----:B------:R-:W-:Y:S01]  /*aec0*/  IABS R4, R3 ;  /* 0x0000000300047213 */ /* 0x000fe20000000000 */
[----:B------:R-:W-:Y:S01]  /*aed0*/  @!P6 IMAD.MOV R14, RZ, RZ, -R14 ;  /* 0x000000ffff0ee224 */ /* 0x000fe200078e0a0e */
[----:B------:R-:W-:Y:S01]  /*aee0*/  IABS R10, R5 ;  /* 0x00000005000a7213 */ /* 0x000fe20000000000 */
[----:B------:R-:W-:Y:S01]  /*aef0*/  @!P3 IMAD.MOV R9, RZ, RZ, -R9 ;  /* 0x000000ffff09b224 */ /* 0x000fe200078e0a09 */
[----:B------:R-:W-:Y:S01]  /*af00*/  ISETP.GT.U32.AND P3, PT, R8, R7, PT ;  /* 0x000000070800720c */ /* 0x000fe20003f64070 */
[----:B------:R-:W-:Y:S01]  /*af10*/  IMAD.HI.U32 R6, R0, R4, RZ ;  /* 0x0000000400067227 */ /* 0x000fe200078e00ff */
[----:B------:R-:W-:Y:S01]  /*af20*/  STL [R1+0x1f5c], R14 ;  /* 0x001f5c0e01007387 */ /* 0x000fe20000100800 */
[----:B------:R-:W-:-:S02]  /*af30*/  ISETP.GE.AND P6, PT, R13, RZ, PT ;  /* 0x000000ff0d00720c */ /* 0x000fc40003fc6270 */
[----:B------:R-:W-:Y:S01]  /*af40*/  @!P5 IMAD.IADD R22, R22, 0x1, -R8 ;  /* 0x000000011616d824 */ /* 0x000fe200078e0a08 */
[----:B------:R0:W-:Y:S01]  /*af50*/  STL [R1+0x1f58], R9 ;  /* 0x001f580901007387 */ /* 0x0001e20000100800 */
[----:B------:R-:W-:Y:S02]  /*af60*/  IMAD.MOV R6, RZ, RZ, -R6 ;  /* 0x000000ffff067224 */ /* 0x000fe400078e0a06 */
[----:B------:R-:W-:Y:S02]  /*af70*/  IMAD.MOV.U32 R15, RZ, RZ, R22 ;  /* 0x000000ffff0f7224 */ /* 0x000fe400078e0016 */
[C---:B------:R-:W-:Y:S02]  /*af80*/  IMAD R6, R8.reuse, R6, R4 ;  /* 0x0000000608067224 */ /* 0x040fe400078e0204 */
[----:B------:R-:W-:Y:S01]  /*af90*/  @!P3 IMAD.IADD R7, R7, 0x1, -R8 ;  /* 0x000000010707b824 */ /* 0x000fe200078e0a08 */
[----:B------:R-:W-:Y:S01]  /*afa0*/  ISETP.GE.AND P3, PT, R5, RZ, PT ;  /* 0x000000ff0500720c */ /* 0x000fe20003f66270 */
[C---:B------:R-:W-:Y:S01]  /*afb0*/  VIADD R4, R93.reuse, 0xcb ;  /* 0x000000cb5d047836 */ /* 0x040fe20000000000 */
[----:B------:R-:W-:Y:S01]  /*afc0*/  ISETP.GT.U32.AND P5, PT, R8, R6, PT ;  /* 0x000000060800720c */ /* 0x000fe20003fa4070 */
[----:B0-----:R-:W-:-:S02]  /*afd0*/  VIADD R9, R93, 0xca ;  /* 0x000000ca5d097836 */ /* 0x001fc40000000000 */
[----:B------:R-:W-:Y:S01]  /*afe0*/  @!P1 IMAD.MOV R15, RZ, RZ, -R15 ;  /* 0x000000ffff0f9224 */ /* 0x000fe200078e0a0f */
[----:B------:R-:W-:Y:S01]  /*aff0*/  ISETP.GT.U32.AND P1, PT, R8, R7, PT ;  /* 0x000000070800720c */ /* 0x000fe20003f24070 */
[----:B------:R-:W-:Y:S01]  /*b000*/  IMAD.HI.U32 R13, R0, R10, RZ ;  /* 0x0000000a000d7227 */ /* 0x000fe200078e00ff */
[----:B------:R-:W-:Y:S02]  /*b010*/  IABS R14, R4 ;  /* 0x00000004000e7213 */ /* 0x000fe40000000000 */
[----:B------:R0:W-:Y:S01]  /*b020*/  STL [R1+0x1f54], R15 ;  /* 0x001f540f01007387 */ /* 0x0001e20000100800 */
[--C-:B------:R-:W-:Y:S01]  /*b030*/  @!P2 IMAD.IADD R12, R12, 0x1, -R8.reuse ;  /* 0x000000010c0ca824 */ /* 0x100fe200078e0a08 */
[----:B------:R-:W-:Y:S01]  /*b040*/  ISETP.GE.AND P2, PT, R3, RZ, PT ;  /* 0x000000ff0300720c */ /* 0x000fe20003f46270 */
[----:B------:R-:W-:Y:S01]  /*b050*/  IMAD.MOV R13, RZ, RZ, -R13 ;  /* 0x000000ffff0d7224 */ /* 0x000fe200078e0a0d */
[----:B------:R-:W-:Y:S01]  /*b060*/  IABS R3, R9 ;  /* 0x0000000900037213 */ /* 0x000fe20000000000 */
[----:B------:R-:W-:-:S04]  /*b070*/  @!P5 IMAD.IADD R6, R6, 0x1, -R8 ;  /* 0x000000010606d824 */ /* 0x000fc800078e0a08 */
[----:B------:R-:W-:Y:S01]  /*b080*/  IMAD.MOV.U32 R5, RZ, RZ, R3 ;  /* 0x000000ffff057224 */ /* 0x000fe200078e0003 */
[C---:B------:R-:W-:Y:S01]  /*b090*/  ISETP.GT.U32.AND P5, PT, R8.reuse, R6, PT ;  /* 0x000000060800720c */ /* 0x040fe20003fa4070 */
[----:B------:R-:W-:Y:S02]  /*b0a0*/  IMAD R3, R8, R13, R10 ;  /* 0x0000000d08037224 */ /* 0x000fe400078e020a */
[----:B0-----:R-:W-:Y:S02]  /*b0b0*/  IMAD.MOV.U32 R15, RZ, RZ, R12 ;  /* 0x000000ffff0f7224 */ /* 0x001fe400078e000c */
[----:B------:R-:W-:-:S04]  /*b0c0*/  IMAD.HI.U32 R10, R0, R14, RZ ;  /* 0x0000000e000a7227 */ /* 0x000fc800078e00ff */
[----:B------:R-:W-:Y:S01]  /*b0d0*/  @!P0 IMAD.MOV R15, RZ, RZ, -R15 ;  /* 0x000000ffff0f8224 */ /* 0x000fe200078e0a0f */
[C---:B------:R-:W-:Y:S01]  /*b0e0*/  ISETP.GT.U32.AND P0, PT, R8.reuse, R3, PT ;  /* 0x000000030800720c */ /* 0x040fe20003f04070 */
[----:B------:R-:W-:Y:S02]  /*b0f0*/  IMAD.MOV R10, RZ, RZ, -R10 ;  /* 0x000000ffff0a7224 */ /* 0x000fe400078e0a0a */
[----:B------:R-:W-:Y:S01]  /*b100*/  @!P1 IMAD.IADD R7, R7, 0x1, -R8 ;  /* 0x0000000107079824 */ /* 0x000fe200078e0a08 */
[----:B------:R-:W-:Y:S01]  /*b110*/  ISETP.GE.AND P1, PT, R9, RZ, PT ;  /* 0x000000ff0900720c */ /* 0x000fe20003f26270 */
[----:B------:R-:W-:Y:S01]  /*b120*/  IMAD R10, R8, R10, R14 ;  /* 0x0000000a080a7224 */ /* 0x000fe200078e020e */
[----:B------:R0:W-:Y:S01]  /*b130*/  STL [R1+0x1f50], R15 ;  /* 0x001f500f01007387 */ /* 0x0001e20000100800 */
[----:B------:R-:W-:Y:S02]  /*b140*/  IMAD.MOV.U32 R19, RZ, RZ, R7 ;  /* 0x000000ffff137224 */ /* 0x000fe400078e0007 */
[----:B------:R-:W-:-:S02]  /*b150*/  VIADD R12, R93, 0xcc ;  /* 0x000000cc5d0c7836 */ /* 0x000fc40000000000 */
[----:B------:R-:W-:-:S03]  /*b160*/  IMAD.HI.U32 R13, R0, R5, RZ ;  /* 0x00000005000d7227 */ /* 0x000fc600078e00ff */
[----:B------:R-:W-:Y:S01]  /*b170*/  IABS R9, R12 ;  /* 0x0000000c00097213 */ /* 0x000fe20000000000 */
[----:B------:R-:W-:Y:S01]  /*b180*/  @!P6 IMAD.MOV R19, RZ, RZ, -R19 ;  /* 0x000000ffff13e224 */ /* 0x000fe200078e0a13 */
[----:B------:R-:W-:Y:S01]  /*b190*/  ISETP.GT.U32.AND P6, PT, R8, R10, PT ;  /* 0x0000000a0800720c */ /* 0x000fe20003fc4070 */
[--C-:B------:R-:W-:Y:S01]  /*b1a0*/  @!P0 IMAD.IADD R3, R3, 0x1, -R8.reuse ;  /* 0x0000000103038824 */ /* 0x100fe200078e0a08 */
[----:B------:R-:W-:Y:S01]  /*b1b0*/  IADD3 R13, PT, PT, -R13, RZ, RZ ;  /* 0x000000ff0d0d7210 */ /* 0x000fe20007ffe1ff */
[----:B------:R-:W-:Y:S01]  /*b1c0*/  IMAD.MOV.U32 R14, RZ, RZ, R9 ;  /* 0x000000ffff0e7224 */ /* 0x000fe200078e0009 */
[----:B------:R-:W-:Y:S01]  /*b1d0*/  STL [R1+0x1f4c], R19 ;  /* 0x001f4c1301007387 */ /* 0x000fe20000100800 */
[----:B------:R-:W-:Y:S01]  /*b1e0*/  @!P5 IMAD.IADD R6, R6, 0x1, -R8 ;  /* 0x000000010606d824 */ /* 0x000fe200078e0a08 */
[C---:B------:R-:W-:Y:S01]  /*b1f0*/  ISETP.GT.U32.AND P0, PT, R8.reuse, R3, PT ;  /* 0x000000030800720c */ /* 0x040fe20003f04070 */
[----:B------:R-:W-:Y:S02]  /*b200*/  IMAD R5, R8, R13, R5 ;  /* 0x0000000d08057224 */ /* 0x000fe400078e0205 */
[----:B------:R-:W-:-:S02]  /*b210*/  VIADD R13, R93, 0xcd ;  /* 0x000000cd5d0d7836 */ /* 0x000fc40000000000 */
[----:B------:R-:W-:Y:S01]  /*b220*/  IMAD.HI.U32 R7, R0, R14, RZ ;  /* 0x0000000e00077227 */ /* 0x000fe200078e00ff */
[----:B------:R-:W-:Y:S02]  /*b230*/  ISETP.GT.U32.AND P5, PT, R8, R5, PT ;  /* 0x000000050800720c */ /* 0x000fe40003fa4070 */
[----:B0-----:R-:W-:Y:S01]  /*b240*/  IABS R15, R13 ;  /* 0x0000000d000f7213 */ /* 0x001fe20000000000 */
[----:B------:R-:W-:Y:S02]  /*b250*/  @!P6 IMAD.IADD R10, R10, 0x1, -R8 ;  /* 0x000000010a0ae824 */ /* 0x000fe400078e0a08 */
[----:B------:R-:W-:Y:S02]  /*b260*/  IMAD.MOV R7, RZ, RZ, -R7 ;  /* 0x000000ffff077224 */ /* 0x000fe400078e0a07 */
[----:B------:R-:W-:Y:S01]  /*b270*/  IMAD.MOV.U32 R18, RZ, RZ, R6 ;  /* 0x000000ffff127224 */ /* 0x000fe200078e0006 */
[C---:B------:R-:W-:Y:S01]  /*b280*/  ISETP.GT.U32.AND P6, PT, R8.reuse, R10, PT ;  /* 0x0000000a0800720c */ /* 0x040fe20003fc4070 */
[----:B------:R-:W-:-:S02]  /*b290*/  IMAD R7, R8, R7, R14 ;  /* 0x0000000708077224 */ /* 0x000fc400078e020e */
[----:B------:R-:W-:-:S04]  /*b2a0*/  IMAD.HI.U32 R6, R0, R15, RZ ;  /* 0x0000000f00067227 */ /* 0x000fc800078e00ff */
[----:B------:R-:W-:Y:S01]  /*b2b0*/  @!P0 IMAD.IADD R3, R3, 0x1, -R8 ;  /* 0x0000000103038824 */ /* 0x000fe200078e0a08 */
[----:B------:R-:W-:Y:S01]  /*b2c0*/  ISETP.GT.U32.AND P0, PT, R8, R7, PT ;  /* 0x000000070800720c */ /* 0x000fe20003f04070 */
[----:B------:R-:W-:Y:S02]  /*b2d0*/  IMAD.MOV R6, RZ, RZ, -R6 ;  /* 0x000000ffff067224 */ /* 0x000fe400078e0a06 */
[----:B------:R-:W-:Y:S02]  /*b2e0*/  VIADD R9, R93, 0xce ;  /* 0x000000ce5d097836 */ /* 0x000fe40000000000 */
[----:B------:R-:W-:Y:S01]  /*b2f0*/  @!P2 IMAD.MOV R18, RZ, RZ, -R18 ;  /* 0x000000ffff12a224 */ /* 0x000fe200078e0a12 */
[----:B------:R-:W-:Y:S01]  /*b300*/  ISETP.GE.AND P2, PT, R4, RZ, PT ;  /* 0x000000ff0400720c */ /* 0x000fe20003f46270 */
[----:B------:R-:W-:Y:S01]  /*b310*/  IMAD R15, R8, R6, R15 ;  /* 0x00000006080f7224 */ /* 0x000fe200078e020f */
[----:B------:R-:W-:Y:S01]  /*b320*/  IABS R4, R9 ;  /* 0x0000000900047213 */ /* 0x000fe20000000000 */
[--C-:B------:R-:W-:Y:S01]  /*b330*/  @!P5 IMAD.IADD R5, R5, 0x1, -R8.reuse ;  /* 0x000000010505d824 */ /* 0x100fe200078e0a08 */
[----:B------:R0:W-:Y:S01]  /*b340*/  STL [R1+0x1ec], R18 ;  /* 0x0001ec1201007387 */ /* 0x0001e20000100800 */
[--C-:B------:R-:W-:Y:S01]  /*b350*/  @!P6 IMAD.IADD R10, R10, 0x1, -R8.reuse ;  /* 0x000000010a0ae824 */ /* 0x100fe200078e0a08 */
[C---:B------:R-:W-:Y:S01]  /*b360*/  ISETP.GT.U32.AND P6, PT, R8.reuse, R15, PT ;  /* 0x0000000f0800720c */ /* 0x040fe20003fc4070 */
[----:B------:R-:W-:Y:S01]  /*b370*/  @!P0 IMAD.IADD R7, R7, 0x1, -R8 ;  /* 0x0000000107078824 */ /* 0x000fe200078e0a08 */
[----:B------:R-:W-:Y:S01]  /*b380*/  ISETP.GT.U32.AND P5, PT, R8, R5, PT ;  /* 0x000000050800720c */ /* 0x000fe20003fa4070 */
[----:B------:R-:W-:-:S02]  /*b390*/  VIADD R6, R93, 0xcf ;  /* 0x000000cf5d067836 */ /* 0x000fc40000000000 */
[----:B------:R-:W-:Y:S01]  /*b3a0*/  IMAD.MOV.U32 R14, RZ, RZ, R10 ;  /* 0x000000ffff0e7224 */ /* 0x000fe200078e000a */
[----:B------:R-:W-:Y:S01]  /*b3b0*/  ISETP.GT.U32.AND P0, PT, R8, R7, PT ;  /* 0x000000070800720c */ /* 0x000fe20003f04070 */
[----:B0-----:R-:W-:Y:S02]  /*b3c0*/  IMAD.MOV.U32 R18, RZ, RZ, R3 ;  /* 0x000000ffff127224 */ /* 0x001fe400078e0003 */
[----:B------:R-:W-:-:S04]  /*b3d0*/  IMAD.HI.U32 R3, R0, R4, RZ ;  /* 0x0000000400037227 */ /* 0x000fc800078e00ff */
[----:B------:R-:W-:Y:S02]  /*b3e0*/  IMAD.MOV R3, RZ, RZ, -R3 ;  /* 0x000000ffff037224 */ /* 0x000fe400078e0a03 */
[----:B------:R-:W-:Y:S02]  /*b3f0*/  @!P6 IMAD.IADD R15, R15, 0x1, -R8 ;  /* 0x000000010f0fe824 */ /* 0x000fe400078e0a08 */
[----:B------:R-:W-:Y:S01]  /*b400*/  IMAD R3, R8, R3, R4 ;  /* 0x0000000308037224 */ /* 0x000fe200078e0204 */
[----:B------:R-:W-:Y:S01]  /*b410*/  IABS R4, R6 ;  /* 0x0000000600047213 */ /* 0x000fe20000000000 */
[----:B------:R-:W-:Y:S01]  /*b420*/  @!P3 IMAD.MOV R18, RZ, RZ, -R18 ;  /* 0x000000ffff12b224 */ /* 0x000fe200078e0a12 */
[----:B------:R-:W-:Y:S01]  /*b430*/  ISETP.GE.AND P3, PT, R12, RZ, PT ;  /* 0x000000ff0c00720c */ /* 0x000fe20003f66270 */
[----:B------:R-:W-:Y:S01]  /*b440*/  @!P5 IMAD.IADD R5, R5, 0x1, -R8 ;  /* 0x000000010505d824 */ /* 0x000fe200078e0a08 */
[----:B------:R-:W-:Y:S01]  /*b450*/  ISETP.GE.AND P5, PT, R13, RZ, PT ;  /* 0x000000ff0d00720c */ /* 0x000fe20003fa6270 */
[----:B------:R-:W-:Y:S01]  /*b460*/  VIADD R12, R93, 0xd0 ;  /* 0x000000d05d0c7836 */ /* 0x000fe20000000000 */
[----:B------:R-:W-:Y:S01]  /*b470*/  ISETP.GT.U32.AND P6, PT, R8, R15, PT ;  /* 0x0000000f0800720c */ /* 0x000fe20003fc4070 */
[----:B------:R-:W-:Y:S01]  /*b480*/  IMAD.MOV.U32 R13, RZ, RZ, R4 ;  /* 0x000000ffff0d7224 */ /* 0x000fe200078e0004 */
[----:B------:R0:W-:Y:S01]  /*b490*/  STL [R1+0x558], R18 ;  /* 0x0005581201007387 */ /* 0x0001e20000100800 */
[----:B------:R-:W-:Y:S01]  /*b4a0*/  @!P0 IMAD.IADD R7, R7, 0x1, -R8 ;  /* 0x0000000107078824 */ /* 0x000fe200078e0a08 */
[----:B------:R-:W-:Y:S01]  /*b4b0*/  ISETP.GE.AND P0, PT, R6, RZ, PT ;  /* 0x000000ff0600720c */ /* 0x000fe20003f06270 */
[----:B------:R-:W-:-:S04]  /*b4c0*/  IMAD.HI.U32 R4, R0, R13, RZ ;  /* 0x0000000d00047227 */ /* 0x000fc800078e00ff */
[----:B------:R-:W-:Y:S01]  /*b4d0*/  @!P2 IMAD.MOV R14, RZ, RZ, -R14 ;  /* 0x000000ffff0ea224 */ /* 0x000fe200078e0a0e */
[----:B------:R-:W-:Y:S01]  /*b4e0*/  ISETP.GT.U32.AND P2, PT, R8, R3, PT ;  /* 0x000000030800720c */ /* 0x000fe20003f44070 */
[----:B------:R-:W-:Y:S02]  /*b4f0*/  IMAD.MOV R6, RZ, RZ, -R4 ;  /* 0x000000ffff067224 */ /* 0x000fe400078e0a04 */
[----:B0-----:R-:W-:Y:S01]  /*b500*/  IMAD.MOV.U32 R18, RZ, RZ, R5 ;  /* 0x000000ffff127224 */ /* 0x001fe200078e0005 */
[----:B------:R-:W-:Y:S01]  /*b510*/  IABS R5, R12 ;  /* 0x0000000c00057213 */ /* 0x000fe20000000000 */
[----:B------:R-:W-:Y:S02]  /*b520*/  VIADD R4, R93, 0xd1 ;  /* 0x000000d15d047836 */ /* 0x000fe40000000000 */
[----:B------:R-:W-:Y:S01]  /*b530*/  @!P1 IMAD.MOV R18, RZ, RZ, -R18 ;  /* 0x000000ffff129224 */ /* 0x000fe200078e0a12 */
[----:B------:R-:W-:Y:S01]  /*b540*/  ISETP.GE.AND P1, PT, R9, RZ, PT ;  /* 0x000000ff0900720c */ /* 0x000fe20003f26270 */
[----:B------:R-:W-:-:S03]  /*b550*/  IMAD.HI.U32 R9, R0, R5, RZ ;  /* 0x0000000500097227 */ /* 0x000fc600078e00ff */
[----:B------:R0:W-:Y:S01]  /*b560*/  STL [R1+0x550], R18 ;  /* 0x0005501201007387 */ /* 0x0001e20000100800 */
[----:B------:R-:W-:Y:S01]  /*b570*/  IMAD.MOV.U32 R10, RZ, RZ, R7 ;  /* 0x000000ffff0a7224 */ /* 0x000fe200078e0007 */
[----:B------:R-:W-:Y:S01]  /*b580*/  IABS R7, R4 ;  /* 0x0000000400077213 */ /* 0x000fe20000000000 */
[----:B------:R-:W-:Y:S01]  /*b590*/  IMAD.MOV R9, RZ, RZ, -R9 ;  /* 0x000000ffff097224 */ /* 0x000fe200078e0a09 */
[----:B------:R1:W-:Y:S01]  /*b5a0*/  STL [R1+0x1f48], R14 ;  /* 0x001f480e01007387 */ /* 0x0003e20000100800 */
[C---:B------:R-:W-:Y:S02]  /*b5b0*/  IMAD R6, R8.reuse, R6, R13 ;  /* 0x0000000608067224 */ /* 0x040fe400078e020d */
[--C-:B------:R-:W-:Y:S02]  /*b5c0*/  @!P6 IMAD.IADD R15, R15, 0x1, -R8.reuse ;  /* 0x000000010f0fe824 */ /* 0x100fe400078e0a08 */
[----:B------:R-:W-:Y:S01]  /*b5d0*/  @!P2 IMAD.IADD R3, R3, 0x1, -R8 ;  /* 0x000000010303a824 */ /* 0x000fe200078e0a08 */
[C---:B------:R-:W-:Y:S01]  /*b5e0*/  ISETP.GT.U32.AND P6, PT, R8.reuse, R6, PT ;  /* 0x000000060800720c */ /* 0x040fe20003fc4070 */
[----:B0-----:R-:W-:-:S02]  /*b5f0*/  IMAD R18, R8, R9, R5 ;  /* 0x0000000908127224 */ /* 0x001fc400078e0205 */
[----:B------:R-:W-:Y:S01]  /*b600*/  IMAD.MOV.U32 R5, RZ, RZ, R7 ;  /* 0x000000ffff057224 */ /* 0x000fe200078e0007 */
[----:B------:R-:W-:Y:S01]  /*b610*/  ISETP.GT.U32.AND P2, PT, R8, R3, PT ;  /* 0x000000030800720c */ /* 0x000fe20003f44070 */
[----:B-1----:R-:W-:Y:S01]  /*b620*/  IMAD.MOV.U32 R14, RZ, RZ, R15 ;  /* 0x000000ffff0e7224 */ /* 0x002fe200078e000f */
[----:B------:R-:W-:Y:S01]  /*b630*/  IADD3 R7, PT, PT, R93, 0xd3, RZ ;  /* 0x000000d35d077810 */ /* 0x000fe20007ffe0ff */
[----:B------:R-:W-:-:S04]  /*b640*/  IMAD.HI.U32 R9, R0, R5, RZ ;  /* 0x0000000500097227 */ /* 0x000fc800078e00ff */
[----:B------:R-:W-:Y:S01]  /*b650*/  @!P5 IMAD.MOV R14, RZ, RZ, -R14 ;  /* 0x000000ffff0ed224 */ /* 0x000fe200078e0a0e */
[----:B------:R-:W-:Y:S01]  /*b660*/  ISETP.GT.U32.AND P5, PT, R8, R18, PT ;  /* 0x000000120800720c */ /* 0x000fe20003fa4070 */
[----:B------:R-:W-:Y:S02]  /*b670*/  IMAD.MOV R9, RZ, RZ, -R9 ;  /* 0x000000ffff097224 */ /* 0x000fe400078e0a09 */
[----:B------:R-:W-:Y:S02]  /*b680*/  @!P6 IMAD.IADD R6, R6, 0x1, -R8 ;  /* 0x000000010606e824 */ /* 0x000fe400078e0a08 */
[----:B------:R-:W-:Y:S02]  /*b690*/  IMAD R5, R8, R9, R5 ;  /* 0x0000000908057224 */ /* 0x000fe400078e0205 */
[----:B------:R-:W-:Y:S01]  /*b6a0*/  @!P3 IMAD.MOV R10, RZ, RZ, -R10 ;  /* 0x000000ffff0ab224 */ /* 0x000fe200078e0a0a */
[----:B------:R-:W-:Y:S01]  /*b6b0*/  ISETP.GE.AND P3, PT, R12, RZ, PT ;  /* 0x000000ff0c00720c */ /* 0x000fe20003f66270 */
[--C-:B------:R-:W-:Y:S01]  /*b6c0*/  @!P2 IMAD.IADD R3, R3, 0x1, -R8.reuse ;  /* 0x000000010303a824 */ /* 0x100fe200078e0a08 */
[----:B------:R-:W-:Y:S01]  /*b6d0*/  ISETP.GT.U32.AND P6, PT, R8, R5, PT ;  /* 0x000000050800720c */ /* 0x000fe20003fc4070 */
[C---:B------:R-:W-:Y:S01]  /*b6e0*/  VIADD R13, R93.reuse, 0xd2 ;  /* 0x000000d25d0d7836 */ /* 0x040fe20000000000 */
[----:B------:R-:W-:Y:S01]  /*b6f0*/  ISETP.GE.AND P2, PT, R4, RZ, PT ;  /* 0x000000ff0400720c */ /* 0x000fe20003f46270 */
[----:B------:R-:W-:Y:S01]  /*b700*/  @!P5 IMAD.IADD R18, R18, 0x1, -R8 ;  /* 0x000000011212d824 */ /* 0x000fe200078e0a08 */
[----:B------:R-:W-:Y:S01]  /*b710*/  ISETP.GT.U32.AND P5, PT, R8, R6, PT ;  /* 0x000000060800720c */ /* 0x000fe20003fa4070 */
[----:B------:R0:W-:Y:S01]  /*b720*/  STL [R1+0x1f44], R10 ;  /* 0x001f440a01007387 */ /* 0x0001e20000100800 */
[C---:B------:R-:W-:Y:S01]  /*b730*/  VIADD R4, R93.reuse, 0xd4 ;  /* 0x000000d45d047836 */ /* 0x040fe20000000000 */
[----:B------:R-:W-:Y:S01]  /*b740*/  IABS R12, R13 ;  /* 0x0000000d000c7213 */ /* 0x000fe20000000000 */
[----:B------:R-:W-:Y:S01]  /*b750*/  IMAD.MOV.U32 R20, RZ, RZ, R3 ;  /* 0x000000ffff147224 */ /* 0x000fe200078e0003 */
[----:B------:R1:W-:Y:S01]  /*b760*/  STL [R1+0x1f40], R14 ;  /* 0x001f400e01007387 */ /* 0x0003e20000100800 */
[----:B------:R-:W-:Y:S01]  /*b770*/  VIADD R3, R93, 0xd6 ;  /* 0x000000d65d037836 */ /* 0x000fe20000000000 */
[----:B------:R-:W-:Y:S01]  /*b780*/  IABS R9, R4 ;  /* 0x0000000400097213 */ /* 0x000fe20000000000 */
[----:B------:R-:W-:-:S02]  /*b790*/  @!P1 IMAD.MOV R20, RZ, RZ, -R20 ;  /* 0x000000ffff149224 */ /* 0x000fc400078e0a14 */
[----:B------:R-:W-:Y:S01]  /*b7a0*/  @!P6 IMAD.IADD R5, R5, 0x1, -R8 ;  /* 0x000000010505e824 */ /* 0x000fe200078e0a08 */
[----:B0-----:R-:W-:Y:S01]  /*b7b0*/  IABS R10, R7 ;  /* 0x00000007000a7213 */ /* 0x001fe20000000000 */
[----:B------:R-:W-:Y:S01]  /*b7c0*/  IMAD.HI.U32 R15, R0, R12, RZ ;  /* 0x0000000c000f7227 */ /* 0x000fe200078e00ff */
[C---:B------:R-:W-:Y:S01]  /*b7d0*/  ISETP.GT.U32.AND P6, PT, R8.reuse, R18, PT ;  /* 0x000000120800720c */ /* 0x040fe20003fc4070 */
[----:B------:R0:W-:Y:S01]  /*b7e0*/  STL [R1+0x1f3c], R20 ;  /* 0x001f3c1401007387 */ /* 0x0001e20000100800 */
[----:B------:R-:W-:Y:S01]  /*b7f0*/  ISETP.GT.U32.AND P1, PT, R8, R5, PT ;  /* 0x000000050800720c */ /* 0x000fe20003f24070 */
[----:B-1----:R-:W-:-:S04]  /*b800*/  IMAD.HI.U32 R14, R0, R10, RZ ;  /* 0x0000000a000e7227 */ /* 0x002fc800078e00ff */
[----:B------:R-:W-:Y:S02]  /*b810*/  IMAD.MOV R14, RZ, RZ, -R14 ;  /* 0x000000ffff0e7224 */ /* 0x000fe400078e0a0e */
[----:B------:R-:W-:-:S04]  /*b820*/  IMAD.HI.U32 R19, R0, R9, RZ ;  /* 0x0000000900137227 */ /* 0x000fc800078e00ff */
[----:B------:R-:W-:Y:S02]  /*b830*/  @!P5 IMAD.IADD R6, R6, 0x1, -R8 ;  /* 0x000000010606d824 */ /* 0x000fe400078e0a08 */
[----:B------:R-:W-:Y:S02]  /*b840*/  IMAD.MOV R15, RZ, RZ, -R15 ;  /* 0x000000ffff0f7224 */ /* 0x000fe400078e0a0f */
[C---:B------:R-:W-:Y:S02]  /*b850*/  IMAD R10, R8.reuse, R14, R10 ;  /* 0x0000000e080a7224 */ /* 0x040fe400078e020a */
[----:B------:R-:W-:Y:S02]  /*b860*/  IMAD.MOV R19, RZ, RZ, -R19 ;  /* 0x000000ffff137224 */ /* 0x000fe400078e0a13 */
[----:B0-----:R-:W-:Y:S01]  /*b870*/  IMAD.MOV.U32 R20, RZ, RZ, R6 ;  /* 0x000000ffff147224 */ /* 0x001fe200078e0006 */
[----:B------:R-:W-:Y:S01]  /*b880*/  IABS R6, R3 ;  /* 0x0000000300067213 */ /* 0x000fe20000000000 */
[----:B------:R-:W-:-:S02]  /*b890*/  IMAD R12, R8, R15, R12 ;  /* 0x0000000f080c7224 */ /* 0x000fc400078e020c */
[C---:B------:R-:W-:Y:S02]  /*b8a0*/  IMAD R9, R8.reuse, R19, R9 ;  /* 0x0000001308097224 */ /* 0x040fe400078e0209 */
[----:B------:R-:W-:Y:S01]  /*b8b0*/  @!P0 IMAD.MOV R20, RZ, RZ, -R20 ;  /* 0x000000ffff148224 */ /* 0x000fe200078e0a14 */
[C---:B------:R-:W-:Y:S01]  /*b8c0*/  ISETP.GT.U32.AND P0, PT, R8.reuse, R10, PT ;  /* 0x0000000a0800720c */ /* 0x040fe20003f04070 */
[----:B------:R-:W-:Y:S01]  /*b8d0*/  VIADD R15, R93, 0xd5 ;  /* 0x000000d55d0f7836 */ /* 0x000fe20000000000 */
[----:B------:R-:W-:Y:S01]  /*b8e0*/  ISETP.GT.U32.AND P5, PT, R8, R12, PT ;  /* 0x0000000c0800720c */ /* 0x000fe20003fa4070 */
[--C-:B------:R-:W-:Y:S01]  /*b8f0*/  @!P6 IMAD.IADD R18, R18, 0x1, -R8.reuse ;  /* 0x000000011212e824 */ /* 0x100fe200078e0a08 */
[----:B------:R-:W-:Y:S01]  /*b900*/  ISETP.GT.U32.AND P6, PT, R8, R9, PT ;  /* 0x000000090800720c */ /* 0x000fe20003fc4070 */
[----:B------:R-:W-:Y:S01]  /*b910*/  @!P1 IMAD.IADD R5, R5, 0x1, -R8 ;  /* 0x0000000105059824 */ /* 0x000fe200078e0a08 */
[----:B------:R-:W-:Y:S01]  /*b920*/  IABS R14, R15 ;  /* 0x0000000f000e7213 */ /* 0x000fe20000000000 */
[----:B------:R0:W-:Y:S01]  /*b930*/  STL [R1+0x1f38], R20 ;  /* 0x001f381401007387 */ /* 0x0001e20000100800 */
[----:B------:R-:W-:Y:S01]  /*b940*/  ISETP.GE.AND P1, PT, R13, RZ, PT ;  /* 0x000000ff0d00720c */ /* 0x000fe20003f26270 */
[----:B------:R-:W-:-:S02]  /*b950*/  VIADD R13, R93, 0xd7 ;  /* 0x000000d75d0d7836 */ /* 0x000fc40000000000 */
[----:B------:R-:W-:-:S04]  /*b960*/  IMAD.HI.U32 R19, R0, R14, RZ ;  /* 0x0000000e00137227 */ /* 0x000fc800078e00ff */
[--C-:B------:R-:W-:Y:S02]  /*b970*/  @!P0 IMAD.IADD R10, R10, 0x1, -R8.reuse ;  /* 0x000000010a0a8824 */ /* 0x100fe400078e0a08 */
[----:B------:R-:W-:Y:S02]  /*b980*/  IMAD.MOV R19, RZ, RZ, -R19 ;  /* 0x000000ffff137224 */ /* 0x000fe400078e0a13 */
[--C-:B------:R-:W-:Y:S01]  /*b990*/  @!P5 IMAD.IADD R12, R12, 0x1, -R8.reuse ;  /* 0x000000010c0cd824 */ /* 0x100fe200078e0a08 */
[----:B------:R-:W-:Y:S01]  /*b9a0*/  ISETP.GE.AND P5, PT, R7, RZ, PT ;  /* 0x000000ff0700720c */ /* 0x000fe20003fa6270 */
[----:B------:R-:W-:Y:S01]  /*b9b0*/  @!P6 IMAD.IADD R9, R9, 0x1, -R8 ;  /* 0x000000010909e824 */ /* 0x000fe200078e0a08 */
[C---:B------:R-:W-:Y:S01]  /*b9c0*/  ISETP.GT.U32.AND P6, PT, R8.reuse, R10, PT ;  /* 0x0000000a0800720c */ /* 0x040fe20003fc4070 */
[----:B------:R-:W-:Y:S01]  /*b9d0*/  IMAD R7, R8, R19, R14 ;  /* 0x0000001308077224 */ /* 0x000fe200078e020e */
[----:B------:R-:W-:Y:S01]  /*b9e0*/  IABS R14, R13 ;  /* 0x0000000d000e7213 */ /* 0x000fe20000000000 */
[----:B------:R-:W-:Y:S01]  /*b9f0*/  IMAD.HI.U32 R19, R0, R6, RZ ;  /* 0x0000000600137227 */ /* 0x000fe200078e00ff */
[----:B------:R-:W-:-:S03]  /*ba00*/  ISETP.GT.U32.AND P0, PT, R8, R12, PT ;  /* 0x0000000c0800720c */ /* 0x000fc60003f04070 */
[----:B0-----:R-:W-:Y:S02]  /*ba10*/  IMAD.MOV.U32 R20, RZ, RZ, R18 ;  /* 0x000000ffff147224 */ /* 0x001fe400078e0012 */
        /* <DEDUP_REMOVED lines=8> */
[----:B------:R-:W-:-:S02]  /*baa0*/  IMAD.MOV.U32 R5, RZ, RZ, R14 ;  /* 0x000000ffff057224 */ /* 0x000fc400078e000e */
[--C-:B------:R-:W-:Y:S01]  /*bab0*/  @!P6 IMAD.IADD R10, R10, 0x1, -R8.reuse ;  /* 0x000000010a0ae824 */ /* 0x100fe200078e0a08 */
[----:B------:R0:W-:Y:S01]  /*bac0*/  STL [R1+0x548], R18 ;  /* 0x0005481201007387 */ /* 0x0001e20000100800 */
[----:B------:R-:W-:Y:S01]  /*bad0*/  ISETP.GT.U32.AND P6, PT, R8, R6, PT ;  /* 0x000000060800720c */ /* 0x000fe20003fc4070 */
[----:B------:R-:W-:Y:S02]  /*bae0*/  VIADD R14, R93, 0xd8 ;  /* 0x000000d85d0e7836 */ /* 0x000fe40000000000 */
[--C-:B------:R-:W-:Y:S01]  /*baf0*/  @!P0 IMAD.IADD R12, R12, 0x1, -R8.reuse ;  /* 0x000000010c0c8824 */ /* 0x100fe200078e0a08 */
[----:B------:R-:W-:Y:S01]  /*bb00*/  ISETP.GE.AND P0, PT, R4, RZ, PT ;  /* 0x000000ff0400720c */ /* 0x000fe20003f06270 */
[----:B------:R-:W-:Y:S01]  /*bb10*/  @!P3 IMAD.IADD R9, R9, 0x1, -R8 ;  /* 0x000000010909b824 */ /* 0x000fe200078e0a08 */
[----:B------:R-:W-:Y:S01]  /*bb20*/  IABS R23, R14 ;  /* 0x0000000e00177213 */ /* 0x000fe20000000000 */
[----:B------:R-:W-:Y:S01]  /*bb30*/  VIADD R4, R93, 0xdc ;  /* 0x000000dc5d047836 */ /* 0x000fe20000000000 */
[----:B------:R-:W-:Y:S01]  /*bb40*/  ISETP.GE.AND P3, PT, R15, RZ, PT ;  /* 0x000000ff0f00720c */ /* 0x000fe20003f66270 */
[----:B0-----:R-:W-:-:S03]  /*bb50*/  IMAD.HI.U32 R18, R0, R5, RZ ;  /* 0x0000000500127227 */ /* 0x001fc600078e00ff */
[----:B------:R-:W-:Y:S01]  /*bb60*/  IABS R21, R4 ;  /* 0x0000000400157213 */ /* 0x000fe20000000000 */
[----:B------:R-:W-:Y:S02]  /*bb70*/  IMAD.MOV R18, RZ, RZ, -R18 ;  /* 0x000000ffff127224 */ /* 0x000fe400078e0a12 */
[----:B------:R-:W-:Y:S02]  /*bb80*/  @!P6 IMAD.IADD R6, R6, 0x1, -R8 ;  /* 0x000000010606e824 */ /* 0x000fe400078e0a08 */
[----:B------:R-:W-:Y:S01]  /*bb90*/  IMAD R5, R8, R18, R5 ;  /* 0x0000001208057224 */ /* 0x000fe200078e0205 */
[C---:B------:R-:W-:Y:S01]  /*bba0*/  IADD3 R18, PT, PT, R93.reuse, 0xda, RZ ;  /* 0x000000da5d127810 */ /* 0x040fe20007ffe0ff */
[----:B------:R-:W-:Y:S02]  /*bbb0*/  VIADD R15, R93, 0xd9 ;  /* 0x000000d95d0f7836 */ /* 0x000fe40000000000 */
[----:B------:R-:W-:Y:S01]  /*bbc0*/  IMAD.HI.U32 R24, R0, R23, RZ ;  /* 0x0000001700187227 */ /* 0x000fe200078e00ff */
[----:B------:R-:W-:-:S02]  /*bbd0*/  ISETP.GT.U32.AND P6, PT, R8, R5, PT ;  /* 0x000000050800720c */ /* 0x000fc40003fc4070 */
[----:B------:R-:W-:Y:S01]  /*bbe0*/  IABS R22, R15 ;  /* 0x0000000f00167213 */ /* 0x000fe20000000000 */
[----:B------:R-:W-:Y:S01]  /*bbf0*/  @!P2 IMAD.IADD R7, R7, 0x1, -R8 ;  /* 0x000000010707a824 */ /* 0x000fe200078e0a08 */
[----:B------:R-:W-:Y:S01]  /*bc00*/  IABS R19, R18 ;  /* 0x0000001200137213 */ /* 0x000fe20000000000 */
[----:B------:R-:W-:Y:S01]  /*bc10*/  IMAD.MOV R24, RZ, RZ, -R24 ;  /* 0x000000ffff187224 */ /* 0x000fe200078e0a18 */
[----:B------:R-:W-:Y:S01]  /*bc20*/  ISETP.GE.AND P2, PT, R3, RZ, PT ;  /* 0x000000ff0300720c */ /* 0x000fe20003f46270 */
[----:B------:R-:W-:Y:S02]  /*bc30*/  IMAD.MOV.U32 R26, RZ, RZ, R12 ;  /* 0x000000ffff1a7224 */ /* 0x000fe400078e000c */
[C---:B------:R-:W-:Y:S02]  /*bc40*/  IMAD R23, R8.reuse, R24, R23 ;  /* 0x0000001808177224 */ /* 0x040fe400078e0217 */
[----:B------:R-:W-:Y:S01]  /*bc50*/  @!P1 IMAD.MOV R26, RZ, RZ, -R26 ;  /* 0x000000ffff1a9224 */ /* 0x000fe200078e0a1a */
[----:B------:R-:W-:Y:S01]  /*bc60*/  ISETP.GT.U32.AND P1, PT, R8, R7, PT ;  /* 0x000000070800720c */ /* 0x000fe20003f24070 */
[----:B------:R-:W-:-:S02]  /*bc70*/  IMAD.MOV.U32 R24, RZ, RZ, R21 ;  /* 0x000000ffff187224 */ /* 0x000fc400078e0015 */
[----:B------:R-:W-:Y:S01]  /*bc80*/  IMAD.HI.U32 R21, R0, R22, RZ ;  /* 0x0000001600157227 */ /* 0x000fe200078e00ff */
[----:B------:R0:W-:Y:S03]  /*bc90*/  STL [R1+0x544], R26 ;  /* 0x0005441a01007387 */ /* 0x0001e60000100800 */
[----:B------:R-:W-:Y:S01]  /*bca0*/  @!P6 IMAD.IADD R5, R5, 0x1, -R8 ;  /* 0x000000010505e824 */ /* 0x000fe200078e0a08 */
[----:B------:R-:W-:Y:S01]  /*bcb0*/  ISETP.GT.U32.AND P6, PT, R8, R6, PT ;  /* 0x000000060800720c */ /* 0x000fe20003fc4070 */
[----:B------:R-:W-:-:S04]  /*bcc0*/  IMAD.HI.U32 R12, R0, R19, RZ ;  /* 0x00000013000c7227 */ /* 0x000fc800078e00ff */
[----:B------:R-:W-:Y:S02]  /*bcd0*/  IMAD.MOV R21, RZ, RZ, -R21 ;  /* 0x000000ffff157224 */ /* 0x000fe400078e0a15 */
[----:B------:R-:W-:Y:S02]  /*bce0*/  IMAD.MOV.U32 R25, RZ, RZ, R10 ;  /* 0x000000ffff197224 */ /* 0x000fe400078e000a */
[----:B------:R-:W-:Y:S02]  /*bcf0*/  IMAD.MOV R12, RZ, RZ, -R12 ;  /* 0x000000ffff0c7224 */ /* 0x000fe400078e0a0c */
[C---:B------:R-:W-:Y:S02]  /*bd00*/  IMAD R21, R8.reuse, R21, R22 ;  /* 0x0000001508157224 */ /* 0x040fe400078e0216 */
[----:B------:R-:W-:Y:S01]  /*bd10*/  @!P0 IMAD.MOV R9, RZ, RZ, -R9 ;  /* 0x000000ffff098224 */ /* 0x000fe200078e0a09 */
[C---:B------:R-:W-:Y:S01]  /*bd20*/  ISETP.GT.U32.AND P0, PT, R8.reuse, R23, PT ;  /* 0x000000170800720c */ /* 0x040fe20003f04070 */
[----:B------:R-:W-:Y:S01]  /*bd30*/  @!P5 IMAD.MOV R25, RZ, RZ, -R25 ;  /* 0x000000ffff19d224 */ /* 0x000fe200078e0a19 */
[C---:B------:R-:W-:Y:S01]  /*bd40*/  ISETP.GT.U32.AND P5, PT, R8.reuse, R5, PT ;  /* 0x000000050800720c */ /* 0x040fe20003fa4070 */
[----:B------:R-:W-:-:S02]  /*bd50*/  IMAD R12, R8, R12, R19 ;  /* 0x0000000c080c7224 */ /* 0x000fc400078e0213 */
[--C-:B------:R-:W-:Y:S01]  /*bd60*/  @!P1 IMAD.IADD R7, R7, 0x1, -R8.reuse ;  /* 0x0000000107079824 */ /* 0x100fe200078e0a08 */
[----:B------:R-:W-:Y:S01]  /*bd70*/  ISETP.GT.U32.AND P1, PT, R8, R21, PT ;  /* 0x000000150800720c */ /* 0x000fe20003f24070 */
[C---:B------:R-:W-:Y:S01]  /*bd80*/  VIADD R3, R93.reuse, 0xdb ;  /* 0x000000db5d037836 */ /* 0x040fe20000000000 */
[----:B------:R-:W-:Y:S01]  /*bd90*/  STL [R1+0x1f34], R25 ;  /* 0x001f341901007387 */ /* 0x000fe20000100800 */
[--C-:B------:R-:W-:Y:S01]  /*bda0*/  @!P6 IMAD.IADD R6, R6, 0x1, -R8.reuse ;  /* 0x000000010606e824 */ /* 0x100fe200078e0a08 */
[----:B------:R-:W-:Y:S01]  /*bdb0*/  ISETP.GT.U32.AND P6, PT, R8, R12, PT ;  /* 0x0000000c0800720c */ /* 0x000fe20003fc4070 */
[----:B0-----:R-:W-:Y:S01]  /*bdc0*/  VIADD R26, R93, 0xf1 ;  /* 0x000000f15d1a7836 */ /* 0x001fe20000000000 */
[----:B------:R-:W-:Y:S01]  /*bdd0*/  IABS R20, R3 ;  /* 0x0000000300147213 */ /* 0x000fe20000000000 */
[--C-:B------:R-:W-:Y:S01]  /*bde0*/  @!P0 IMAD.IADD R23, R23, 0x1, -R8.reuse ;  /* 0x0000000117178824 */ /* 0x100fe200078e0a08 */
[----:B------:R0:W-:Y:S01]  /*bdf0*/  STL [R1+0x1f30], R9 ;  /* 0x001f300901007387 */ /* 0x0001e20000100800 */
[----:B------:R-:W-:Y:S01]  /*be00*/  @!P5 IMAD.IADD R5, R5, 0x1, -R8 ;  /* 0x000000010505d824 */ /* 0x000fe200078e0a08 */
[----:B------:R-:W-:Y:S01]  /*be10*/  ISETP.GE.AND P5, PT, R13, RZ, PT ;  /* 0x000000ff0d00720c */ /* 0x000fe20003fa6270 */
[----:B------:R-:W-:Y:S01]  /*be20*/  IMAD.HI.U32 R10, R0, R20, RZ ;  /* 0x00000014000a7227 */ /* 0x000fe200078e00ff */
[----:B------:R-:W-:-:S03]  /*be30*/  ISETP.GE.AND P0, PT, R14, RZ, PT ;  /* 0x000000ff0e00720c */ /* 0x000fc60003f06270 */
[----:B------:R-:W-:Y:S02]  /*be40*/  VIADD R13, R93, 0xdd ;  /* 0x000000dd5d0d7836 */ /* 0x000fe40000000000 */
[----:B------:R-:W-:Y:S01]  /*be50*/  @!P1 IMAD.IADD R21, R21, 0x1, -R8 ;  /* 0x0000000115159824 */ /* 0x000fe200078e0a08 */
[----:B------:R-:W-:Y:S01]  /*be60*/  ISETP.GT.U32.AND P1, PT, R8, R23, PT ;  /* 0x000000170800720c */ /* 0x000fe20003f24070 */
[----:B0-----:R-:W-:-:S04]  /*be70*/  IMAD.HI.U32 R9, R0, R24, RZ ;  /* 0x0000001800097227 */ /* 0x001fc800078e00ff */
[----:B------:R-:W-:Y:S02]  /*be80*/  IMAD.MOV R10, RZ, RZ, -R10 ;  /* 0x000000ffff0a7224 */ /* 0x000fe400078e0a0a */
[----:B------:R-:W-:Y:S01]  /*be90*/  @!P6 IMAD.IADD R12, R12, 0x1, -R8 ;  /* 0x000000010c0ce824 */ /* 0x000fe200078e0a08 */
[C---:B------:R-:W-:Y:S01]  /*bea0*/  ISETP.GT.U32.AND P6, PT, R8.reuse, R21, PT ;  /* 0x000000150800720c */ /* 0x040fe20003fc4070 */
[----:B------:R-:W-:Y:S01]  /*beb0*/  IMAD.MOV.U32 R14, RZ, RZ, R6 ;  /* 0x000000ffff0e7224 */ /* 0x000fe200078e0006 */
[----:B------:R-:W-:Y:S01]  /*bec0*/  IABS R6, R13 ;  /* 0x0000000d00067213 */ /* 0x000fe20000000000 */
[----:B------:R-:W-:Y:S02]  /*bed0*/  IMAD.MOV R9, RZ, RZ, -R9 ;  /* 0x000000ffff097224 */ /* 0x000fe400078e0a09 */
[----:B------:R-:W-:Y:S02]  /*bee0*/  IMAD.MOV.U32 R25, RZ, RZ, R7 ;  /* 0x000000ffff197224 */ /* 0x000fe400078e0007 */
[----:B------:R-:W-:-:S02]  /*bef0*/  IMAD R10, R8, R10, R20 ;  /* 0x0000000a080a7224 */ /* 0x000fc400078e0214 */
[----:B------:R-:W-:Y:S02]  /*bf00*/  IMAD.MOV.U32 R7, RZ, RZ, R5 ;  /* 0x000000ffff077224 */ /* 0x000fe400078e0005 */
[----:B------:R-:W-:Y:S02]  /*bf10*/  IMAD.MOV.U32 R5, RZ, RZ, R6 ;  /* 0x000000ffff057224 */ /* 0x000fe400078e0006 */
[C---:B------:R-:W-:Y:S02]  /*bf20*/  IMAD R9, R8.reuse, R9, R24 ;  /* 0x0000000908097224 */ /* 0x040fe400078e0218 */
[----:B------:R-:W-:Y:S01]  /*bf30*/  @!P3 IMAD.MOV R25, RZ, RZ, -R25 ;  /* 0x000000ffff19b224 */ /* 0x000fe200078e0a19 */
[C---:B------:R-:W-:Y:S01]  /*bf40*/  ISETP.GT.U32.AND P3, PT, R8.reuse, R12, PT ;  /* 0x0000000c0800720c */ /* 0x040fe20003f64070 */
[----:B------:R-:W-:Y:S01]  /*bf50*/  @!P2 IMAD.MOV R14, RZ, RZ, -R14 ;  /* 0x000000ffff0ea224 */ /* 0x000fe200078e0a0e */
[----:B------:R-:W-:Y:S01]  /*bf60*/  ISETP.GT.U32.AND P2, PT, R8, R10, PT ;  /* 0x0000000a0800720c */ /* 0x000fe20003f44070 */
[----:B------:R-:W-:Y:S01]  /*bf70*/  @!P5 IMAD.MOV R7, RZ, RZ, -R7 ;  /* 0x000000ffff07d224 */ /* 0x000fe200078e0a07 */
[----:B------:R-:W-:Y:S01]  /*bf80*/  ISETP.GE.AND P5, PT, R15, RZ, PT ;  /* 0x000000ff0f00720c */ /* 0x000fe20003fa6270 */
[----:B------:R-:W-:Y:S01]  /*bf90*/  IMAD.HI.U32 R6, R0, R5, RZ ;  /* 0x0000000500067227 */ /* 0x000fe200078e00ff */
[----:B------:R-:W-:Y:S03]  /*bfa0*/  STL [R1+0x1f2c], R25 ;  /* 0x001f2c1901007387 */ /* 0x000fe60000100800 */
[--C-:B------:R-:W-:Y:S01]  /*bfb0*/  @!P1 IMAD.IADD R23, R23, 0x1, -R8.reuse ;  /* 0x0000000117179824 */ /* 0x100fe200078e0a08 */
[----:B------:R-:W-:Y:S01]  /*bfc0*/  ISETP.GT.U32.AND P1, PT, R8, R9, PT ;  /* 0x000000090800720c */ /* 0x000fe20003f24070 */
[----:B------:R-:W-:Y:S01]  /*bfd0*/  @!P6 IMAD.IADD R21, R21, 0x1, -R8 ;  /* 0x000000011515e824 */ /* 0x000fe200078e0a08 */
[----:B------:R0:W-:Y:S01]  /*bfe0*/  STL [R1+0x1f28], R14 ;  /* 0x001f280e01007387 */ /* 0x0001e20000100800 */
[----:B------:R-:W-:Y:S01]  /*bff0*/  IMAD.MOV R6, RZ, RZ, -R6 ;  /* 0x000000ffff067224 */ /* 0x000fe200078e0a06 */
[----:B------:R-:W-:Y:S01]  /*c000*/  ISETP.GE.AND P6, PT, R18, RZ, PT ;  /* 0x000000ff1200720c */ /* 0x000fe20003fc6270 */
[--C-:B------:R-:W-:Y:S01]  /*c010*/  @!P3 IMAD.IADD R12, R12, 0x1, -R8.reuse ;  /* 0x000000010c0cb824 */ /* 0x100fe200078e0a08 */
[----:B------:R1:W-:Y:S01]  /*c020*/  STL [R1+0x1f24], R7 ;  /* 0x001f240701007387 */ /* 0x0003e20000100800 */
[----:B------:R-:W-:Y:S01]  /*c030*/  IMAD R5, R8, R6, R5 ;  /* 0x0000000608057224 */ /* 0x000fe200078e0205 */
[----:B------:R-:W-:Y:S01]  /*c040*/  ISETP.GE.AND P3, PT, R3, RZ, PT ;  /* 0x000000ff0300720c */ /* 0x000fe20003f66270 */
[----:B------:R-:W-:-:S02]  /*c050*/  @!P2 IMAD.IADD R10, R10, 0x1, -R8 ;  /* 0x000000010a0aa824 */ /* 0x000fc400078e0a08 */
[----:B------:R-:W-:Y:S02]  /*c060*/  VIADD R3, R93, 0xde ;  /* 0x000000de5d037836 */ /* 0x000fe40000000000 */
[----:B0-----:R-:W-:Y:S01]  /*c070*/  IMAD.MOV.U32 R14, RZ, RZ, R21 ;  /* 0x000000ffff0e7224 */ /* 0x001fe200078e0015 */
[C---:B------:R-:W-:Y:S01]  /*c080*/  ISETP.GT.U32.AND P2, PT, R8.reuse, R10, PT ;  /* 0x0000000a0800720c */ /* 0x040fe20003f44070 */
[----:B------:R-:W-:Y:S02]  /*c090*/  @!P1 IMAD.IADD R9, R9, 0x1, -R8 ;  /* 0x0000000109099824 */ /* 0x000fe400078e0a08 */
[----:B-1----:R-:W-:Y:S02]  /*c0a0*/  IMAD.MOV.U32 R7, RZ, RZ, R23 ;  /* 0x000000ffff077224 */ /* 0x002fe400078e0017 */
[----:B------:R-:W-:Y:S01]  /*c0b0*/  @!P5 IMAD.MOV R14, RZ, RZ, -R14 ;  /* 0x000000ffff0ed224 */ /* 0x000fe200078e0a0e */
[C---:B------:R-:W-:Y:S01]  /*c0c0*/  ISETP.GT.U32.AND P5, PT, R8.reuse, R5, PT ;  /* 0x000000050800720c */ /* 0x040fe20003fa4070 */
[----:B------:R-:W-:Y:S01]  /*c0d0*/  @!P0 IMAD.MOV R7, RZ, RZ, -R7 ;  /* 0x000000ffff078224 */ /* 0x000fe200078e0a07 */
[----:B------:R-:W-:Y:S01]  /*c0e0*/  ISETP.GT.U32.AND P1, PT, R8, R9, PT ;  /* 0x000000090800720c */ /* 0x000fe20003f24070 */
[C---:B------:R-:W-:Y:S01]  /*c0f0*/  VIADD R18, R93.reuse, 0xdf ;  /* 0x000000df5d127836 */ /* 0x040fe20000000000 */
[----:B------:R-:W-:Y:S01]  /*c100*/  ISETP.GE.AND P0, PT, R4, RZ, PT ;  /* 0x000000ff0400720c */ /* 0x000fe20003f06270 */
[----:B------:R-:W-:Y:S01]  /*c110*/  VIADD R6, R93, 0xe0 ;  /* 0x000000e05d067836 */ /* 0x000fe20000000000 */
[----:B------:R0:W-:Y:S01]  /*c120*/  STL [R1+0x1e4], R7 ;  /* 0x0001e40701007387 */ /* 0x0001e20000100800 */
[----:B------:R-:W-:Y:S01]  /*c130*/  IABS R4, R3 ;  /* 0x0000000300047213 */ /* 0x000fe20000000000 */
[----:B------:R-:W-:Y:S01]  /*c140*/  @!P2 IMAD.IADD R10, R10, 0x1, -R8 ;  /* 0x000000010a0aa824 */ /* 0x000fe200078e0a08 */
[----:B------:R-:W-:Y:S01]  /*c150*/  ISETP.GE.AND P2, PT, R3, RZ, PT ;  /* 0x000000ff0300720c */ /* 0x000fe20003f46270 */
[----:B------:R1:W-:Y:S01]  /*c160*/  STL [R1+0x540], R14 ;  /* 0x0005400e01007387 */ /* 0x0003e20000100800 */
[----:B------:R-:W-:Y:S01]  /*c170*/  IABS R20, R6 ;  /* 0x0000000600147213 */ /* 0x000fe20000000000 */
[----:B------:R-:W-:-:S02]  /*c180*/  VIADD R15, R93, 0xe2 ;  /* 0x000000e25d0f7836 */ /* 0x000fc40000000000 */
[--C-:B------:R-:W-:Y:S01]  /*c190*/  @!P5 IMAD.IADD R5, R5, 0x1, -R8.reuse ;  /* 0x000000010505d824 */ /* 0x100fe200078e0a08 */
[----:B0-----:R-:W-:Y:S01]  /*c1a0*/  MOV R7, R12 ;  /* 0x0000000c00077202 */ /* 0x001fe20000000f00 */
[----:B------:R-:W-:Y:S01]  /*c1b0*/  @!P1 IMAD.IADD R9, R9, 0x1, -R8 ;  /* 0x0000000109099824 */ /* 0x000fe200078e0a08 */
[----:B------:R-:W-:Y:S02]  /*c1c0*/  ISETP.GE.AND P1, PT, R18, RZ, PT ;  /* 0x000000ff1200720c */ /* 0x000fe40003f26270 */
[----:B------:R-:W-:Y:S01]  /*c1d0*/  ISETP.GT.U32.AND P5, PT, R8, R5, PT ;  /* 0x000000050800720c */ /* 0x000fe20003fa4070 */
[----:B------:R-:W-:Y:S01]  /*c1e0*/  @!P6 IMAD.MOV R7, RZ, RZ, -R7 ;  /* 0x000000ffff07e224 */ /* 0x000fe200078e0a07 */
[----:B------:R-:W-:Y:S01]  /*c1f0*/  IABS R18, R18 ;  /* 0x0000001200127213 */ /* 0x000fe20000000000 */
[----:B-1----:R-:W-:Y:S01]  /*c200*/  IMAD.MOV.U32 R14, RZ, RZ, R10 ;  /* 0x000000ffff0e7224 */ /* 0x002fe200078e000a */
[----:B------:R-:W-:Y:S01]  /*c210*/  ISETP.GE.AND P6, PT, R13, RZ, PT ;  /* 0x000000ff0d00720c */ /* 0x000fe20003fc6270 */
[----:B------:R-:W-:Y:S01]  /*c220*/  IMAD.MOV.U32 R12, RZ, RZ, R9 ;  /* 0x000000ffff0c7224 */ /* 0x000fe200078e0009 */
[----:B------:R0:W-:Y:S01]  /*c230*/  STL [R1+0x53c], R7 ;  /* 0x00053c0701007387 */ /* 0x0001e20000100800 */
[----:B------:R-:W-:-:S04]  /*c240*/  IMAD.HI.U32 R10, R0, R18, RZ ;  /* 0x00000012000a7227 */ /* 0x000fc800078e00ff */
[----:B------:R-:W-:Y:S02]  /*c250*/  @!P3 IMAD.MOV R14, RZ, RZ, -R14 ;  /* 0x000000ffff0eb224 */ /* 0x000fe400078e0a0e */
[----:B------:R-:W-:Y:S01]  /*c260*/  @!P0 IMAD.MOV R12, RZ, RZ, -R12 ;  /* 0x000000ffff0c8224 */ /* 0x000fe200078e0a0c */
[----:B------:R-:W-:Y:S01]  /*c270*/  ISETP.GE.AND P0, PT, R6, RZ, PT ;  /* 0x000000ff0600720c */ /* 0x000fe20003f06270 */
[----:B------:R-:W-:Y:S01]  /*c280*/  IMAD.MOV R10, RZ, RZ, -R10 ;  /* 0x000000ffff0a7224 */ /* 0x000fe200078e0a0a */
[----:B------:R-:W-:Y:S01]  /*c290*/  STL [R1+0x1f20], R14 ;  /* 0x001f200e01007387 */ /* 0x000fe20000100800 */
[----:B0-----:R-:W-:-:S03]  /*c2a0*/  IMAD.HI.U32 R7, R0, R4, RZ ;  /* 0x0000000400077227 */ /* 0x001fc600078e00ff */
[----:B------:R0:W-:Y:S01]  /*c2b0*/  STL [R1+0x1f1c], R12 ;  /* 0x001f1c0c01007387 */ /* 0x0001e20000100800 */
[----:B------:R-:W-:Y:S02]  /*c2c0*/  IMAD.MOV R3, RZ, RZ, -R7 ;  /* 0x000000ffff037224 */ /* 0x000fe400078e0a07 */
[----:B------:R-:W-:Y:S02]  /*c2d0*/  @!P5 IMAD.IADD R5, R5, 0x1, -R8 ;  /* 0x000000010505d824 */ /* 0x000fe400078e0a08 */
[C---:B------:R-:W-:Y:S02]  /*c2e0*/  IMAD R4, R8.reuse, R3, R4 ;  /* 0x0000000308047224 */ /* 0x040fe400078e0204 */
[----:B------:R-:W-:Y:S02]  /*c2f0*/  IMAD R18, R8, R10, R18 ;  /* 0x0000000a08127224 */ /* 0x000fe400078e0212 */
[----:B------:R-:W-:Y:S01]  /*c300*/  IMAD.HI.U32 R7, R0, R20, RZ ;  /* 0x0000001400077227 */ /* 0x000fe200078e00ff */
[----:B------:R-:W-:-:S03]  /*c310*/  ISETP.GT.U32.AND P3, PT, R8, R4, PT ;  /* 0x000000040800720c */ /* 0x000fc60003f64070 */
[----:B0-----:R-:W-:Y:S02]  /*c320*/  IMAD.MOV.U32 R12, RZ, RZ, R5 ;  /* 0x000000ffff0c7224 */ /* 0x001fe400078e0005 */
[C---:B------:R-:W-:Y:S02]  /*c330*/  VIADD R3, R93.reuse, 0xe1 ;  /* 0x000000e15d037836 */ /* 0x040fe40000000000 */
[----:B------:R-:W-:Y:S01]  /*c340*/  @!P6 IMAD.MOV R12, RZ, RZ, -R12 ;  /* 0x000000ffff0ce224 */ /* 0x000fe200078e0a0c */
[----:B------:R-:W-:Y:S01]  /*c350*/  ISETP.GT.U32.AND P6, PT, R8, R18, PT ;  /* 0x000000120800720c */ /* 0x000fe20003fc4070 */
[----:B------:R-:W-:Y:S01]  /*c360*/  IMAD.MOV R7, RZ, RZ, -R7 ;  /* 0x000000ffff077224 */ /* 0x000fe200078e0a07 */
[----:B------:R-:W-:Y:S01]  /*c370*/  IABS R9, R3 ;  /* 0x0000000300097213 */ /* 0x000fe20000000000 */
[----:B------:R-:W-:Y:S01]  /*c380*/  VIADD R10, R93, 0xe3 ;  /* 0x000000e35d0a7836 */ /* 0x000fe20000000000 */
[----:B------:R-:W-:Y:S01]  /*c390*/  ISETP.GE.AND P5, PT, R3, RZ, PT ;  /* 0x000000ff0300720c */ /* 0x000fe20003fa6270 */
[----:B------:R-:W-:Y:S01]  /*c3a0*/  @!P3 IMAD.IADD R4, R4, 0x1, -R8 ;  /* 0x000000010404b824 */ /* 0x000fe200078e0a08 */
[----:B------:R0:W-:Y:S01]  /*c3b0*/  STL [R1+0x1f18], R12 ;  /* 0x001f180c01007387 */ /* 0x0001e20000100800 */
[----:B------:R-:W-:Y:S01]  /*c3c0*/  IMAD R20, R8, R7, R20 ;  /* 0x0000000708147224 */ /* 0x000fe200078e0214 */
[----:B------:R-:W-:Y:S01]  /*c3d0*/  IABS R6, R10 ;  /* 0x0000000a00067213 */ /* 0x000fe20000000000 */
[----:B------:R-:W-:Y:S01]  /*c3e0*/  IMAD.HI.U32 R3, R0, R9, RZ ;  /* 0x0000000900037227 */ /* 0x000fe200078e00ff */
[----:B------:R-:W-:-:S02]  /*c3f0*/  ISETP.GT.U32.AND P3, PT, R8, R4, PT ;  /* 0x000000040800720c */ /* 0x000fc40003f64070 */
[----:B------:R-:W-:Y:S01]  /*c400*/  IABS R7, R15 ;  /* 0x0000000f00077213 */ /* 0x000fe20000000000 */
[----:B------:R-:W-:Y:S02]  /*c410*/  @!P6 IMAD.IADD R18, R18, 0x1, -R8 ;  /* 0x000000011212e824 */ /* 0x000fe400078e0a08 */
[----:B------:R-:W-:Y:S02]  /*c420*/  IMAD.MOV R3, RZ, RZ, -R3 ;  /* 0x000000ffff037224 */ /* 0x000fe400078e0a03 */
[----:B0-----:R-:W-:Y:S01]  /*c430*/  VIADD R12, R93, 0xe4 ;  /* 0x000000e45d0c7836 */ /* 0x001fe20000000000 */
[C---:B------:R-:W-:Y:S01]  /*c440*/  ISETP.GT.U32.AND P6, PT, R8.reuse, R18, PT ;  /* 0x000000120800720c */ /* 0x040fe20003fc4070 */
[----:B------:R-:W-:Y:S02]  /*c450*/  IMAD R9, R8, R3, R9 ;  /* 0x0000000308097224 */ /* 0x000fe400078e0209 */
[----:B------:R-:W-:Y:S01]  /*c460*/  IMAD.HI.U32 R22, R0, R6, RZ ;  /* 0x0000000600167227 */ /* 0x000fe200078e00ff */
[----:B------:R-:W-:-:S03]  /*c470*/  IABS R5, R12 ;  /* 0x0000000c00057213 */ /* 0x000fc60000000000 */
[----:B------:R-:W-:Y:S01]  /*c480*/  @!P3 IMAD.IADD R4, R4, 0x1, -R8 ;  /* 0x000000010404b824 */ /* 0x000fe200078e0a08 */
[----:B------:R-:W-:Y:S01]  /*c490*/  ISETP.GT.U32.AND P3, PT, R8, R20, PT ;  /* 0x000000140800720c */ /* 0x000fe20003f64070 */
[----:B------:R-:W-:Y:S02]  /*c4a0*/  IMAD.MOV R22, RZ, RZ, -R22 ;  /* 0x000000ffff167224 */ /* 0x000fe400078e0a16 */
[----:B------:R-:W-:-:S04]  /*c4b0*/  IMAD.HI.U32 R3, R0, R7, RZ ;  /* 0x0000000700037227 */ /* 0x000fc800078e00ff */
[----:B------:R-:W-:Y:S01]  /*c4c0*/  @!P6 IMAD.IADD R18, R18, 0x1, -R8 ;  /* 0x000000011212e824 */ /* 0x000fe200078e0a08 */
[----:B------:R-:W-:Y:S01]  /*c4d0*/  ISETP.GT.U32.AND P6, PT, R8, R9, PT ;  /* 0x000000090800720c */ /* 0x000fe20003fc4070 */
[----:B------:R-:W-:-:S04]  /*c4e0*/  IMAD.HI.U32 R21, R0, R5, RZ ;  /* 0x0000000500157227 */ /* 0x000fc800078e00ff */
[----:B------:R-:W-:Y:S02]  /*c4f0*/  @!P3 IMAD.IADD R20, R20, 0x1, -R8 ;  /* 0x000000011414b824 */ /* 0x000fe400078e0a08 */
[C---:B------:R-:W-:Y:S02]  /*c500*/  IMAD R6, R8.reuse, R22, R6 ;  /* 0x0000001608067224 */ /* 0x040fe400078e0206 */
[----:B------:R-:W-:Y:S01]  /*c510*/  IMAD.MOV R3, RZ, RZ, -R3 ;  /* 0x000000ffff037224 */ /* 0x000fe200078e0a03 */
[C---:B------:R-:W-:Y:S01]  /*c520*/  ISETP.GT.U32.AND P3, PT, R8.reuse, R20, PT ;  /* 0x000000140800720c */ /* 0x040fe20003f64070 */
[----:B------:R-:W-:Y:S02]  /*c530*/  IMAD.MOV R22, RZ, RZ, -R21 ;  /* 0x000000ffff167224 */ /* 0x000fe400078e0a15 */
[C---:B------:R-:W-:Y:S01]  /*c540*/  IMAD R7, R8.reuse, R3, R7 ;  /* 0x0000000308077224 */ /* 0x040fe200078e0207 */
[----:B------:R-:W-:Y:S01]  /*c550*/  @!P6 IADD3 R9, PT, PT, R9, -R8, RZ ;  /* 0x800000080909e210 */ /* 0x000fe20007ffe0ff */
[----:B------:R-:W-:-:S02]  /*c560*/  IMAD R5, R8, R22, R5 ;  /* 0x0000001608057224 */ /* 0x000fc400078e0205 */
[----:B------:R-:W-:Y:S02]  /*c570*/  IMAD.MOV.U32 R24, RZ, RZ, R4 ;  /* 0x000000ffff187224 */ /* 0x000fe400078e0004 */
[----:B------:R-:W-:Y:S01]  /*c580*/  IMAD.MOV.U32 R23, RZ, RZ, R18 ;  /* 0x000000ffff177224 */ /* 0x000fe200078e0012 */
[C---:B------:R-:W-:Y:S01]  /*c590*/  ISETP.GT.U32.AND P6, PT, R8.reuse, R5, PT ;  /* 0x000000050800720c */ /* 0x040fe20003fc4070 */
[----:B------:R-:W-:Y:S01]  /*c5a0*/  @!P2 IMAD.MOV R24, RZ, RZ, -R24 ;  /* 0x000000ffff18a224 */ /* 0x000fe200078e0a18 */
[C---:B------:R-:W-:Y:S01]  /*c5b0*/  ISETP.GT.U32.AND P2, PT, R8.reuse, R7, PT ;  /* 0x000000070800720c */ /* 0x040fe20003f44070 */
[----:B------:R-:W-:Y:S01]  /*c5c0*/  @!P1 IMAD.MOV R23, RZ, RZ, -R23 ;  /* 0x000000ffff179224 */ /* 0x000fe200078e0a17 */
[----:B------:R-:W-:Y:S01]  /*c5d0*/  ISETP.GT.U32.AND P1, PT, R8, R6, PT ;  /* 0x000000060800720c */ /* 0x000fe20003f24070 */
[----:B------:R-:W-:Y:S01]  /*c5e0*/  VIADD R13, R93, 0xe5 ;  /* 0x000000e55d0d7836 */ /* 0x000fe20000000000 */
[----:B------:R-:W-:Y:S01]  /*c5f0*/  STL [R1+0x1f14], R24 ;  /* 0x001f141801007387 */ /* 0x000fe20000100800 */
[--C-:B------:R-:W-:Y:S01]  /*c600*/  @!P3 IMAD.IADD R20, R20, 0x1, -R8.reuse ;  /* 0x000000011414b824 */ /* 0x100fe200078e0a08 */
[----:B------:R-:W-:Y:S01]  /*c610*/  ISETP.GE.AND P3, PT, R15, RZ, PT ;  /* 0x000000ff0f00720c */ /* 0x000fe20003f66270 */
[C---:B------:R-:W-:Y:S01]  /*c620*/  VIADD R14, R93.reuse, 0xe6 ;  /* 0x000000e65d0e7836 */ /* 0x040fe20000000000 */
[----:B------:R0:W-:Y:S01]  /*c630*/  STL [R1+0x1f10], R23 ;  /* 0x001f101701007387 */ /* 0x0001e20000100800 */
[----:B------:R-:W-:Y:S01]  /*c640*/  VIADD R15, R93, 0xe7 ;  /* 0x000000e75d0f7836 */ /* 0x000fe20000000000 */
[----:B------:R-:W-:Y:S01]  /*c650*/  IABS R19, R13 ;  /* 0x0000000d00137213 */ /* 0x000fe20000000000 */
[--C-:B------:R-:W-:Y:S01]  /*c660*/  @!P6 IMAD.IADD R5, R5, 0x1, -R8.reuse ;  /* 0x000000010505e824 */ /* 0x100fe200078e0a08 */
[----:B------:R-:W-:Y:S01]  /*c670*/  IABS R3, R14 ;  /* 0x0000000e00037213 */ /* 0x000fe20000000000 */
[----:B------:R-:W-:Y:S01]  /*c680*/  @!P2 IMAD.IADD R7, R7, 0x1, -R8 ;  /* 0x000000010707a824 */ /* 0x000fe200078e0a08 */
[----:B------:R-:W-:Y:S01]  /*c690*/  ISETP.GT.U32.AND P2, PT, R8, R9, PT ;  /* 0x000000090800720c */ /* 0x000fe20003f44070 */
[----:B------:R-:W-:Y:S01]  /*c6a0*/  IMAD.HI.U32 R21, R0, R19, RZ ;  /* 0x0000001300157227 */ /* 0x000fe200078e00ff */
[----:B------:R-:W-:-:S02]  /*c6b0*/  IABS R22, R15 ;  /* 0x0000000f00167213 */ /* 0x000fc40000000000 */
[----:B------:R-:W-:Y:S01]  /*c6c0*/  ISETP.GT.U32.AND P6, PT, R8, R5, PT ;  /* 0x000000050800720c */ /* 0x000fe20003fc4070 */
[----:B0-----:R-:W-:Y:S02]  /*c6d0*/  IMAD.MOV.U32 R23, RZ, RZ, R20 ;  /* 0x000000ffff177224 */ /* 0x001fe400078e0014 */
[----:B------:R-:W-:-:S04]  /*c6e0*/  IMAD.HI.U32 R4, R0, R3, RZ ;  /* 0x0000000300047227 */ /* 0x000fc800078e00ff */
[----:B------:R-:W-:Y:S02]  /*c6f0*/  @!P0 IMAD.MOV R23, RZ, RZ, -R23 ;  /* 0x000000ffff178224 */ /* 0x000fe400078e0a17 */
[----:B------:R-:W-:Y:S02]  /*c700*/  IMAD.MOV R21, RZ, RZ, -R21 ;  /* 0x000000ffff157224 */ /* 0x000fe400078e0a15 */
[----:B------:R-:W-:Y:S01]  /*c710*/  IMAD.MOV R18, RZ, RZ, -R4 ;  /* 0x000000ffff127224 */ /* 0x000fe200078e0a04 */
[----:B------:R0:W-:Y:S01]  /*c720*/  STL [R1+0x1e0], R23 ;  /* 0x0001e01701007387 */ /* 0x0001e20000100800 */
[--C-:B------:R-:W-:Y:S01]  /*c730*/  @!P1 IMAD.IADD R6, R6, 0x1, -R8.reuse ;  /* 0x0000000106069824 */ /* 0x100fe200078e0a08 */
[C---:B------:R-:W-:Y:S01]  /*c740*/  ISETP.GT.U32.AND P1, PT, R8.reuse, R7, PT ;  /* 0x000000070800720c */ /* 0x040fe20003f24070 */
[C---:B------:R-:W-:Y:S02]  /*c750*/  IMAD R4, R8.reuse, R21, R19 ;  /* 0x0000001508047224 */ /* 0x040fe400078e0213 */
[--C-:B------:R-:W-:Y:S01]  /*c760*/  @!P2 IMAD.IADD R9, R9, 0x1, -R8.reuse ;  /* 0x000000010909a824 */ /* 0x100fe200078e0a08 */
[C---:B------:R-:W-:Y:S01]  /*c770*/  ISETP.GT.U32.AND P0, PT, R8.reuse, R6, PT ;  /* 0x000000060800720c */ /* 0x040fe20003f04070 */
[----:B------:R-:W-:Y:S01]  /*c780*/  @!P6 IMAD.IADD R5, R5, 0x1, -R8 ;  /* 0x000000010505e824 */ /* 0x000fe200078e0a08 */
[C---:B------:R-:W-:Y:S01]  /*c790*/  ISETP.GT.U32.AND P2, PT, R8.reuse, R4, PT ;  /* 0x000000040800720c */ /* 0x040fe20003f44070 */
[----:B------:R-:W-:-:S02]  /*c7a0*/  IMAD R3, R8, R18, R3 ;  /* 0x0000001208037224 */ /* 0x000fc400078e0203 */
[----:B0-----:R-:W-:-:S04]  /*c7b0*/  IMAD.HI.U32 R23, R0, R22, RZ ;  /* 0x0000001600177227 */ /* 0x001fc800078e00ff */
[----:B------:R-:W-:Y:S02]  /*c7c0*/  IMAD.MOV R23, RZ, RZ, -R23 ;  /* 0x000000ffff177224 */ /* 0x000fe400078e0a17 */
[----:B------:R-:W-:Y:S02]  /*c7d0*/  VIADD R18, R93, 0xe8 ;  /* 0x000000e85d127836 */ /* 0x000fe40000000000 */
[C---:B------:R-:W-:Y:S02]  /*c7e0*/  IMAD R22, R8.reuse, R23, R22 ;  /* 0x0000001708167224 */ /* 0x040fe400078e0216 */
[--C-:B------:R-:W-:Y:S01]  /*c7f0*/  @!P1 IMAD.IADD R7, R7, 0x1, -R8.reuse ;  /* 0x0000000107079824 */ /* 0x100fe200078e0a08 */
[C---:B------:R-:W-:Y:S01]  /*c800*/  ISETP.GT.U32.AND P1, PT, R8.reuse, R3, PT ;  /* 0x000000030800720c */ /* 0x040fe20003f24070 */
[----:B------:R-:W-:Y:S01]  /*c810*/  VIADD R19, R93, 0xe9 ;  /* 0x000000e95d137836 */ /* 0x000fe20000000000 */
[----:B------:R-:W-:Y:S01]  /*c820*/  ISETP.GT.U32.AND P6, PT, R8, R22, PT ;  /* 0x000000160800720c */ /* 0x000fe20003fc4070 */
[--C-:B------:R-:W-:Y:S01]  /*c830*/  @!P0 IMAD.IADD R6, R6, 0x1, -R8.reuse ;  /* 0x0000000106068824 */ /* 0x100fe200078e0a08 */
[----:B------:R-:W-:Y:S01]  /*c840*/  IABS R20, R18 ;  /* 0x0000001200147213 */ /* 0x000fe20000000000 */
[----:B------:R-:W-:Y:S01]  /*c850*/  @!P2 IMAD.IADD R4, R4, 0x1, -R8 ;  /* 0x000000010404a824 */ /* 0x000fe200078e0a08 */
[----:B------:R-:W-:Y:S01]  /*c860*/  IABS R21, R19 ;  /* 0x0000001300157213 */ /* 0x000fe20000000000 */
[----:B------:R-:W-:Y:S01]  /*c870*/  IMAD.MOV.U32 R24, RZ, RZ, R7 ;  /* 0x000000ffff187224 */ /* 0x000fe200078e0007 */
[----:B------:R-:W-:Y:S01]  /*c880*/  ISETP.GE.AND P0, PT, R10, RZ, PT ;  /* 0x000000ff0a00720c */ /* 0x000fe20003f06270 */
[----:B------:R-:W-:Y:S01]  /*c890*/  IMAD.HI.U32 R23, R0, R20, RZ ;  /* 0x0000001400177227 */ /* 0x000fe200078e00ff */
[----:B------:R-:W-:-:S03]  /*c8a0*/  ISETP.GE.AND P2, PT, R12, RZ, PT ;  /* 0x000000ff0c00720c */ /* 0x000fc60003f46270 */
[----:B------:R-:W-:-:S04]  /*c8b0*/  IMAD.HI.U32 R10, R0, R21, RZ ;  /* 0x00000015000a7227 */ /* 0x000fc800078e00ff */
[--C-:B------:R-:W-:Y:S01]  /*c8c0*/  @!P6 IMAD.IADD R22, R22, 0x1, -R8.reuse ;  /* 0x000000011616e824 */ /* 0x100fe200078e0a08 */
[C---:B------:R-:W-:Y:S01]  /*c8d0*/  ISETP.GT.U32.AND P6, PT, R8.reuse, R4, PT ;  /* 0x000000040800720c */ /* 0x040fe20003fc4070 */
[----:B------:R-:W-:Y:S02]  /*c8e0*/  IMAD.MOV R23, RZ, RZ, -R23 ;  /* 0x000000ffff177224 */ /* 0x000fe400078e0a17 */
[----:B------:R-:W-:Y:S01]  /*c8f0*/  @!P1 IMAD.IADD R3, R3, 0x1, -R8 ;  /* 0x0000000103039824 */ /* 0x000fe200078e0a08 */
[----:B------:R-:W-:Y:S01]  /*c900*/  ISETP.GE.AND P1, PT, R13, RZ, PT ;  /* 0x000000ff0d00720c */ /* 0x000fe20003f26270 */
[----:B------:R-:W-:Y:S02]  /*c910*/  IMAD.MOV R10, RZ, RZ, -R10 ;  /* 0x000000ffff0a7224 */ /* 0x000fe400078e0a0a */
[C---:B------:R-:W-:Y:S02]  /*c920*/  IMAD R20, R8.reuse, R23, R20 ;  /* 0x0000001708147224 */ /* 0x040fe400078e0214 */
[----:B------:R-:W-:Y:S01]  /*c930*/  @!P3 IMAD.MOV R24, RZ, RZ, -R24 ;  /* 0x000000ffff18b224 */ /* 0x000fe200078e0a18 */
[C---:B------:R-:W-:Y:S01]  /*c940*/  ISETP.GT.U32.AND P3, PT, R8.reuse, R3, PT ;  /* 0x000000030800720c */ /* 0x040fe20003f64070 */
[----:B------:R-:W-:-:S02]  /*c950*/  IMAD R10, R8, R10, R21 ;  /* 0x0000000a080a7224 */ /* 0x000fc400078e0215 */
[----:B------:R-:W-:Y:S01]  /*c960*/  @!P0 IMAD.MOV R6, RZ, RZ, -R6 ;  /* 0x000000ffff068224 */ /* 0x000fe200078e0a06 */
[----:B------:R-:W-:Y:S01]  /*c970*/  ISETP.GT.U32.AND P0, PT, R8, R20, PT ;  /* 0x000000140800720c */ /* 0x000fe20003f04070 */
[----:B------:R-:W-:Y:S02]  /*c980*/  IMAD.MOV.U32 R25, RZ, RZ, R9 ;  /* 0x000000ffff197224 */ /* 0x000fe400078e0009 */
[----:B------:R-:W-:Y:S02]  /*c990*/  VIADD R12, R93, 0xea ;  /* 0x000000ea5d0c7836 */ /* 0x000fe40000000000 */
[--C-:B------:R-:W-:Y:S01]  /*c9a0*/  @!P6 IMAD.IADD R4, R4, 0x1, -R8.reuse ;  /* 0x000000010404e824 */ /* 0x100fe200078e0a08 */
[C---:B------:R-:W-:Y:S01]  /*c9b0*/  ISETP.GT.U32.AND P6, PT, R8.reuse, R10, PT ;  /* 0x0000000a0800720c */ /* 0x040fe20003fc4070 */
[----:B------:R-:W-:Y:S01]  /*c9c0*/  @!P5 IMAD.MOV R25, RZ, RZ, -R25 ;  /* 0x000000ffff19d224 */ /* 0x000fe200078e0a19 */
[----:B------:R-:W-:Y:S01]  /*c9d0*/  ISETP.GT.U32.AND P5, PT, R8, R22, PT ;  /* 0x000000160800720c */ /* 0x000fe20003fa4070 */
[----:B------:R-:W-:Y:S01]  /*c9e0*/  @!P2 IMAD.MOV R5, RZ, RZ, -R5 ;  /* 0x000000ffff05a224 */ /* 0x000fe200078e0a05 */
[----:B------:R-:W-:Y:S01]  /*c9f0*/  IABS R9, R12 ;  /* 0x0000000c00097213 */ /* 0x000fe20000000000 */
[--C-:B------:R-:W-:Y:S01]  /*ca00*/  @!P3 IMAD.IADD R3, R3, 0x1, -R8.reuse ;  /* 0x000000010303b824 */ /* 0x100fe200078e0a08 */
[----:B------:R-:W-:Y:S01]  /*ca10*/  STL [R1+0x538], R25 ;  /* 0x0005381901007387 */ /* 0x000fe20000100800 */
[----:B------:R-:W-:Y:S01]  /*ca20*/  ISETP.GE.AND P2, PT, R14, RZ, PT ;  /* 0x000000ff0e00720c */ /* 0x000fe20003f46270 */
[--C-:B------:R-:W-:Y:S01]  /*ca30*/  @!P0 IMAD.IADD R20, R20, 0x1, -R8.reuse ;  /* 0x0000000114148824 */ /* 0x100fe200078e0a08 */
[----:B------:R-:W-:Y:S01]  /*ca40*/  ISETP.GE.AND P3, PT, R15, RZ, PT ;  /* 0x000000ff0f00720c */ /* 0x000fe20003f66270 */
[----:B------:R-:W-:Y:S01]  /*ca50*/  STL [R1+0x524], R24 ;  /* 0x0005241801007387 */ /* 0x000fe20000100800 */
[----:B------:R-:W-:Y:S01]  /*ca60*/  VIADD R7, R93, 0xec ;  /* 0x000000ec5d077836 */ /* 0x000fe20000000000 */
[----:B------:R-:W-:Y:S01]  /*ca70*/  ISETP.GE.AND P0, PT, R19, RZ, PT ;  /* 0x000000ff1300720c */ /* 0x000fe20003f06270 */
[--C-:B------:R-:W-:Y:S01]  /*ca80*/  @!P6 IMAD.IADD R10, R10, 0x1, -R8.reuse ;  /* 0x000000010a0ae824 */ /* 0x100fe200078e0a08 */
[----:B------:R0:W-:Y:S01]  /*ca90*/  STL [R1+0x1f0c], R6 ;  /* 0x001f0c0601007387 */ /* 0x0001e20000100800 */
[----:B------:R-:W-:Y:S01]  /*caa0*/  @!P5 IMAD.IADD R22, R22, 0x1, -R8 ;  /* 0x000000011616d824 */ /* 0x000fe200078e0a08 */
[----:B------:R-:W-:Y:S01]  /*cab0*/  ISETP.GT.U32.AND P6, PT, R8, R20, PT ;  /* 0x000000140800720c */ /* 0x000fe20003fc4070 */
[----:B------:R-:W-:Y:S01]  /*cac0*/  IMAD.MOV.U32 R21, RZ, RZ, R4 ;  /* 0x000000ffff157224 */ /* 0x000fe200078e0004 */
[----:B------:R1:W-:Y:S01]  /*cad0*/  STL [R1+0x1f08], R5 ;  /* 0x001f080501007387 */ /* 0x0003e20000100800 */
[----:B------:R-:W-:Y:S01]  /*cae0*/  IABS R29, R7 ;  /* 0x00000007001d7213 */ /* 0x000fe20000000000 */
[----:B------:R-:W-:Y:S01]  /*caf0*/  @!P2 IMAD.MOV R3, RZ, RZ, -R3 ;  /* 0x000000ffff03a224 */ /* 0x000fe200078e0a03 */
[----:B------:R-:W-:Y:S01]  /*cb00*/  ISETP.GE.AND P5, PT, R18, RZ, PT ;  /* 0x000000ff1200720c */ /* 0x000fe20003fa6270 */
[----:B------:R-:W-:Y:S01]  /*cb10*/  @!P1 IMAD.MOV R21, RZ, RZ, -R21 ;  /* 0x000000ffff159224 */ /* 0x000fe200078e0a15 */
[----:B------:R-:W-:Y:S01]  /*cb20*/  ISETP.GT.U32.AND P1, PT, R8, R10, PT ;  /* 0x0000000a0800720c */ /* 0x000fe20003f24070 */
[----:B0-----:R-:W-:Y:S01]  /*cb30*/  IMAD.HI.U32 R6, R0, R9, RZ ;  /* 0x0000000900067227 */ /* 0x001fe200078e00ff */
[----:B------:R-:W-:-:S02]  /*cb40*/  ISETP.GE.AND P2, PT, R12, RZ, PT ;  /* 0x000000ff0c00720c */ /* 0x000fc40003f46270 */
[----:B------:R-:W-:Y:S01]  /*cb50*/  STL [R1+0x1f04], R21 ;  /* 0x001f041501007387 */ /* 0x000fe20000100800 */
[----:B------:R-:W-:Y:S01]  /*cb60*/  IMAD.MOV R6, RZ, RZ, -R6 ;  /* 0x000000ffff067224 */ /* 0x000fe200078e0a06 */
[----:B------:R-:W-:Y:S01]  /*cb70*/  @!P6 IADD3 R20, PT, PT, R20, -R8, RZ ;  /* 0x800000081414e210 */ /* 0x000fe20007ffe0ff */
[----:B-1----:R-:W-:Y:S01]  /*cb80*/  VIADD R5, R93, 0xeb ;  /* 0x000000eb5d057836 */ /* 0x002fe20000000000 */
[----:B------:R-:W-:Y:S01]  /*cb90*/  STL [R1+0x1f00], R3 ;  /* 0x001f000301007387 */ /* 0x000fe20000100800 */
[----:B------:R-:W-:Y:S02]  /*cba0*/  IMAD R6, R8, R6, R9 ;  /* 0x0000000608067224 */ /* 0x000fe400078e0209 */
[----:B------:R-:W-:Y:S01]  /*cbb0*/  IMAD.MOV.U32 R9, RZ, RZ, R22 ;  /* 0x000000ffff097224 */ /* 0x000fe200078e0016 */
[----:B------:R-:W-:Y:S01]  /*cbc0*/  IABS R13, R5 ;  /* 0x00000005000d7213 */ /* 0x000fe20000000000 */
[----:B------:R-:W-:Y:S01]  /*cbd0*/  IMAD.HI.U32 R12, R0, R29, RZ ;  /* 0x0000001d000c7227 */ /* 0x000fe200078e00ff */
[----:B------:R-:W-:-:S03]  /*cbe0*/  ISETP.GE.AND P6, PT, R5, RZ, PT ;  /* 0x000000ff0500720c */ /* 0x000fc60003fc6270 */
[----:B------:R-:W-:Y:S01]  /*cbf0*/  @!P3 IMAD.MOV R9, RZ, RZ, -R9 ;  /* 0x000000ffff09b224 */ /* 0x000fe200078e0a09 */
[----:B------:R-:W-:Y:S01]  /*cc00*/  ISETP.GT.U32.AND P3, PT, R8, R6, PT ;  /* 0x000000060800720c */ /* 0x000fe20003f64070 */
[----:B------:R-:W-:-:S03]  /*cc10*/  IMAD.HI.U32 R4, R0, R13, RZ ;  /* 0x0000000d00047227 */ /* 0x000fc600078e00ff */
[----:B------:R0:W-:Y:S01]  /*cc20*/  STL [R1+0x1efc], R9 ;  /* 0x001efc0901007387 */ /* 0x0001e20000100800 */
[----:B------:R-:W-:Y:S02]  /*cc30*/  IMAD.MOV R4, RZ, RZ, -R4 ;  /* 0x000000ffff047224 */ /* 0x000fe400078e0a04 */
[----:B------:R-:W-:Y:S02]  /*cc40*/  IMAD.MOV R12, RZ, RZ, -R12 ;  /* 0x000000ffff0c7224 */ /* 0x000fe400078e0a0c */
[C---:B------:R-:W-:Y:S02]  /*cc50*/  IMAD R4, R8.reuse, R4, R13 ;  /* 0x0000000408047224 */ /* 0x040fe400078e020d */
[----:B------:R-:W-:Y:S02]  /*cc60*/  IMAD R29, R8, R12, R29 ;  /* 0x0000000c081d7224 */ /* 0x000fe400078e021d */
[----:B------:R-:W-:Y:S02]  /*cc70*/  IMAD.MOV.U32 R15, RZ, RZ, R20 ;  /* 0x000000ffff0f7224 */ /* 0x000fe400078e0014 */
[----:B0-----:R-:W-:-:S02]  /*cc80*/  VIADD R9, R93, 0xed ;  /* 0x000000ed5d097836 */ /* 0x001fc40000000000 */
[----:B------:R-:W-:Y:S01]  /*cc90*/  @!P1 IMAD.IADD R10, R10, 0x1, -R8 ;  /* 0x000000010a0a9824 */ /* 0x000fe200078e0a08 */
[C---:B------:R-:W-:Y:S01]  /*cca0*/  ISETP.GT.U32.AND P1, PT, R8.reuse, R4, PT ;  /* 0x000000040800720c */ /* 0x040fe20003f24070 */
[----:B------:R-:W-:Y:S01]  /*ccb0*/  @!P5 IMAD.MOV R15, RZ, RZ, -R15 ;  /* 0x000000ffff0fd224 */ /* 0x000fe200078e0a0f */
[----:B------:R-:W-:Y:S01]  /*ccc0*/  IABS R28, R9 ;  /* 0x00000009001c7213 */ /* 0x000fe20000000000 */
[----:B------:R-:W-:Y:S01]  /*ccd0*/  VIADD R3, R93, 0xee ;  /* 0x000000ee5d037836 */ /* 0x000fe20000000000 */
[----:B------:R-:W-:Y:S01]  /*cce0*/  ISETP.GT.U32.AND P5, PT, R8, R29, PT ;  /* 0x0000001d0800720c */ /* 0x000fe20003fa4070 */
[----:B------:R-:W-:Y:S01]  /*ccf0*/  IMAD.MOV.U32 R14, RZ, RZ, R10 ;  /* 0x000000ffff0e7224 */ /* 0x000fe200078e000a */
[----:B------:R0:W-:Y:S01]  /*cd00*/  STL [R1+0x2f4], R15 ;  /* 0x0002f40f01007387 */ /* 0x0001e20000100800 */
[----:B------:R-:W-:Y:S01]  /*cd10*/  IMAD.HI.U32 R12, R0, R28, RZ ;  /* 0x0000001c000c7227 */ /* 0x000fe200078e00ff */
[----:B------:R-:W-:-:S03]  /*cd20*/  IABS R13, R3 ;  /* 0x00000003000d7213 */ /* 0x000fc60000000000 */
[----:B------:R-:W-:Y:S02]  /*cd30*/  IMAD.MOV R12, RZ, RZ, -R12 ;  /* 0x000000ffff0c7224 */ /* 0x000fe400078e0a0c */
[----:B------:R-:W-:Y:S02]  /*cd40*/  @!P1 IMAD.IADD R4, R4, 0x1, -R8 ;  /* 0x0000000104049824 */ /* 0x000fe400078e0a08 */
[C---:B------:R-:W-:Y:S02]  /*cd50*/  IMAD R28, R8.reuse, R12, R28 ;  /* 0x0000000c081c7224 */ /* 0x040fe400078e021c */
[----:B------:R-:W-:Y:S01]  /*cd60*/  @!P5 IMAD.IADD R29, R29, 0x1, -R8 ;  /* 0x000000011d1dd824 */ /* 0x000fe200078e0a08 */
[C---:B------:R-:W-:Y:S01]  /*cd70*/  ISETP.GT.U32.AND P1, PT, R8.reuse, R4, PT ;  /* 0x000000040800720c */ /* 0x040fe20003f24070 */
[----:B------:R-:W-:Y:S01]  /*cd80*/  VIADD R5, R93, 0xef ;  /* 0x000000ef5d057836 */ /* 0x000fe20000000000 */
[----:B------:R-:W-:Y:S01]  /*cd90*/  ISETP.GT.U32.AND P5, PT, R8, R28, PT ;  /* 0x0000001c0800720c */ /* 0x000fe20003fa4070 */
[----:B------:R-:W-:Y:S01]  /*cda0*/  @!P0 IMAD.MOV R14, RZ, RZ, -R14 ;  /* 0x000000ffff0e8224 */ /* 0x000fe200078e0a0e */
[----:B------:R-:W-:Y:S01]  /*cdb0*/  ISETP.GE.AND P0, PT, R7, RZ, PT ;  /* 0x000000ff0700720c */ /* 0x000fe20003f06270 */
[----:B------:R-:W-:Y:S01]  /*cdc0*/  IMAD.HI.U32 R7, R0, R13, RZ ;  /* 0x0000000d00077227 */ /* 0x000fe200078e00ff */
[----:B------:R-:W-:-:S02]  /*cdd0*/  IABS R27, R5 ;  /* 0x00000005001b7213 */ /* 0x000fc40000000000 */
[----:B------:R1:W-:Y:S01]  /*cde0*/  STL [R1+0x43c], R14 ;  /* 0x00043c0e01007387 */ /* 0x0003e20000100800 */
[----:B------:R-:W-:Y:S02]  /*cdf0*/  IMAD.MOV R7, RZ, RZ, -R7 ;  /* 0x000000ffff077224 */ /* 0x000fe400078e0a07 */
[----:B------:R-:W-:Y:S02]  /*ce00*/  @!P3 IMAD.IADD R6, R6, 0x1, -R8 ;  /* 0x000000010606b824 */ /* 0x000fe400078e0a08 */
[----:B------:R-:W-:-:S03]  /*ce10*/  IMAD.HI.U32 R10, R0, R27, RZ ;  /* 0x0000001b000a7227 */ /* 0x000fc600078e00ff */
[----:B------:R-:W-:Y:S01]  /*ce20*/  ISETP.GT.U32.AND P3, PT, R8, R6, PT ;  /* 0x000000060800720c */ /* 0x000fe20003f64070 */
[--C-:B------:R-:W-:Y:S01]  /*ce30*/  @!P5 IMAD.IADD R28, R28, 0x1, -R8.reuse ;  /* 0x000000011c1cd824 */ /* 0x100fe200078e0a08 */
[----:B------:R-:W-:Y:S01]  /*ce40*/  ISETP.GT.U32.AND P5, PT, R8, R29, PT ;  /* 0x0000001d0800720c */ /* 0x000fe20003fa4070 */
[----:B------:R-:W-:Y:S01]  /*ce50*/  @!P1 IMAD.IADD R4, R4, 0x1, -R8 ;  /* 0x0000000104049824 */ /* 0x000fe200078e0a08 */
[----:B------:R-:W-:Y:S01]  /*ce60*/  ISETP.GE.AND P1, PT, R3, RZ, PT ;  /* 0x000000ff0300720c */ /* 0x000fe20003f26270 */
[C---:B------:R-:W-:Y:S02]  /*ce70*/  IMAD R13, R8.reuse, R7, R13 ;  /* 0x00000007080d7224 */ /* 0x040fe400078e020d */
[----:B------:R-:W-:Y:S02]  /*ce80*/  IMAD.MOV R10, RZ, RZ, -R10 ;  /* 0x000000ffff0a7224 */ /* 0x000fe400078e0a0a */
[----:B------:R-:W-:Y:S01]  /*ce90*/  @!P6 IMAD.MOV R4, RZ, RZ, -R4 ;  /* 0x000000ffff04e224 */ /* 0x000fe200078e0a04 */
[C---:B------:R-:W-:Y:S01]  /*cea0*/  ISETP.GT.U32.AND P6, PT, R8.reuse, R13, PT ;  /* 0x0000000d0800720c */ /* 0x040fe20003fc4070 */
[----:B------:R-:W-:Y:S01]  /*ceb0*/  IMAD R27, R8, R10, R27 ;  /* 0x0000000a081b7224 */ /* 0x000fe200078e021b */
[----:B------:R-:W-:Y:S01]  /*cec0*/  IABS R10, R26 ;  /* 0x0000001a000a7213 */ /* 0x000fe20000000000 */
[----:B------:R-:W-:-:S02]  /*ced0*/  VIADD R3, R93, 0xf0 ;  /* 0x000000f05d037836 */ /* 0x000fc40000000000 */
[--C-:B------:R-:W-:Y:S01]  /*cee0*/  @!P5 IMAD.IADD R29, R29, 0x1, -R8.reuse ;  /* 0x000000011d1dd824 */ /* 0x100fe200078e0a08 */
[----:B------:R-:W-:Y:S01]  /*cef0*/  ISETP.GT.U32.AND P5, PT, R8, R27, PT ;  /* 0x0000001b0800720c */ /* 0x000fe20003fa4070 */
[----:B------:R-:W-:Y:S01]  /*cf00*/  @!P3 IMAD.IADD R6, R6, 0x1, -R8 ;  /* 0x000000010606b824 */ /* 0x000fe200078e0a08 */
[----:B------:R-:W-:Y:S01]  /*cf10*/  IABS R23, R3 ;  /* 0x0000000300177213 */ /* 0x000fe20000000000 */
[----:B------:R-:W-:Y:S01]  /*cf20*/  VIADD R25, R93, 0xf2 ;  /* 0x000000f25d197836 */ /* 0x000fe20000000000 */
[----:B------:R-:W-:Y:S01]  /*cf30*/  ISETP.GE.AND P3, PT, R9, RZ, PT ;  /* 0x000000ff0900720c */ /* 0x000fe20003f66270 */
[----:B0-----:R-:W-:Y:S02]  /*cf40*/  IMAD.MOV.U32 R15, RZ, RZ, R6 ;  /* 0x000000ffff0f7224 */ /* 0x001fe400078e0006 */
[----:B------:R-:W-:Y:S01]  /*cf50*/  @!P6 IMAD.IADD R13, R13, 0x1, -R8 ;  /* 0x000000010d0de824 */ /* 0x000fe200078e0a08 */
[----:B------:R-:W-:Y:S01]  /*cf60*/  IABS R12, R25 ;  /* 0x00000019000c7213 */ /* 0x000fe20000000000 */
[----:B------:R-:W-:Y:S01]  /*cf70*/  @!P2 IMAD.MOV R15, RZ, RZ, -R15 ;  /* 0x000000ffff0fa224 */ /* 0x000fe200078e0a0f */
[----:B------:R-:W-:Y:S01]  /*cf80*/  ISETP.GT.U32.AND P2, PT, R8, R28, PT ;  /* 0x0000001c0800720c */ /* 0x000fe20003f44070 */
[----:B------:R-:W-:Y:S01]  /*cf90*/  IMAD.HI.U32 R7, R0, R23, RZ ;  /* 0x0000001700077227 */ /* 0x000fe200078e00ff */
[----:B------:R-:W-:-:S02]  /*cfa0*/  ISETP.GT.U32.AND P6, PT, R8, R13, PT ;  /* 0x0000000d0800720c */ /* 0x000fc40003fc4070 */
[----:B------:R-:W-:Y:S01]  /*cfb0*/  STL [R1+0x438], R15 ;  /* 0x0004380f01007387 */ /* 0x000fe20000100800 */
[----:B------:R-:W-:Y:S02]  /*cfc0*/  @!P5 IMAD.IADD R27, R27, 0x1, -R8 ;  /* 0x000000011b1bd824 */ /* 0x000fe400078e0a08 */
[----:B------:R-:W-:Y:S01]  /*cfd0*/  IMAD.MOV R7, RZ, RZ, -R7 ;  /* 0x000000ffff077224 */ /* 0x000fe200078e0a07 */
[----:B------:R0:W-:Y:S01]  /*cfe0*/  STL [R1+0x1ef8], R4 ;  /* 0x001ef80401007387 */ /* 0x0001e20000100800 */
[----:B------:R-:W-:Y:S01]  /*cff0*/  IMAD.HI.U32 R6, R0, R10, RZ ;  /* 0x0000000a00067227 */ /* 0x000fe200078e00ff */
[----:B------:R-:W-:-:S03]  /*d000*/  ISETP.GT.U32.AND P5, PT, R8, R27, PT ;  /* 0x0000001b0800720c */ /* 0x000fc60003fa4070 */
[----:B------:R-:W-:Y:S02]  /*d010*/  IMAD R23, R8, R7, R23 ;  /* 0x0000000708177224 */ /* 0x000fe400078e0217 */
[----:B------:R-:W-:Y:S02]  /*d020*/  VIADD R24, R93, 0xf3 ;  /* 0x000000f35d187836 */ /* 0x000fe40000000000 */
[----:B------:R-:W-:Y:S02]  /*d030*/  IMAD.MOV R6, RZ, RZ, -R6 ;  /* 0x000000ffff067224 */ /* 0x000fe400078e0a06 */
[----:B------:R-:W-:Y:S01]  /*d040*/  IMAD.HI.U32 R9, R0, R12, RZ ;  /* 0x0000000c00097227 */ /* 0x000fe200078e00ff */
[----:B-1----:R-:W-:-:S03]  /*d050*/  IABS R14, R24 ;  /* 0x00000018000e7213 */ /* 0x002fc60000000000 */
[--C-:B------:R-:W-:Y:S01]  /*d060*/  @!P6 IMAD.IADD R13, R13, 0x1, -R8.reuse ;  /* 0x000000010d0de824 */ /* 0x100fe200078e0a08 */
[----:B------:R-:W-:Y:S01]  /*d070*/  ISETP.GT.U32.AND P6, PT, R8, R23, PT ;  /* 0x000000170800720c */ /* 0x000fe20003fc4070 */
[----:B------:R-:W-:Y:S01]  /*d080*/  @!P2 IMAD.IADD R28, R28, 0x1, -R8 ;  /* 0x000000011c1ca824 */ /* 0x000fe200078e0a08 */
[----:B------:R-:W-:Y:S01]  /*d090*/  ISETP.GE.AND P2, PT, R5, RZ, PT ;  /* 0x000000ff0500720c */ /* 0x000fe20003f46270 */
[C---:B------:R-:W-:Y:S02]  /*d0a0*/  IMAD R10, R8.reuse, R6, R10 ;  /* 0x00000006080a7224 */ /* 0x040fe400078e020a */
[----:B------:R-:W-:Y:S02]  /*d0b0*/  IMAD.MOV R5, RZ, RZ, -R9 ;  /* 0x000000ffff057224 */ /* 0x000fe400078e0a09 */
[----:B------:R-:W-:Y:S02]  /*d0c0*/  VIADD R9, R93, 0xf4 ;  /* 0x000000f45d097836 */ /* 0x000fe40000000000 */
[----:B------:R-:W-:Y:S01]  /*d0d0*/  @!P5 IMAD.IADD R27, R27, 0x1, -R8 ;  /* 0x000000011b1bd824 */ /* 0x000fe200078e0a08 */
[----:B------:R-:W-:Y:S01]  /*d0e0*/  ISETP.GT.U32.AND P5, PT, R8, R10, PT ;  /* 0x0000000a0800720c */ /* 0x000fe20003fa4070 */
[----:B0-----:R-:W-:Y:S01]  /*d0f0*/  IMAD.HI.U32 R4, R0, R14, RZ ;  /* 0x0000000e00047227 */ /* 0x001fe200078e00ff */
[----:B------:R-:W-:-:S03]  /*d100*/  IABS R15, R9 ;  /* 0x00000009000f7213 */ /* 0x000fc60000000000 */
[----:B------:R-:W-:Y:S02]  /*d110*/  IMAD R12, R8, R5, R12 ;  /* 0x00000005080c7224 */ /* 0x000fe400078e020c */
[----:B------:R-:W-:Y:S02]  /*d120*/  IMAD.MOV R4, RZ, RZ, -R4 ;  /* 0x000000ffff047224 */ /* 0x000fe400078e0a04 */
[----:B------:R-:W-:-:S04]  /*d130*/  IMAD.HI.U32 R30, R0, R15, RZ ;  /* 0x0000000f001e7227 */ /* 0x000fc800078e00ff */
[----:B------:R-:W-:Y:S01]  /*d140*/  @!P6 IMAD.IADD R23, R23, 0x1, -R8 ;  /* 0x000000011717e824 */ /* 0x000fe200078e0a08 */
[C---:B------:R-:W-:Y:S01]  /*d150*/  ISETP.GT.U32.AND P6, PT, R8.reuse, R12, PT ;  /* 0x0000000c0800720c */ /* 0x040fe20003fc4070 */
[----:B------:R-:W-:Y:S01]  /*d160*/  IMAD R14, R8, R4, R14 ;  /* 0x00000004080e7224 */ /* 0x000fe200078e020e */
[----:B------:R-:W-:Y:S01]  /*d170*/  IADD3 R30, PT, PT, -R30, RZ, RZ ;  /* 0x000000ff1e1e7210 */ /* 0x000fe20007ffe1ff */
[C---:B------:R-:W-:Y:S02]  /*d180*/  VIADD R18, R93.reuse, 0xf5 ;  /* 0x000000f55d127836 */ /* 0x040fe40000000000 */
[----:B------:R-:W-:Y:S01]  /*d190*/  @!P5 IMAD.IADD R10, R10, 0x1, -R8 ;  /* 0x000000010a0ad824 */ /* 0x000fe200078e0a08 */
[C---:B------:R-:W-:Y:S01]  /*d1a0*/  ISETP.GT.U32.AND P5, PT, R8.reuse, R14, PT ;  /* 0x0000000e0800720c */ /* 0x040fe20003fa4070 */
[----:B------:R-:W-:Y:S01]  /*d1b0*/  IMAD R15, R8, R30, R15 ;  /* 0x0000001e080f7224 */ /* 0x000fe200078e020f */
[----:B------:R-:W-:Y:S01]  /*d1c0*/  IABS R4, R18 ;  /* 0x0000001200047213 */ /* 0x000fe20000000000 */
[----:B------:R-:W-:-:S02]  /*d1d0*/  VIADD R20, R93, 0xf7 ;  /* 0x000000f75d147836 */ /* 0x000fc40000000000 */
[----:B------:R-:W-:Y:S02]  /*d1e0*/  IMAD.MOV.U32 R80, RZ, RZ, R29 ;  /* 0x000000ffff507224 */ /* 0x000fe400078e001d */
[----:B------:R-:W-:Y:S01]  /*d1f0*/  @!P6 IMAD.IADD R12, R12, 0x1, -R8 ;  /* 0x000000010c0ce824 */ /* 0x000fe200078e0a08 */
[----:B------:R-:W-:Y:S01]  /*d200*/  ISETP.GT.U32.AND P6, PT, R8, R15, PT ;  /* 0x0000000f0800720c */ /* 0x000fe20003fc4070 */
[----:B------:R-:W-:Y:S01]  /*d210*/  VIADD R21, R93, 0xf8 ;  /* 0x000000f85d157836 */ /* 0x000fe20000000000 */
[----:B------:R-:W-:Y:S01]  /*d220*/  IABS R6, R20 ;  /* 0x0000001400067213 */ /* 0x000fe20000000000 */
[----:B------:R-:W-:-:S03]  /*d230*/  IMAD.HI.U32 R22, R0, R4, RZ ;  /* 0x0000000400167227 */ /* 0x000fc600078e00ff */
[----:B------:R-:W-:Y:S01]  /*d240*/  IABS R7, R21 ;  /* 0x0000001500077213 */ /* 0x000fe20000000000 */
[----:B------:R-:W-:Y:S02]  /*d250*/  IMAD.MOV.U32 R34, RZ, RZ, R28 ;  /* 0x000000ffff227224 */ /* 0x000fe400078e001c */
[----:B------:R-:W-:Y:S02]  /*d260*/  VIADD R19, R93, 0xf6 ;  /* 0x000000f65d137836 */ /* 0x000fe40000000000 */
[----:B------:R-:W-:Y:S01]  /*d270*/  @!P0 IMAD.MOV R80, RZ, RZ, -R80 ;  /* 0x000000ffff508224 */ /* 0x000fe200078e0a50 */
[----:B------:R-:W-:Y:S01]  /*d280*/  ISETP.GT.U32.AND P0, PT, R8, R23, PT ;  /* 0x000000170800720c */ /* 0x000fe20003f04070 */
[----:B------:R-:W-:Y:S01]  /*d290*/  IMAD.MOV R22, RZ, RZ, -R22 ;  /* 0x000000ffff167224 */ /* 0x000fe200078e0a16 */
[----:B------:R-:W-:Y:S01]  /*d2a0*/  IABS R5, R19 ;  /* 0x0000001300057213 */ /* 0x000fe20000000000 */
[----:B------:R-:W-:Y:S01]  /*d2b0*/  @!P3 IMAD.MOV R34, RZ, RZ, -R34 ;  /* 0x000000ffff22b224 */ /* 0x000fe200078e0a22 */
[----:B------:R-:W-:Y:S01]  /*d2c0*/  STL [R1+0x1ef4], R80 ;  /* 0x001ef45001007387 */ /* 0x000fe20000100800 */
[----:B------:R-:W-:Y:S01]  /*d2d0*/  @!P5 IMAD.IADD R14, R14, 0x1, -R8 ;  /* 0x000000010e0ed824 */ /* 0x000fe200078e0a08 */
[----:B------:R-:W-:Y:S01]  /*d2e0*/  ISETP.GT.U32.AND P5, PT, R8, R10, PT ;  /* 0x0000000a0800720c */ /* 0x000fe20003fa4070 */
[----:B------:R-:W-:Y:S01]  /*d2f0*/  IMAD.HI.U32 R32, R0, R6, RZ ;  /* 0x0000000600207227 */ /* 0x000fe200078e00ff */
[C---:B------:R-:W-:Y:S01]  /*d300*/  ISETP.GT.U32.AND P3, PT, R8.reuse, R12, PT ;  /* 0x0000000c0800720c */ /* 0x040fe20003f64070 */
[----:B------:R0:W-:Y:S02]  /*d310*/  STL [R1+0x1ef0], R34 ;  /* 0x001ef02201007387 */ /* 0x0001e40000100800 */
[----:B------:R-:W-:-:S02]  /*d320*/  IMAD R4, R8, R22, R4 ;  /* 0x0000001608047224 */ /* 0x000fc400078e0204 */
[----:B------:R-:W-:Y:S02]  /*d330*/  VIADD R22, R93, 0xf9 ;  /* 0x000000f95d167836 */ /* 0x000fe40000000000 */
[----:B------:R-:W-:Y:S01]  /*d340*/  @!P1 IMAD.MOV R13, RZ, RZ, -R13 ;  /* 0x000000ffff0d9224 */ /* 0x000fe200078e0a0d */
[----:B------:R-:W-:Y:S01]  /*d350*/  ISETP.GT.U32.AND P1, PT, R8, R14, PT ;  /* 0x0000000e0800720c */ /* 0x000fe20003f24070 */
[----:B------:R-:W-:Y:S01]  /*d360*/  IMAD.HI.U32 R31, R0, R7, RZ ;  /* 0x00000007001f7227 */ /* 0x000fe200078e00ff */
[----:B------:R-:W-:Y:S02]  /*d370*/  IABS R30, R22 ;  /* 0x00000016001e7213 */ /* 0x000fe40000000000 */
[----:B------:R1:W-:Y:S01]  /*d380*/  STL [R1+0x1eec], R13 ;  /* 0x001eec0d01007387 */ /* 0x0003e20000100800 */
[----:B0-----:R-:W-:Y:S02]  /*d390*/  IMAD.MOV.U32 R34, RZ, RZ, R27 ;  /* 0x000000ffff227224 */ /* 0x001fe400078e001b */
[----:B------:R-:W-:-:S02]  /*d3a0*/  IMAD.MOV R32, RZ, RZ, -R32 ;  /* 0x000000ffff207224 */ /* 0x000fc400078e0a20 */
[----:B------:R-:W-:-:S04]  /*d3b0*/  IMAD.HI.U32 R33, R0, R5, RZ ;  /* 0x0000000500217227 */ /* 0x000fc800078e00ff */
[----:B------:R-:W-:Y:S02]  /*d3c0*/  @!P6 IMAD.IADD R15, R15, 0x1, -R8 ;  /* 0x000000010f0fe824 */ /* 0x000fe400078e0a08 */
[----:B------:R-:W-:Y:S02]  /*d3d0*/  IMAD.MOV R31, RZ, RZ, -R31 ;  /* 0x000000ffff1f7224 */ /* 0x000fe400078e0a1f */
[----:B------:R-:W-:Y:S01]  /*d3e0*/  @!P2 IMAD.MOV R34, RZ, RZ, -R34 ;  /* 0x000000ffff22a224 */ /* 0x000fe200078e0a22 */
[C---:B------:R-:W-:Y:S01]  /*d3f0*/  ISETP.GT.U32.AND P2, PT, R8.reuse, R4, PT ;  /* 0x000000040800720c */ /* 0x040fe20003f44070 */
[C---:B------:R-:W-:Y:S01]  /*d400*/  IMAD R6, R8.reuse, R32, R6 ;  /* 0x0000002008067224 */ /* 0x040fe200078e0206 */
[C---:B------:R-:W-:Y:S01]  /*d410*/  ISETP.GT.U32.AND P6, PT, R8.reuse, R15, PT ;  /* 0x0000000f0800720c */ /* 0x040fe20003fc4070 */
[----:B------:R-:W-:Y:S01]  /*d420*/  IMAD.MOV R33, RZ, RZ, -R33 ;  /* 0x000000ffff217224 */ /* 0x000fe200078e0a21 */
[----:B------:R0:W-:Y:S01]  /*d430*/  STL [R1+0x1ee8], R34 ;  /* 0x001ee82201007387 */ /* 0x0001e20000100800 */
[----:B------:R-:W-:-:S02]  /*d440*/  IMAD R7, R8, R31, R7 ;  /* 0x0000001f08077224 */ /* 0x000fc400078e0207 */
[----:B------:R-:W-:-:S04]  /*d450*/  IMAD.HI.U32 R29, R0, R30, RZ ;  /* 0x0000001e001d7227 */ /* 0x000fc800078e00ff */
[--C-:B------:R-:W-:Y:S01]  /*d460*/  @!P5 IMAD.IADD R10, R10, 0x1, -R8.reuse ;  /* 0x000000010a0ad824 */ /* 0x100fe200078e0a08 */
[C---:B------:R-:W-:Y:S01]  /*d470*/  ISETP.GT.U32.AND P5, PT, R8.reuse, R6, PT ;  /* 0x000000060800720c */ /* 0x040fe20003fa4070 */
[----:B------:R-:W-:Y:S02]  /*d480*/  IMAD R5, R8, R33, R5 ;  /* 0x0000002108057224 */ /* 0x000fe400078e0205 */
[--C-:B------:R-:W-:Y:S01]  /*d490*/  @!P3 IMAD.IADD R12, R12, 0x1, -R8.reuse ;  /* 0x000000010c0cb824 */ /* 0x100fe200078e0a08 */
[----:B------:R-:W-:Y:S01]  /*d4a0*/  ISETP.GT.U32.AND P3, PT, R8, R7, PT ;  /* 0x000000070800720c */ /* 0x000fe20003f64070 */
[----:B------:R-:W-:Y:S02]  /*d4b0*/  IMAD.MOV R29, RZ, RZ, -R29 ;  /* 0x000000ffff1d7224 */ /* 0x000fe400078e0a1d */
[--C-:B------:R-:W-:Y:S01]  /*d4c0*/  @!P1 IMAD.IADD R14, R14, 0x1, -R8.reuse ;  /* 0x000000010e0e9824 */ /* 0x100fe200078e0a08 */
[----:B------:R-:W-:Y:S01]  /*d4d0*/  ISETP.GE.AND P1, PT, R3, RZ, PT ;  /* 0x000000ff0300720c */ /* 0x000fe20003f26270 */
[----:B------:R-:W-:Y:S01]  /*d4e0*/  @!P0 IMAD.IADD R23, R23, 0x1, -R8 ;  /* 0x0000000117178824 */ /* 0x000fe200078e0a08 */
[C---:B------:R-:W-:Y:S01]  /*d4f0*/  ISETP.GT.U32.AND P0, PT, R8.reuse, R5, PT ;  /* 0x000000050800720c */ /* 0x040fe20003f04070 */
[----:B-1----:R-:W-:Y:S01]  /*d500*/  IMAD R13, R8, R29, R30 ;  /* 0x0000001d080d7224 */ /* 0x002fe200078e021e */
[----:B------:R-:W1:Y:S01]  /*d510*/  LDC.64 R2, c[0x0][0x380] ;  /* 0x0000e000ff027b82 */ /* 0x000e620000000a00 */
[--C-:B------:R-:W-:Y:S01]  /*d520*/  @!P2 IMAD.IADD R4, R4, 0x1, -R8.reuse ;  /* 0x000000010404a824 */ /* 0x100fe200078e0a08 */
[----:B------:R-:W-:Y:S01]  /*d530*/  ISETP.GE.AND P2, PT, R26, RZ, PT ;  /* 0x000000ff1a00720c */ /* 0x000fe20003f46270 */
[--C-:B------:R-:W-:Y:S01]  /*d540*/  @!P6 IMAD.IADD R15, R15, 0x1, -R8.reuse ;  /* 0x000000010f0fe824 */ /* 0x100fe200078e0a08 */
[----:B------:R-:W-:Y:S01]  /*d550*/  ISETP.GT.U32.AND P6, PT, R8, R13, PT ;  /* 0x0000000d0800720c */ /* 0x000fe20003fc4070 */
[--C-:B------:R-:W-:Y:S01]  /*d560*/  @!P5 IMAD.IADD R6, R6, 0x1, -R8.reuse ;  /* 0x000000010606d824 */ /* 0x100fe200078e0a08 */
[----:B------:R-:W-:Y:S01]  /*d570*/  ISETP.GE.AND P5, PT, R24, RZ, PT ;  /* 0x000000ff1800720c */ /* 0x000fe20003fa6270 */
[----:B0-----:R-:W-:Y:S01]  /*d580*/  IMAD.MOV.U32 R34, RZ, RZ, R23 ;  /* 0x000000ffff227224 */ /* 0x001fe200078e0017 */
[----:B------:R-:W0:Y:S01]  /*d590*/  LDC R24, c[0x0][0x3a4] ;  /* 0x0000e900ff187b82 */ /* 0x000e220000000800 */
[----:B------:R-:W-:Y:S01]  /*d5a0*/  @!P3 IMAD.IADD R7, R7, 0x1, -R8 ;  /* 0x000000010707b824 */ /* 0x000fe200078e0a08 */
[----:B------:R-:W-:Y:S01]  /*d5b0*/  ISETP.GE.AND P3, PT, R9, RZ, PT ;  /* 0x000000ff0900720c */ /* 0x000fe20003f66270 */
[----:B------:R-:W-:Y:S01]  /*d5c0*/  @!P1 IMAD.MOV R34, RZ, RZ, -R34 ;  /* 0x000000ffff229224 */ /* 0x000fe200078e0a22 */
[C---:B------:R-:W-:Y:S01]  /*d5d0*/  ISETP.GT.U32.AND P1, PT, R8.reuse, R4, PT ;  /* 0x000000040800720c */ /* 0x040fe20003f24070 */
[----:B------:R-:W-:Y:S01]  /*d5e0*/  @!P0 IMAD.IADD R5, R5, 0x1, -R8 ;  /* 0x0000000105058824 */ /* 0x000fe200078e0a08 */
[----:B------:R-:W-:Y:S01]  /*d5f0*/  ISETP.GE.AND P0, PT, R25, RZ, PT ;  /* 0x000000ff1900720c */ /* 0x000fe20003f06270 */
[----:B------:R-:W-:Y:S01]  /*d600*/  IMAD.MOV.U32 R80, RZ, RZ, R10 ;  /* 0x000000ffff507224 */ /* 0x000fe200078e000a */
[----:B------:R-:W2:Y:S01]  /*d610*/  LDC R9, c[0x0][0x3a0] ;  /* 0x0000e800ff097b82 */ /* 0x000ea20000000800 */
[----:B------:R-:W-:Y:S01]  /*d620*/  @!P6 IMAD.IADD R13, R13, 0x1, -R8 ;  /* 0x000000010d0de824 */ /* 0x000fe200078e0a08 */
[----:B------:R3:W-:Y:S01]  /*d630*/  STL [R1+0x2c8], R34 ;  /* 0x0002c82201007387 */ /* 0x0007e20000100800 */
[----:B------:R-:W-:Y:S01]  /*d640*/  @!P2 IMAD.MOV R80, RZ, RZ, -R80 ;  /* 0x000000ffff50a224 */ /* 0x000fe200078e0a50 */
[C---:B------:R-:W-:Y:S01]  /*d650*/  ISETP.GT.U32.AND P2, PT, R8.reuse, R5, PT ;  /* 0x000000050800720c */ /* 0x040fe20003f44070 */
[----:B------:R-:W-:Y:S01]  /*d660*/  IMAD.MOV.U32 R10, RZ, RZ, R15 ;  /* 0x000000ffff0a7224 */ /* 0x000fe200078e000f */
[C---:B------:R-:W-:Y:S01]  /*d670*/  ISETP.GT.U32.AND P6, PT, R8.reuse, R7, PT ;  /* 0x000000070800720c */ /* 0x040fe20003fc4070 */
[----:B------:R-:W-:Y:S01]  /*d680*/  @!P5 IMAD.MOV R14, RZ, RZ, -R14 ;  /* 0x000000ffff0ed224 */ /* 0x000fe200078e0a0e */
[----:B------:R-:W-:Y:S01]  /*d690*/  ISETP.GT.U32.AND P5, PT, R8, R13, PT ;  /* 0x0000000d0800720c */ /* 0x000fe20003fa4070 */
[----:B------:R-:W-:Y:S01]  /*d6a0*/  @!P3 IMAD.MOV R10, RZ, RZ, -R10 ;  /* 0x000000ffff0ab224 */ /* 0x000fe200078e0a0a */
[----:B------:R-:W-:Y:S01]  /*d6b0*/  ISETP.GE.AND P3, PT, R18, RZ, PT ;  /* 0x000000ff1200720c */ /* 0x000fe20003f66270 */
[----:B------:R-:W-:Y:S01]  /*d6c0*/  @!P1 IMAD.IADD R4, R4, 0x1, -R8 ;  /* 0x0000000104049824 */ /* 0x000fe200078e0a08 */
[----:B------:R-:W-:Y:S01]  /*d6d0*/  ISETP.GE.AND P1, PT, R19, RZ, PT ;  /* 0x000000ff1300720c */ /* 0x000fe20003f26270 */
[----:B---3--:R-:W-:Y:S01]  /*d6e0*/  IMAD.MOV.U32 R34, RZ, RZ, R12 ;  /* 0x000000ffff227224 */ /* 0x008fe200078e000c */
[----:B------:R3:W-:Y:S01]  /*d6f0*/  STL [R1+0x420], R80 ;  /* 0x0004205001007387 */ /* 0x0007e20000100800 */
[----:B------:R-:W-:Y:S01]  /*d700*/  UIADD3 UR4, UPT, UPT, UR5, UR4, URZ ;  /* 0x0000000405047290 */ /* 0x000fe2000fffe0ff */
[----:B0-----:R-:W-:Y:S01]  /*d710*/  IMAD R16, R16, R24, RZ ;  /* 0x0000001810107224 */ /* 0x001fe200078e02ff */
[----:B------:R-:W-:Y:S01]  /*d720*/  @!P2 IADD3 R5, PT, PT, R5, -R8, RZ ;  /* 0x800000080505a210 */ /* 0x000fe20007ffe0ff */
[----:B------:R-:W-:Y:S01]  /*d730*/  @!P0 IMAD.MOV R34, RZ, RZ, -R34 ;  /* 0x000000ffff228224 */ /* 0x000fe200078e0a22 */
[----:B------:R-:W-:Y:S01]  /*d740*/  ISETP.GT.U32.AND P0, PT, R8, R6, PT ;  /* 0x000000060800720c */ /* 0x000fe20003f04070 */
[----:B------:R-:W-:Y:S01]  /*d750*/  IMAD R17, R17, R24, RZ ;  /* 0x0000001811117224 */ /* 0x000fe200078e02ff */
[----:B------:R-:W-:Y:S01]  /*d760*/  ISETP.GE.AND P2, PT, R20, RZ, PT ;  /* 0x000000ff1400720c */ /* 0x000fe20003f46270 */
[--C-:B------:R-:W-:Y:S01]  /*d770*/  @!P6 IMAD.IADD R7, R7, 0x1, -R8.reuse ;  /* 0x000000010707e824 */ /* 0x100fe200078e0a08 */
[----:B------:R0:W-:Y:S01]  /*d780*/  STL [R1+0x41c], R34 ;  /* 0x00041c2201007387 */ /* 0x0001e20000100800 */
[----:B------:R-:W-:Y:S01]  /*d790*/  @!P5 IMAD.IADD R13, R13, 0x1, -R8 ;  /* 0x000000010d0dd824 */ /* 0x000fe200078e0a08 */
[CC--:B-1----:R-:W-:Y:S01]  /*d7a0*/  LEA R82, P6, R16.reuse, R2.reuse, 0x1 ;  /* 0x0000000210527211 */ /* 0x0c2fe200078c08ff */
[----:B------:R-:W-:Y:S01]  /*d7b0*/  @!P3 IMAD.MOV R4, RZ, RZ, -R4 ;  /* 0x000000ffff04b224 */ /* 0x000fe200078e0a04 */
[----:B------:R-:W-:Y:S01]  /*d7c0*/  LEA R84, P5, R17, R2, 0x1 ;  /* 0x0000000211547211 */ /* 0x000fe200078a08ff */
[----:B--2---:R-:W-:Y:S01]  /*d7d0*/  VIADD R2, R9, 0xffffffcf ;  /* 0xffffffcf09027836 */ /* 0x004fe20000000000 */
[----:B------:R-:W-:Y:S01]  /*d7e0*/  STL [R1+0x1ee4], R14 ;  /* 0x001ee40e01007387 */ /* 0x000fe20000100800 */
[-C--:B------:R-:W-:Y:S01]  /*d7f0*/  LEA.HI.X.SX32 R83, R16, R3.reuse, 0x1, P6 ;  /* 0x0000000310537211 */ /* 0x080fe200030f0eff */
[----:B---3--:R-:W1:Y:S01]  /*d800*/  LDC.64 R80, c[0x0][0x3a8] ;  /* 0x0000ea00ff507b82 */ /* 0x008e620000000a00 */
[----:B------:R-:W-:Y:S01]  /*d810*/  @!P0 IMAD.IADD R6, R6, 0x1, -R8 ;  /* 0x0000000106068824 */ /* 0x000fe200078e0a08 */
[----:B------:R-:W-:Y:S01]  /*d820*/  STL [R1+0x1ee0], R10 ;  /* 0x001ee00a01007387 */ /* 0x000fe20000100800 */
[----:B0-----:R-:W-:Y:S01]  /*d830*/  IMAD.MOV.U32 R34, RZ, RZ, R5 ;  /* 0x000000ffff227224 */ /* 0x001fe200078e0005 */
[----:B------:R-:W-:-:S02]  /*d840*/  LEA.HI.X.SX32 R3, R17, R3, 0x1, P5 ;  /* 0x0000000311037211 */ /* 0x000fc400028f0eff */
[----:B------:R0:W-:Y:S01]  /*d850*/  STL [R1+0x1edc], R4 ;  /* 0x001edc0401007387 */ /* 0x0001e20000100800 */
[----:B------:R-:W-:Y:S01]  /*d860*/  @!P1 IMAD.MOV R34, RZ, RZ, -R34 ;  /* 0x000000ffff229224 */ /* 0x000fe200078e0a22 */
[----:B------:R-:W-:Y:S01]  /*d870*/  ISETP.GE.U32.AND P5, PT, R2, 0x7ffffed0, PT ;  /* 0x7ffffed00200780c */ /* 0x000fe20003fa6070 */
[----:B------:R-:W-:Y:S01]  /*d880*/  VIADD R2, R9, 0xffffffdf ;  /* 0xffffffdf09027836 */ /* 0x000fe20000000000 */
[----:B------:R-:W-:Y:S02]  /*d890*/  ISETP.GE.AND P0, PT, R21, RZ, PT ;  /* 0x000000ff1500720c */ /* 0x000fe40003f06270 */
[----:B------:R2:W-:Y:S01]  /*d8a0*/  STL [R1+0x1ed8], R34 ;  /* 0x001ed82201007387 */ /* 0x0005e20000100800 */
[----:B------:R-:W-:Y:S01]  /*d8b0*/  IABS R23, R93 ;  /* 0x0000005d00177213 */ /* 0x000fe20000000000 */
[----:B------:R-:W3:Y:S01]  /*d8c0*/  LDCU.64 UR6, c[0x0][0x358] ;  /* 0x00006b00ff0677ac */ /* 0x000ee20008000a00 */
[----:B------:R-:W-:Y:S01]  /*d8d0*/  PRMT R85, RZ, 0x7610, R85 ;  /* 0x00007610ff557816 */ /* 0x000fe20000000055 */
[----:B0-----:R-:W-:Y:S01]  /*d8e0*/  VIADD R4, R9, 0xffffffc7 ;  /* 0xffffffc709047836 */ /* 0x001fe20000000000 */
[----:B------:R-:W-:Y:S01]  /*d8f0*/  STL [R1+0x1ed4], R6 ;  /* 0x001ed40601007387 */ /* 0x000fe20000100800 */
[----:B------:R-:W-:Y:S01]  /*d900*/  IMAD.HI.U32 R10, R0, R23, RZ ;  /* 0x00000017000a7227 */ /* 0x000fe200078e00ff */
[----:B------:R-:W-:-:S02]  /*d910*/  PRMT R52, RZ, 0x7610, R52 ;  /* 0x00007610ff347816 */ /* 0x000fc40000000034 */
[----:B------:R-:W4:Y:S01]  /*d920*/  LDL R9, [R1+0x1ed4] ;  /* 0x001ed40001097983 */ /* 0x000f220000100800 */
[----:B------:R-:W-:Y:S01]  /*d930*/  ISETP.GE.U32.AND P3, PT, R4, 0x7ffffec8, PT ;  /* 0x7ffffec80400780c */ /* 0x000fe20003f66070 */
[----:B------:R-:W-:Y:S01]  /*d940*/  IMAD.MOV R10, RZ, RZ, -R10 ;  /* 0x000000ffff0a7224 */ /* 0x000fe200078e0a0a */
[----:B------:R-:W-:Y:S01]  /*d950*/  PRMT R88, RZ, 0x7610, R88 ;  /* 0x00007610ff587816 */ /* 0x000fe20000000058 */
[----:B--2---:R-:W0:Y:S01]  /*d960*/  S2R R34, SR_TID.X ;  /* 0x0000000000227919 */ /* 0x004e220000002100 */
[----:B------:R-:W-:Y:S01]  /*d970*/  PRMT R53, RZ, 0x7610, R53 ;  /* 0x00007610ff357816 */ /* 0x000fe20000000035 */
[----:B------:R-:W-:Y:S01]  /*d980*/  IMAD R14, R8, R10, R23 ;  /* 0x0000000a080e7224 */ /* 0x000fe200078e0217 */
[----:B------:R-:W-:Y:S02]  /*d990*/  ISETP.GE.AND P6, PT, R22, RZ, PT ;  /* 0x000000ff1600720c */ /* 0x000fe40003fc6270 */
[----:B0-----:R-:W-:Y:S01]  /*d9a0*/  LOP3.LUT R4, R34, 0x7f, RZ, 0xc0, !PT ;  /* 0x0000007f22047812 */ /* 0x001fe200078ec0ff */
[----:B------:R-:W-:-:S03]  /*d9b0*/  IMAD.MOV.U32 R34, RZ, RZ, R7 ;  /* 0x000000ffff227224 */ /* 0x000fc600078e0007 */
[----:B------:R-:W-:Y:S01]  /*d9c0*/  ISETP.NE.U32.AND P1, PT, R4, RZ, PT ;  /* 0x000000ff0400720c */ /* 0x000fe20003f25070 */
[----:B------:R-:W-:Y:S02]  /*d9d0*/  @!P0 IMAD.MOV R34, RZ, RZ, -R34 ;  /* 0x000000ffff228224 */ /* 0x000fe400078e0a22 */
[----:B----4-:R-:W-:-:S05]  /*d9e0*/  @!P2 IMAD.MOV R9, RZ, RZ, -R9 ;  /* 0x000000ffff09a224 */ /* 0x010fca00078e0a09 */
[----:B------:R0:W-:Y:S02]  /*d9f0*/  @!P2 STL [R1+0x1ed4], R9 ;  /* 0x001ed4090100a387 */ /* 0x0001e40000100800 */
[----:B0-----:R-:W0:Y:S01]  /*da00*/  LDC R9, c[0x0][0x3a0] ;  /* 0x0000e800ff097b82 */ /* 0x001e220000000800 */
[----:B------:R-:W-:Y:S01]  /*da10*/  ISETP.GE.U32.AND P2, PT, R2, 0x7ffffee0, PT ;  /* 0x7ffffee00200780c */ /* 0x000fe20003f46070 */
[----:B------:R2:W-:Y:S01]  /*da20*/  STL [R1+0x270], R34 ;  /* 0x0002702201007387 */ /* 0x0005e20000100800 */
[----:B------:R-:W-:-:S05]  /*da30*/  PRMT R2, RZ, 0x7610, R2 ;  /* 0x00007610ff027816 */ /* 0x000fca0000000002 */
[----:B------:R-:W-:Y:S01]  /*da40*/  STL.S16 [R1+0x1a4], R2 ;  /* 0x0001a40201007387 */ /* 0x000fe20000100600 */
[----:B0-----:R-:W-:-:S05]  /*da50*/  VIADD R4, R9, 0xffffffd7 ;  /* 0xffffffd709047836 */ /* 0x001fca0000000000 */
[----:B------:R-:W-:Y:S01]  /*da60*/  ISETP.GE.U32.AND P0, PT, R4, 0x7ffffed8, PT ;  /* 0x7ffffed80400780c */ /* 0x000fe20003f06070 */
[----:B------:R-:W-:-:S04]  /*da70*/  IMAD.U32 R4, RZ, RZ, UR76 ;  /* 0x0000004cff047e24 */ /* 0x000fc8000f8e00ff */
[----:B--2---:R-:W-:Y:S01]  /*da80*/  VIADD R34, R4, 0x80000 ;  /* 0x0008000004227836 */ /* 0x004fe20000000000 */
[----:B------:R-:W-:Y:S04]  /*da90*/  STL [R1+0x2390], R4 ;  /* 0x0023900401007387 */ /* 0x000fe80000100800 */
[----:B------:R0:W-:Y:S04]  /*daa0*/  STL [R1+0x1ed0], R34 ;  /* 0x001ed02201007387 */ /* 0x0001e80000100800 */
[----:B0-----:R-:W2:Y:S01]  /*dab0*/  LDL.LU.64 R34, [R1+0x2e50] ;  /* 0x002e500001227983 */ /* 0x001ea20000300a00 */
[----:B------:R-:W-:-:S05]  /*dac0*/  IMAD.U32 R4, RZ, RZ, UR4 ;  /* 0x00000004ff047e24 */ /* 0x000fca000f8e00ff */
[----:B------:R-:W-:Y:S04]  /*dad0*/  STL [R1+0x2e48], R4 ;  /* 0x002e480401007387 */ /* 0x000fe80000100800 */
[----:B------:R-:W-:Y:S04]  /*dae0*/  STL.64 [R1+0x4388], R48 ;  /* 0x0043883001007387 */ /* 0x000fe80000100a00 */
[----:B------:R-:W-:Y:S04]  /*daf0*/  STL.64 [R1+0x43a8], R48 ;  /* 0x0043a83001007387 */ /* 0x000fe80000100a00 */
[----:B------:R0:W-:Y:S04]  /*db00*/  STL.64 [R1+0x43c8], R48 ;  /* 0x0043c83001007387 */ /* 0x0001e80000100a00 */
[----:B0-----:R-:W4:Y:S04]  /*db10*/  LDL.64 R48, [R1+0x1ed0] ;  /* 0x001ed00001307983 */ /* 0x001f280000100a00 */
[----:B------:R-:W-:Y:S04]  /*db20*/  STL.64 [R1+0x4380], R50 ;  /* 0x0043803201007387 */ /* 0x000fe80000100a00 */
        /* <DEDUP_REMOVED lines=14> */
[----:B--2---:R-:W-:Y:S04]  /*dc10*/  STL.64 [R1+0x4348], R34 ;  /* 0x0043482201007387 */ /* 0x004fe80000100a00 */
[----:B------:R-:W-:Y:S04]  /*dc20*/  STL.64 [R1+0x4340], R32 ;  /* 0x0043402001007387 */ /* 0x000fe80000100a00 */
[----:B------:R-:W-:Y:S04]  /*dc30*/  STL [R1+0x4338], R89 ;  /* 0x0043385901007387 */ /* 0x000fe80000100800 */
        /* <DEDUP_REMOVED lines=20> */
[----:B------:R0:W-:Y:S04]  /*dd80*/  STL.64 [R1+0x4290], R60 ;  /* 0x0042903c01007387 */ /* 0x0001e80000100a00 */
[----:B0-----:R-:W2:Y:S01]  /*dd90*/  LDL.LU R61, [R1+0x1a4] ;  /* 0x0001a400013d7983 */ /* 0x001ea20000300800 */
[----:B------:R-:W-:-:S13]  /*dda0*/  R2UR UR9, R4 ;  /* 0x00000000040972ca */ /* 0x000fda00000e0000 */
[----:B------:R-:W-:Y:S01]  /*ddb0*/  STTM.x64 tmem[UR9], RZ ;  /* 0x000000ff000079ed */ /* 0x000fe20008340009 */
[----:B------:R-:W-:Y:S01]  /*ddc0*/  STTM.x64 tmem[UR9+0x40], RZ ;  /* 0x000040ff000079ed */ /* 0x000fe20008340009 */
[----:B------:R-:W-:Y:S01]  /*ddd0*/  STTM.x64 tmem[UR9+0x80], RZ ;  /* 0x000080ff000079ed */ /* 0x000fe20008340009 */
[----:B------:R-:W-:Y:S01]  /*dde0*/  STTM.x64 tmem[UR9+0xc0], RZ ;  /* 0x0000c0ff000079ed */ /* 0x000fe20008340009 */
[----:B------:R-:W-:Y:S01]  /*ddf0*/  STTM.x64 tmem[UR9+0x100], RZ ;  /* 0x000100ff000079ed */ /* 0x000fe20008340009 */
[----:B------:R-:W-:Y:S01]  /*de00*/  STTM.x64 tmem[UR9+0x140], RZ ;  /* 0x000140ff000079ed */ /* 0x000fe20008340009 */
[----:B------:R-:W-:Y:S01]  /*de10*/  STTM.x64 tmem[UR9+0x180], RZ ;  /* 0x000180ff000079ed */ /* 0x000fe20008340009 */
[----:B------:R-:W-:Y:S01]  /*de20*/  STTM.x64 tmem[UR9+0x1c0], RZ ;  /* 0x0001c0ff000079ed */ /* 0x000fe20008340009 */
[----:B------:R-:W0:Y:S02]  /*de30*/  FENCE.VIEW.ASYNC.T ;  /* 0x00000000000073c6 */ /* 0x000e240000000200 */
[----:B0-----:R-:W-:Y:S01]  /*de40*/  VOTEU.ALL UP0, P1 ;  /* 0x0000000000ff7886 */ /* 0x001fe20000800000 */
[----:B----4-:R-:W-:-:S04]  /*de50*/  R2UR UR4, R48 ;  /* 0x00000000300472ca */ /* 0x010fc800000e0000 */
[----:B------:R-:W-:-:S04]  /*de60*/  @!UP0 UIADD3 UR10, UPT, UPT, -UR8, 0x100000, URZ ;  /* 0x00100000080a8890 */ /* 0x000fc8000fffe1ff */
[----:B------:R-:W-:Y:S02]  /*de70*/  @!UP0 USHF.L.U32 UR11, UR10, 0xb, URZ ;  /* 0x0000000b0a0b8899 */ /* 0x000fe400080006ff */
[----:B------:R-:W-:Y:S01]  /*de80*/  @!UP0 USHF.L.U32 UR10, UR10, 0x1, URZ ;  /* 0x000000010a0a8899 */ /* 0x000fe200080006ff */
[----:B------:R-:W-:Y:S01]  /*de90*/  VOTEU.ALL UP1, P1 ;  /* 0x0000000000ff7886 */ /* 0x000fe20000820000 */
[----:B------:R-:W-:Y:S06]  /*dea0*/  BAR.SYNC.DEFER_BLOCKING 0x0 ;  /* 0x0000000000007b1d */ /* 0x000fec0000010000 */
[----:B------:R-:W-:Y:S04]  /*deb0*/  STL.64 [R1+0x4288], R58 ;  /* 0x0042883a01007387 */ /* 0x000fe80000100a00 */
[----:B------:R-:W-:Y:S04]  /*dec0*/  STL.64 [R1+0x4280], R56 ;  /* 0x0042803801007387 */ /* 0x000fe80000100a00 */
[----:B------:R-:W-:Y:S04]  /*ded0*/  STL [R1+0x4008], R93 ;  /* 0x0040085d01007387 */ /* 0x000fe80000100800 */
[----:B------:R-:W0:Y:S02]  /*dee0*/  FENCE.VIEW.ASYNC.S ;  /* 0x00000000000073c6 */ /* 0x000e240000000000 */
[----:B0-----:R-:W0:Y:S02]  /*def0*/  @!UP1 SYNCS.EXCH.64 URZ, [UR4], UR10 ;  /* 0x0000000a04ff95b2 */ /* 0x001e240008000100 */
[----:B------:R-:W-:Y:S04]  /*df00*/  STL [R1+0x4048], R93 ;  /* 0x0040485d01007387 */ /* 0x000fe80000100800 */
[----:B------:R-:W-:Y:S01]  /*df10*/  STL [R1+0x40e0], R93 ;  /* 0x0040e05d01007387 */ /* 0x000fe20000100800 */
[----:B------:R-:W-:-:S03]  /*df20*/  IMAD.MOV.U32 R65, RZ, RZ, R85 ;  /* 0x000000ffff417224 */ /* 0x000fc600078e0055 */
[----:B------:R-:W-:Y:S01]  /*df30*/  STL [R1+0x3f88], R0 ;  /* 0x003f880001007387 */ /* 0x000fe20000100800 */
[----:B-1----:R-:W-:-:S03]  /*df40*/  IMAD R4, R80, 0x38, RZ ;  /* 0x0000003850047824 */ /* 0x002fc600078e02ff */
[----:B------:R-:W-:Y:S01]  /*df50*/  STL [R1+0x40e4], R0 ;  /* 0x0040e40001007387 */ /* 0x000fe20000100800 */
[----:B------:R-:W-:Y:S01]  /*df60*/  PRMT R5, RZ, 0x7610, R5 ;  /* 0x00007610ff057816 */ /* 0x000fe20000000005 */
[----:B------:R-:W-:Y:S02]  /*df70*/  IMAD.MOV.U32 R85, RZ, RZ, R3 ;  /* 0x000000ffff557224 */ /* 0x000fe400078e0003 */
[----:B------:R-:W-:Y:S01]  /*df80*/  STL [R1+0x3f58], R8 ;  /* 0x003f580801007387 */ /* 0x000fe20000100800 */
[----:B------:R-:W-:Y:S01]  /*df90*/  PRMT R6, RZ, 0x7610, R6 ;  /* 0x00007610ff067816 */ /* 0x000fe20000000006 */
[----:B------:R-:W-:Y:S02]  /*dfa0*/  IMAD R2, R80, 0x30, RZ ;  /* 0x0000003050027824 */ /* 0x000fe400078e02ff */
[----:B------:R-:W-:Y:S01]  /*dfb0*/  STL [R1+0x40e8], R8 ;  /* 0x0040e80801007387 */ /* 0x000fe20000100800 */
[C---:B------:R-:W-:Y:S01]  /*dfc0*/  IMAD.WIDE R50, R4.reuse, 0x2, R82 ;  /* 0x0000000204327825 */ /* 0x040fe200078e0252 */
[----:B0-----:R-:W-:Y:S03]  /*dfd0*/  BAR.SYNC.DEFER_BLOCKING 0x0 ;  /* 0x0000000000007b1d */ /* 0x001fe60000010000 */
[----:B------:R-:W-:-:S03]  /*dfe0*/  IMAD.WIDE R48, R4, 0x2, R84 ;  /* 0x0000000204307825 */ /* 0x000fc600078e0254 */
[----:B------:R-:W-:Y:S04]  /*dff0*/  STL [R1+0x3e10], R13 ;  /* 0x003e100d01007387 */ /* 0x000fe80000100800 */
[----:B------:R-:W-:Y:S01]  /*e000*/  STL [R1+0x40ec], R13 ;  /* 0x0040ec0d01007387 */ /* 0x000fe20000100800 */
[----:B------:R-:W-:-:S03]  /*e010*/  IMAD.MOV.U32 R64, RZ, RZ, R6 ;  /* 0x000000ffff407224 */ /* 0x000fc600078e0006 */
[----:B------:R-:W-:Y:S01]  /*e020*/  STL [R1+0x3e00], R14 ;  /* 0x003e000e01007387 */ /* 0x000fe20000100800 */
[----:B------:R-:W-:-:S03]  /*e030*/  IMAD.MOV.U32 R73, RZ, RZ, R5 ;  /* 0x000000ffff497224 */ /* 0x000fc600078e0005 */
[----:B------:R-:W-:Y:S01]  /*e040*/  STL [R1+0x40f0], R14 ;  /* 0x0040f00e01007387 */ /* 0x000fe20000100800 */
[----:B------:R-:W-:-:S03]  /*e050*/  IMAD.WIDE R46, R2, 0x2, R82 ;  /* 0x00000002022e7825 */ /* 0x000fc600078e0252 */
[----:B------:R-:W-:Y:S01]  /*e060*/  STL [R1+0x3df4], R81 ;  /* 0x003df45101007387 */ /* 0x000fe20000100800 */
[----:B------:R-:W-:-:S03]  /*e070*/  IMAD.WIDE R44, R2, 0x2, R84 ;  /* 0x00000002022c7825 */ /* 0x000fc600078e0254 */
[----:B------:R-:W-:Y:S01]  /*e080*/  STL [R1+0x40f4], R81 ;  /* 0x0040f45101007387 */ /* 0x000fe20000100800 */
[----:B------:R-:W-:-:S03]  /*e090*/  IMAD R3, R80, 0x28, RZ ;  /* 0x0000002850037824 */ /* 0x000fc600078e02ff */
[----:B------:R-:W-:Y:S01]  /*e0a0*/  STL [R1+0x3df0], R11 ;  /* 0x003df00b01007387 */ /* 0x000fe20000100800 */
[----:B------:R-:W-:-:S03]  /*e0b0*/  IMAD.SHL.U32 R2, R80, 0x20, RZ ;  /* 0x0000002050027824 */ /* 0x000fc600078e00ff */
[----:B------:R-:W-:Y:S01]  /*e0c0*/  STL [R1+0x4134], R11 ;  /* 0x0041340b01007387 */ /* 0x000fe20000100800 */
[----:B------:R-:W-:-:S03]  /*e0d0*/  VIADD R5, R9, 0xffffffe7 ;  /* 0xffffffe709057836 */ /* 0x000fc60000000000 */
[----:B------:R-:W-:Y:S01]  /*e0e0*/  STL.64 [R1+0x1b58], R50 ;  /* 0x001b583201007387 */ /* 0x000fe20000100a00 */
[----:B------:R-:W-:-:S03]  /*e0f0*/  PRMT R72, RZ, 0x7610, R72 ;  /* 0x00007610ff487816 */ /* 0x000fc60000000048 */
[----:B------:R0:W-:Y:S04]  /*e100*/  STL.64 [R1+0x1b50], R48 ;  /* 0x001b503001007387 */ /* 0x0001e80000100a00 */
[----:B------:R1:W-:Y:S04]  /*e110*/  STL.64 [R1+0x1bd8], R46 ;  /* 0x001bd82e01007387 */ /* 0x0003e80000100a00 */
[----:B---3--:R0:W3:Y:S04]  /*e120*/  @!P3 LDG.E.U16 R73, desc[UR6][R48.64] ;  /* 0x000000063049b981 */ /* 0x0080e8000c1e1500 */
[----:B------:R4:W-:Y:S04]  /*e130*/  STL.64 [R1+0x1bd0], R44 ;  /* 0x001bd02c01007387 */ /* 0x0009e80000100a00 */
[----:B------:R1:W3:Y:S01]  /*e140*/  @!P5 LDG.E.U16 R65, desc[UR6][R46.64] ;  /* 0x000000062e41d981 */ /* 0x0002e2000c1e1500 */
[----:B0-----:R-:W-:-:S03]  /*e150*/  IMAD.WIDE R48, R3, 0x2, R84 ;  /* 0x0000000203307825 */ /* 0x001fc600078e0254 */
[----:B------:R4:W3:Y:S01]  /*e160*/  @!P5 LDG.E.U16 R64, desc[UR6][R44.64] ;  /* 0x000000062c40d981 */ /* 0x0008e2000c1e1500 */
[----:B------:R-:W-:Y:S01]  /*e170*/  PRMT R63, RZ, 0x7610, R63 ;  /* 0x00007610ff3f7816 */ /* 0x000fe2000000003f */
[----:B------:R-:W-:Y:S02]  /*e180*/  VIADD R6, R9, 0xffffffef ;  /* 0xffffffef09067836 */ /* 0x000fe40000000000 */
[----:B-1----:R-:W-:-:S04]  /*e190*/  IMAD.WIDE R46, R2, 0x2, R82 ;  /* 0x00000002022e7825 */ /* 0x002fc800078e0252 */
[----:B----4-:R-:W-:Y:S01]  /*e1a0*/  IMAD.WIDE R44, R2, 0x2, R84 ;  /* 0x00000002022c7825 */ /* 0x010fe200078e0254 */
[----:B------:R-:W-:Y:S01]  /*e1b0*/  PRMT R58, RZ, 0x7610, R58 ;  /* 0x00007610ff3a7816 */ /* 0x000fe2000000003a */
[----:B------:R-:W4:Y:S04]  /*e1c0*/  @!P2 LDG.E.U16 R72, desc[UR6][R46.64] ;  /* 0x000000062e48a981 */ /* 0x000f28000c1e1500 */
[----:B------:R-:W3:Y:S01]  /*e1d0*/  @!P2 LDG.E.U16 R52, desc[UR6][R44.64] ;  /* 0x000000062c34a981 */ /* 0x000ee2000c1e1500 */
[----:B------:R-:W-:Y:S01]  /*e1e0*/  ISETP.GE.U32.AND P5, PT, R6, 0x7ffffef0, PT ;  /* 0x7ffffef00600780c */ /* 0x000fe20003fa6070 */
[----:B------:R-:W-:Y:S01]  /*e1f0*/  VIADD R4, R9, 0xfffffff7 ;  /* 0xfffffff709047836 */ /* 0x000fe20000000000 */
[----:B------:R-:W-:Y:S01]  /*e200*/  PRMT R56, RZ, 0x7610, R56 ;  /* 0x00007610ff387816 */ /* 0x000fe20000000038 */
[----:B------:R-:W3:Y:S01]  /*e210*/  @!P0 LDG.E.U16 R58, desc[UR6][R48.64] ;  /* 0x00000006303a8981 */ /* 0x000ee2000c1e1500 */
[----:B------:R-:W-:Y:S01]  /*e220*/  PRMT R57, RZ, 0x7610, R57 ;  /* 0x00007610ff397816 */ /* 0x000fe20000000039 */
[----:B------:R-:W-:Y:S01]  /*e230*/  IMAD.SHL.U32 R2, R80, 0x10, RZ ;  /* 0x0000001050027824 */ /* 0x000fe200078e00ff */
[----:B------:R-:W-:-:S02]  /*e240*/  PRMT R66, RZ, 0x7610, R66 ;  /* 0x00007610ff427816 */ /* 0x000fc40000000042 */
[----:B------:R-:W-:Y:S02]  /*e250*/  PRMT R67, RZ, 0x7610, R67 ;  /* 0x00007610ff437816 */ /* 0x000fe40000000043 */
[----:B------:R-:W-:Y:S02]  /*e260*/  PRMT R62, RZ, 0x7610, R62 ;  /* 0x00007610ff3e7816 */ /* 0x000fe4000000003e */
[----:B------:R-:W-:Y:S02]  /*e270*/  PRMT R70, RZ, 0x7610, R70 ;  /* 0x00007610ff467816 */ /* 0x000fe40000000046 */
[----:B------:R-:W-:Y:S02]  /*e280*/  PRMT R60, RZ, 0x7610, R60 ;  /* 0x00007610ff3c7816 */ /* 0x000fe4000000003c */
[----:B------:R-:W-:Y:S02]  /*e290*/  PRMT R59, RZ, 0x7610, R59 ;  /* 0x00007610ff3b7816 */ /* 0x000fe4000000003b */
[----:B------:R-:W-:-:S02]  /*e2a0*/  PRMT R71, RZ, 0x7610, R71 ;  /* 0x00007610ff477816 */ /* 0x000fc40000000047 */
[----:B------:R-:W-:Y:S01]  /*e2b0*/  PRMT R42, RZ, 0x7610, R42 ;  /* 0x00007610ff2a7816 */ /* 0x000fe2000000002a */
[----:B--2---:R0:W2:Y:S01]  /*e2c0*/  @!P3 LDG.E.U16 R61, desc[UR6][R50.64] ;  /* 0x00000006323db981 */ /* 0x0040a2000c1e1500 */
[----:B------:R-:W-:Y:S01]  /*e2d0*/  ISETP.GE.U32.AND P3, PT, R5, 0x7ffffee8, PT ;  /* 0x7ffffee80500780c */ /* 0x000fe20003f66070 */
[----:B0-----:R-:W-:-:S04]  /*e2e0*/  IMAD.WIDE R50, R3, 0x2, R82 ;  /* 0x0000000203327825 */ /* 0x001fc800078e0252 */
[----:B------:R-:W-:Y:S01]  /*e2f0*/  VIADD R3, R9, 0xffffffff ;  /* 0xffffffff09037836 */ /* 0x000fe20000000000 */
[----:B------:R-:W-:Y:S04]  /*e300*/  STL.64 [R1+0x1c58], R50 ;  /* 0x001c583201007387 */ /* 0x000fe80000100a00 */
[----:B------:R-:W-:Y:S01]  /*e310*/  ISETP.GE.U32.AND P2, PT, R3, 0x7fffff00, PT ;  /* 0x7fffff000300780c */ /* 0x000fe20003f46070 */
[----:B------:R-:W-:Y:S01]  /*e320*/  IMAD R3, R80, 0x18, RZ ;  /* 0x0000001850037824 */ /* 0x000fe200078e02ff */
[----:B------:R0:W-:Y:S04]  /*e330*/  STL.64 [R1+0x1c50], R48 ;  /* 0x001c503001007387 */ /* 0x0001e80000100a00 */
[----:B------:R1:W2:Y:S01]  /*e340*/  @!P0 LDG.E.U16 R63, desc[UR6][R50.64] ;  /* 0x00000006323f8981 */ /* 0x0002a2000c1e1500 */
[----:B------:R-:W-:-:S03]  /*e350*/  ISETP.GE.U32.AND P0, PT, R4, 0x7ffffef8, PT ;  /* 0x7ffffef80400780c */ /* 0x000fc60003f06070 */
[----:B------:R1:W-:Y:S01]  /*e360*/  STL.64 [R1+0x1cd8], R46 ;  /* 0x001cd82e01007387 */ /* 0x0003e20000100a00 */
[----:B0-----:R-:W-:-:S03]  /*e370*/  IMAD.WIDE R48, R3, 0x2, R84 ;  /* 0x0000000203307825 */ /* 0x001fc600078e0254 */
[----:B------:R-:W2:Y:S01]  /*e380*/  @!P2 LDG.E.U16 R60, desc[UR6][R82.64] ;  /* 0x00000006523ca981 */ /* 0x000ea2000c1e1500 */
[----:B-1----:R-:W-:-:S03]  /*e390*/  IMAD.WIDE R50, R3, 0x2, R82 ;  /* 0x0000000203327825 */ /* 0x002fc600078e0252 */
[----:B------:R0:W-:Y:S01]  /*e3a0*/  STL.64 [R1+0x1cd0], R44 ;  /* 0x001cd02c01007387 */ /* 0x0001e20000100a00 */
[----:B------:R-:W-:-:S03]  /*e3b0*/  VIADD R3, R9, 0xffffffbf ;  /* 0xffffffbf09037836 */ /* 0x000fc60000000000 */
[----:B------:R-:W2:Y:S01]  /*e3c0*/  @!P3 LDG.E.U16 R56, desc[UR6][R50.64] ;  /* 0x000000063238b981 */ /* 0x000ea2000c1e1500 */
[----:B------:R-:W-:-:S03]  /*e3d0*/  IMAD.WIDE R46, R2, 0x2, R82 ;  /* 0x00000002022e7825 */ /* 0x000fc600078e0252 */
[----:B------:R-:W2:Y:S01]  /*e3e0*/  @!P3 LDG.E.U16 R57, desc[UR6][R48.64] ;  /* 0x000000063039b981 */ /* 0x000ea2000c1e1500 */
[----:B------:R-:W-:Y:S01]  /*e3f0*/  ISETP.GE.U32.AND P3, PT, R3, 0x7ffffec0, PT ;  /* 0x7ffffec00300780c */ /* 0x000fe20003f66070 */
[----:B------:R-:W-:Y:S02]  /*e400*/  VIADD R3, R9, 0xffffffb7 ;  /* 0xffffffb709037836 */ /* 0x000fe40000000000 */
[----:B0-----:R-:W-:Y:S01]  /*e410*/  IMAD.WIDE R44, R2, 0x2, R84 ;  /* 0x00000002022c7825 */ /* 0x001fe200078e0254 */
[----:B------:R-:W-:Y:S03]  /*e420*/  STL.64 [R1+0x1d58], R50 ;  /* 0x001d583201007387 */ /* 0x000fe60000100a00 */
[----:B------:R-:W-:Y:S01]  /*e430*/  IMAD.SHL.U32 R2, R80, 0x8, RZ ;  /* 0x0000000850027824 */ /* 0x000fe200078e00ff */
[----:B------:R-:W-:Y:S04]  /*e440*/  STL.64 [R1+0x1d50], R48 ;  /* 0x001d503001007387 */ /* 0x000fe80000100a00 */
[----:B------:R0:W-:Y:S04]  /*e450*/  STL.64 [R1+0x1dd8], R46 ;  /* 0x001dd82e01007387 */ /* 0x0001e80000100a00 */
[----:B------:R1:W-:Y:S04]  /*e460*/  STL.64 [R1+0x1dd0], R44 ;  /* 0x001dd02c01007387 */ /* 0x0003e80000100a00 */
[----:B------:R0:W2:Y:S04]  /*e470*/  @!P5 LDG.E.U16 R66, desc[UR6][R46.64] ;  /* 0x000000062e42d981 */ /* 0x0000a8000c1e1500 */
[----:B------:R1:W2:Y:S01]  /*e480*/  @!P5 LDG.E.U16 R67, desc[UR6][R44.64] ;  /* 0x000000062c43d981 */ /* 0x0002a2000c1e1500 */
[----:B------:R-:W-:Y:S01]  /*e490*/  ISETP.GE.U32.AND P5, PT, R3, 0x7ffffeb8, PT ;  /* 0x7ffffeb80300780c */ /* 0x000fe20003fa6070 */
[----:B------:R-:W-:-:S02]  /*e4a0*/  VIADD R3, R9, 0xffffffaf ;  /* 0xffffffaf09037836 */ /* 0x000fc40000000000 */
[----:B------:R-:W2:Y:S01]  /*e4b0*/  @!P2 LDG.E.U16 R59, desc[UR6][R84.64] ;  /* 0x00000006543ba981 */ /* 0x000ea2000c1e1500 */
[----:B0-----:R-:W-:-:S04]  /*e4c0*/  IMAD.WIDE R46, R2, 0x2, R82 ;  /* 0x00000002022e7825 */ /* 0x001fc800078e0252 */
[----:B-1----:R-:W-:Y:S01]  /*e4d0*/  IMAD.WIDE R44, R2, 0x2, R84 ;  /* 0x00000002022c7825 */ /* 0x002fe200078e0254 */
[----:B------:R-:W2:Y:S03]  /*e4e0*/  @!P0 LDG.E.U16 R62, desc[UR6][R46.64] ;  /* 0x000000062e3e8981 */ /* 0x000ea6000c1e1500 */
[----:B------:R-:W-:Y:S01]  /*e4f0*/  VIADD R2, R9, 0xffffffa7 ;  /* 0xffffffa709027836 */ /* 0x000fe20000000000 */
[----:B------:R0:W2:Y:S01]  /*e500*/  @!P0 LDG.E.U16 R70, desc[UR6][R44.64] ;  /* 0x000000062c468981 */ /* 0x0000a2000c1e1500 */
[----:B------:R-:W-:Y:S01]  /*e510*/  ISETP.GE.U32.AND P0, PT, R3, 0x7ffffeb0, PT ;  /* 0x7ffffeb00300780c */ /* 0x000fe20003f06070 */
[----:B------:R-:W-:Y:S02]  /*e520*/  IMAD.SHL.U32 R3, R80, 0x40, RZ ;  /* 0x0000004050037824 */ /* 0x000fe400078e00ff */
[----:B------:R-:W-:Y:S01]  /*e530*/  ISETP.GE.U32.AND P2, PT, R2, 0x7ffffea8, PT ;  /* 0x7ffffea80200780c */ /* 0x000fe20003f46070 */
[----:B------:R-:W-:Y:S01]  /*e540*/  IMAD R2, R80, 0x48, RZ ;  /* 0x0000004850027824 */ /* 0x000fe200078e02ff */
[----:B------:R-:W-:Y:S01]  /*e550*/  STL.64 [R1+0x1e58], R46 ;  /* 0x001e582e01007387 */ /* 0x000fe20000100a00 */
[----:B------:R-:W-:-:S03]  /*e560*/  IMAD.WIDE R50, R3, 0x2, R82 ;  /* 0x0000000203327825 */ /* 0x000fc600078e0252 */
[----:B------:R0:W-:Y:S01]  /*e570*/  STL.64 [R1+0x1e50], R44 ;  /* 0x001e502c01007387 */ /* 0x0001e20000100a00 */
[----:B------:R-:W-:-:S03]  /*e580*/  IMAD.WIDE R48, R3, 0x2, R84 ;  /* 0x0000000203307825 */ /* 0x000fc600078e0254 */
[----:B------:R1:W-:Y:S04]  /*e590*/  STL.64 [R1+0x1ad8], R50 ;  /* 0x001ad83201007387 */ /* 0x0003e80000100a00 */
[----:B------:R-:W2:Y:S01]  /*e5a0*/  @!P3 LDG.E.U16 R71, desc[UR6][R50.64] ;  /* 0x000000063247b981 */ /* 0x000ea2000c1e1500 */
[----:B0-----:R-:W-:-:S03]  /*e5b0*/  IMAD.WIDE R44, R2, 0x2, R84 ;  /* 0x00000002022c7825 */ /* 0x001fc600078e0254 */
[----:B------:R0:W-:Y:S04]  /*e5c0*/  STL.64 [R1+0x1ad0], R48 ;  /* 0x001ad03001007387 */ /* 0x0001e80000100a00 */
[----:B------:R-:W2:Y:S04]  /*e5d0*/  @!P5 LDG.E.U16 R42, desc[UR6][R44.64] ;  /* 0x000000062c2ad981 */ /* 0x000ea8000c1e1500 */
[----:B-1----:R-:W3:Y:S01]  /*e5e0*/  LDL.LU.64 R50, [R1+0x43d8] ;  /* 0x0043d80001327983 */ /* 0x002ee20000300a00 */
[----:B------:R-:W-:Y:S01]  /*e5f0*/  IMAD.WIDE R46, R2, 0x2, R82 ;  /* 0x00000002022e7825 */ /* 0x000fe200078e0252 */
[----:B------:R-:W-:-:S02]  /*e600*/  PRMT R40, RZ, 0x7610, R40 ;  /* 0x00007610ff287816 */ /* 0x000fc40000000028 */
[----:B------:R0:W4:Y:S01]  /*e610*/  @!P3 LDG.E.U16 R53, desc[UR6][R48.64] ;  /* 0x000000063035b981 */ /* 0x000122000c1e1500 */
[----:B------:R-:W-:-:S03]  /*e620*/  VIADD R3, R9, 0xffffff97 ;  /* 0xffffff9709037836 */ /* 0x000fc60000000000 */
[----:B------:R1:W4:Y:S01]  /*e630*/  @!P5 LDG.E.U16 R88, desc[UR6][R46.64] ;  /* 0x000000062e58d981 */ /* 0x000322000c1e1500 */
[C---:B------:R-:W-:Y:S01]  /*e640*/  IMAD R2, R80.reuse, 0x58, RZ ;  /* 0x0000005850027824 */ /* 0x040fe200078e02ff */
[----:B------:R-:W-:Y:S01]  /*e650*/  ISETP.GE.U32.AND P5, PT, R3, 0x7ffffe98, PT ;  /* 0x7ffffe980300780c */ /* 0x000fe20003fa6070 */
[----:B------:R-:W-:Y:S01]  /*e660*/  IMAD R3, R80, 0x50, RZ ;  /* 0x0000005050037824 */ /* 0x000fe200078e02ff */
[----:B------:R1:W-:Y:S01]  /*e670*/  STL.64 [R1+0x1a58], R46 ;  /* 0x001a582e01007387 */ /* 0x0003e20000100a00 */
[----:B------:R-:W-:-:S03]  /*e680*/  PRMT R41, RZ, 0x7610, R41 ;  /* 0x00007610ff297816 */ /* 0x000fc60000000029 */
[----:B------:R1:W-:Y:S01]  /*e690*/  STL.64 [R1+0x1a50], R44 ;  /* 0x001a502c01007387 */ /* 0x0003e20000100a00 */
[----:B0-----:R-:W-:-:S04]  /*e6a0*/  IMAD.WIDE R48, R3, 0x2, R84 ;  /* 0x0000000203307825 */ /* 0x001fc800078e0254 */
[----:B-1----:R-:W-:-:S04]  /*e6b0*/  IMAD.WIDE R46, R2, 0x2, R82 ;  /* 0x00000002022e7825 */ /* 0x002fc800078e0252 */
[----:B------:R-:W-:Y:S01]  /*e6c0*/  IMAD.WIDE R44, R2, 0x2, R84 ;  /* 0x00000002022c7825 */ /* 0x000fe200078e0254 */
[----:B------:R-:W4:Y:S04]  /*e6d0*/  @!P2 LDG.E.U16 R41, desc[UR6][R46.64] ;  /* 0x000000062e29a981 */ /* 0x000f28000c1e1500 */
[----:B------:R-:W4:Y:S04]  /*e6e0*/  @!P2 LDG.E.U16 R40, desc[UR6][R44.64] ;  /* 0x000000062c28a981 */ /* 0x000f28000c1e1500 */
[----:B--2---:R0:W-:Y:S01]  /*e6f0*/  STL [R1+0x190], R42 ;  /* 0x0001902a01007387 */ /* 0x0041e20000100800 */
[----:B---3--:R-:W-:-:S02]  /*e700*/  PRMT R51, RZ, 0x7610, R51 ;  /* 0x00007610ff337816 */ /* 0x008fc40000000033 */
[----:B------:R-:W-:Y:S01]  /*e710*/  PRMT R50, RZ, 0x7610, R50 ;  /* 0x00007610ff327816 */ /* 0x000fe20000000032 */
[----:B0-----:R-:W-:-:S05]  /*e720*/  IMAD.WIDE R42, R3, 0x2, R82 ;  /* 0x00000002032a7825 */ /* 0x001fca00078e0252 */
[----:B------:R-:W2:Y:S04]  /*e730*/  @!P0 LDG.E.U16 R50, desc[UR6][R48.64] ;  /* 0x0000000630328981 */ /* 0x000ea8000c1e1500 */
[----:B------:R0:W-:Y:S04]  /*e740*/  STL.64 [R1+0x19d8], R42 ;  /* 0x0019d82a01007387 */ /* 0x0001e80000100a00 */
[----:B------:R1:W-:Y:S04]  /*e750*/  STL.64 [R1+0x19d0], R48 ;  /* 0x0019d03001007387 */ /* 0x0003e80000100a00 */
[----:B------:R-:W3:Y:S04]  /*e760*/  @!P0 LDG.E.U16 R51, desc[UR6][R42.64] ;  /* 0x000000062a338981 */ /* 0x000ee8000c1e1500 */
[----:B0-----:R-:W3:Y:S04]  /*e770*/  LDL.LU.64 R42, [R1+0x43d0] ;  /* 0x0043d000012a7983 */ /* 0x001ee80000300a00 */
[----:B-1----:R-:W3:Y:S01]  /*e780*/  LDL.LU.64 R48, [R1+0x43c8] ;  /* 0x0043c80001307983 */ /* 0x002ee20000300a00 */
[----:B------:R-:W-:-:S02]  /*e790*/  VIADD R4, R9, 0xffffff9f ;  /* 0xffffff9f09047836 */ /* 0x000fc40000000000 */
[----:B------:R-:W-:Y:S01]  /*e7a0*/  VIADD R3, R9, 0xffffff87 ;  /* 0xffffff8709037836 */ /* 0x000fe20000000000 */
[----:B------:R0:W-:Y:S02]  /*e7b0*/  STL.64 [R1+0x1958], R46 ;  /* 0x0019582e01007387 */ /* 0x0001e40000100a00 */
[----:B------:R-:W-:Y:S01]  /*e7c0*/  ISETP.GE.U32.AND P3, PT, R4, 0x7ffffea0, PT ;  /* 0x7ffffea00400780c */ /* 0x000fe20003f66070 */
[C---:B------:R-:W-:Y:S01]  /*e7d0*/  IMAD R2, R80.reuse, 0x68, RZ ;  /* 0x0000006850027824 */ /* 0x040fe200078e02ff */
[----:B------:R-:W-:Y:S01]  /*e7e0*/  ISETP.GE.U32.AND P2, PT, R3, 0x7ffffe88, PT ;  /* 0x7ffffe880300780c */ /* 0x000fe20003f46070 */
[----:B------:R1:W-:Y:S01]  /*e7f0*/  STL.64 [R1+0x1950], R44 ;  /* 0x0019502c01007387 */ /* 0x0003e20000100a00 */
[----:B------:R-:W-:-:S03]  /*e800*/  IMAD R3, R80, 0x60, RZ ;  /* 0x0000006050037824 */ /* 0x000fc600078e02ff */
[----:B----4-:R-:W-:Y:S04]  /*e810*/  STL [R1+0x180], R40 ;  /* 0x0001802801007387 */ /* 0x010fe80000100800 */
[----:B------:R4:W-:Y:S01]  /*e820*/  STL [R1+0x184], R41 ;  /* 0x0001842901007387 */ /* 0x0009e20000100800 */
[----:B0-----:R-:W-:-:S04]  /*e830*/  IMAD.WIDE R46, R2, 0x2, R82 ;  /* 0x00000002022e7825 */ /* 0x001fc800078e0252 */
[----:B-1----:R-:W-:-:S04]  /*e840*/  IMAD.WIDE R44, R2, 0x2, R84 ;  /* 0x00000002022c7825 */ /* 0x002fc800078e0254 */
[C---:B----4-:R-:W-:Y:S01]  /*e850*/  IMAD.WIDE R40, R3.reuse, 0x2, R82 ;  /* 0x0000000203287825 */ /* 0x050fe200078e0252 */
[----:B--2---:R-:W-:Y:S04]  /*e860*/  STL [R1+0x188], R50 ;  /* 0x0001883201007387 */ /* 0x004fe80000100800 */
[----:B---3--:R0:W-:Y:S04]  /*e870*/  STL [R1+0x18c], R51 ;  /* 0x00018c3301007387 */ /* 0x0081e80000100800 */
[----:B------:R1:W-:Y:S01]  /*e880*/  STL.64 [R1+0x18d8], R40 ;  /* 0x0018d82801007387 */ /* 0x0003e20000100a00 */
[----:B------:R-:W-:Y:S01]  /*e890*/  PRMT R42, RZ, 0x7610, R42 ;  /* 0x00007610ff2a7816 */ /* 0x000fe2000000002a */
[----:B0-----:R-:W-:Y:S01]  /*e8a0*/  IMAD.WIDE R50, R3, 0x2, R84 ;  /* 0x0000000203327825 */ /* 0x001fe200078e0254 */
[----:B------:R-:W-:-:S02]  /*e8b0*/  PRMT R43, RZ, 0x7610, R43 ;  /* 0x00007610ff2b7816 */ /* 0x000fc4000000002b */
[----:B------:R-:W-:Y:S02]  /*e8c0*/  PRMT R49, RZ, 0x7610, R49 ;  /* 0x00007610ff317816 */ /* 0x000fe40000000031 */
[----:B------:R-:W-:Y:S01]  /*e8d0*/  PRMT R48, RZ, 0x7610, R48 ;  /* 0x00007610ff307816 */ /* 0x000fe20000000030 */
[----:B------:R-:W2:Y:S04]  /*e8e0*/  @!P5 LDG.E.U16 R42, desc[UR6][R44.64] ;  /* 0x000000062c2ad981 */ /* 0x000ea8000c1e1500 */
[----:B------:R0:W-:Y:S04]  /*e8f0*/  STL.64 [R1+0x18d0], R50 ;  /* 0x0018d03201007387 */ /* 0x0001e80000100a00 */
[----:B------:R-:W3:Y:S04]  /*e900*/  @!P3 LDG.E.U16 R49, desc[UR6][R40.64] ;  /* 0x000000062831b981 */ /* 0x000ee8000c1e1500 */
[----:B------:R4:W3:Y:S04]  /*e910*/  @!P5 LDG.E.U16 R43, desc[UR6][R46.64] ;  /* 0x000000062e2bd981 */ /* 0x0008e8000c1e1500 */
[----:B------:R-:W3:Y:S04]  /*e920*/  @!P3 LDG.E.U16 R48, desc[UR6][R50.64] ;  /* 0x000000063230b981 */ /* 0x000ee8000c1e1500 */
[----:B-1----:R-:W3:Y:S04]  /*e930*/  LDL.LU.64 R40, [R1+0x43c0] ;  /* 0x0043c00001287983 */ /* 0x002ee80000300a00 */
[----:B0-----:R-:W3:Y:S01]  /*e940*/  LDL.LU.64 R50, [R1+0x43b8] ;  /* 0x0043b80001327983 */ /* 0x001ee20000300a00 */
[----:B------:R-:W-:-:S02]  /*e950*/  VIADD R4, R9, 0xffffff8f ;  /* 0xffffff8f09047836 */ /* 0x000fc40000000000 */
[----:B------:R-:W-:Y:S01]  /*e960*/  VIADD R3, R9, 0xffffff77 ;  /* 0xffffff7709037836 */ /* 0x000fe20000000000 */
[----:B------:R4:W-:Y:S02]  /*e970*/  STL.64 [R1+0x1858], R46 ;  /* 0x0018582e01007387 */ /* 0x0009e40000100a00 */
[----:B------:R-:W-:Y:S01]  /*e980*/  ISETP.GE.U32.AND P0, PT, R4, 0x7ffffe90, PT ;  /* 0x7ffffe900400780c */ /* 0x000fe20003f06070 */
[C---:B------:R-:W-:Y:S01]  /*e990*/  IMAD R2, R80.reuse, 0x78, RZ ;  /* 0x0000007850027824 */ /* 0x040fe200078e02ff */
[----:B------:R-:W-:Y:S01]  /*e9a0*/  ISETP.GE.U32.AND P5, PT, R3, 0x7ffffe78, PT ;  /* 0x7ffffe780300780c */ /* 0x000fe20003fa6070 */
[----:B------:R0:W-:Y:S01]  /*e9b0*/  STL.64 [R1+0x1850], R44 ;  /* 0x0018502c01007387 */ /* 0x0001e20000100a00 */
[----:B------:R-:W-:Y:S02]  /*e9c0*/  IMAD R3, R80, 0x70, RZ ;  /* 0x0000007050037824 */ /* 0x000fe400078e02ff */
[----:B----4-:R-:W-:-:S04]  /*e9d0*/  IMAD.WIDE R46, R2, 0x2, R82 ;  /* 0x00000002022e7825 */ /* 0x010fc800078e0252 */
[----:B0-----:R-:W-:Y:S01]  /*e9e0*/  IMAD.WIDE R44, R2, 0x2, R84 ;  /* 0x00000002022c7825 */ /* 0x001fe200078e0254 */
[----:B--2---:R-:W-:Y:S04]  /*e9f0*/  STL [R1+0x170], R42 ;  /* 0x0001702a01007387 */ /* 0x004fe80000100800 */
[----:B---3--:R0:W-:Y:S04]  /*ea00*/  STL [R1+0x174], R43 ;  /* 0x0001742b01007387 */ /* 0x0081e80000100800 */
[----:B------:R-:W-:Y:S01]  /*ea10*/  STL [R1+0x178], R48 ;  /* 0x0001783001007387 */ /* 0x000fe20000100800 */
[----:B------:R-:W-:-:S03]  /*ea20*/  PRMT R40, RZ, 0x7610, R40 ;  /* 0x00007610ff287816 */ /* 0x000fc60000000028 */
[----:B------:R1:W-:Y:S01]  /*ea30*/  STL [R1+0x17c], R49 ;  /* 0x00017c3101007387 */ /* 0x0003e20000100800 */
[----:B------:R-:W-:Y:S01]  /*ea40*/  PRMT R41, RZ, 0x7610, R41 ;  /* 0x00007610ff297816 */ /* 0x000fe20000000029 */
[C---:B0-----:R-:W-:Y:S01]  /*ea50*/  IMAD.WIDE R42, R3.reuse, 0x2, R82 ;  /* 0x00000002032a7825 */ /* 0x041fe200078e0252 */
[----:B------:R-:W-:Y:S01]  /*ea60*/  PRMT R51, RZ, 0x7610, R51 ;  /* 0x00007610ff337816 */ /* 0x000fe20000000033 */
[----:B------:R-:W2:Y:S01]  /*ea70*/  @!P2 LDG.E.U16 R40, desc[UR6][R44.64] ;  /* 0x000000062c28a981 */ /* 0x000ea2000c1e1500 */
[----:B------:R-:W-:Y:S01]  /*ea80*/  PRMT R50, RZ, 0x7610, R50 ;  /* 0x00007610ff327816 */ /* 0x000fe20000000032 */
[----:B-1----:R-:W-:Y:S02]  /*ea90*/  IMAD.WIDE R48, R3, 0x2, R84 ;  /* 0x0000000203307825 */ /* 0x002fe400078e0254 */
[----:B------:R0:W-:Y:S04]  /*eaa0*/  STL.64 [R1+0x17d8], R42 ;  /* 0x0017d82a01007387 */ /* 0x0001e80000100a00 */
[----:B------:R1:W-:Y:S04]  /*eab0*/  STL.64 [R1+0x17d0], R48 ;  /* 0x0017d03001007387 */ /* 0x0003e80000100a00 */
[----:B------:R-:W3:Y:S04]  /*eac0*/  @!P0 LDG.E.U16 R51, desc[UR6][R42.64] ;  /* 0x000000062a338981 */ /* 0x000ee8000c1e1500 */
[----:B------:R4:W3:Y:S04]  /*ead0*/  @!P2 LDG.E.U16 R41, desc[UR6][R46.64] ;  /* 0x000000062e29a981 */ /* 0x0008e8000c1e1500 */
[----:B------:R-:W3:Y:S04]  /*eae0*/  @!P0 LDG.E.U16 R50, desc[UR6][R48.64] ;  /* 0x0000000630328981 */ /* 0x000ee8000c1e1500 */
[----:B0-----:R-:W3:Y:S04]  /*eaf0*/  LDL.LU.64 R42, [R1+0x43b0] ;  /* 0x0043b000012a7983 */ /* 0x001ee80000300a00 */
[----:B-1----:R-:W3:Y:S01]  /*eb00*/  LDL.LU.64 R48, [R1+0x43a8] ;  /* 0x0043a80001307983 */ /* 0x002ee20000300a00 */
[----:B------:R-:W-:-:S02]  /*eb10*/  VIADD R4, R9, 0xffffff7f ;  /* 0xffffff7f09047836 */ /* 0x000fc40000000000 */
[----:B------:R-:W-:Y:S01]  /*eb20*/  VIADD R3, R9, 0xffffff67 ;  /* 0xffffff6709037836 */ /* 0x000fe20000000000 */
[----:B------:R4:W-:Y:S02]  /*eb30*/  STL.64 [R1+0x1758], R46 ;  /* 0x0017582e01007387 */ /* 0x0009e40000100a00 */
[----:B------:R-:W-:Y:S02]  /*eb40*/  ISETP.GE.U32.AND P3, PT, R4, 0x7ffffe80, PT ;  /* 0x7ffffe800400780c */ /* 0x000fe40003f66070 */
[----:B------:R-:W-:Y:S01]  /*eb50*/  ISETP.GE.U32.AND P2, PT, R3, 0x7ffffe68, PT ;  /* 0x7ffffe680300780c */ /* 0x000fe20003f46070 */
[----:B------:R0:W-:Y:S01]  /*eb60*/  STL.64 [R1+0x1750], R44 ;  /* 0x0017502c01007387 */ /* 0x0001e20000100a00 */
[C---:B------:R-:W-:Y:S02]  /*eb70*/  IMAD.SHL.U32 R3, R80.reuse, 0x80, RZ ;  /* 0x0000008050037824 */ /* 0x040fe400078e00ff */
[----:B------:R-:W-:-:S04]  /*eb80*/  IMAD R2, R80, 0x88, RZ ;  /* 0x0000008850027824 */ /* 0x000fc800078e02ff */
[----:B----4-:R-:W-:-:S04]  /*eb90*/  IMAD.WIDE R46, R2, 0x2, R82 ;  /* 0x00000002022e7825 */ /* 0x010fc800078e0252 */
[----:B0-----:R-:W-:Y:S01]  /*eba0*/  IMAD.WIDE R44, R2, 0x2, R84 ;  /* 0x00000002022c7825 */ /* 0x001fe200078e0254 */
[----:B--2---:R-:W-:Y:S04]  /*ebb0*/  STL [R1+0x160], R40 ;  /* 0x0001602801007387 */ /* 0x004fe80000100800 */
[----:B---3--:R0:W-:Y:S04]  /*ebc0*/  STL [R1+0x164], R41 ;  /* 0x0001642901007387 */ /* 0x0081e80000100800 */
[----:B------:R-:W-:Y:S04]  /*ebd0*/  STL [R1+0x168], R50 ;  /* 0x0001683201007387 */ /* 0x000fe80000100800 */
[----:B------:R1:W-:Y:S01]  /*ebe0*/  STL [R1+0x16c], R51 ;  /* 0x00016c3301007387 */ /* 0x0003e20000100800 */
[----:B0-----:R-:W-:Y:S01]  /*ebf0*/  IMAD.WIDE R40, R3, 0x2, R82 ;  /* 0x0000000203287825 */ /* 0x001fe200078e0252 */
[----:B------:R-:W-:-:S02]  /*ec00*/  PRMT R49, RZ, 0x7610, R49 ;  /* 0x00007610ff317816 */ /* 0x000fc40000000031 */
[----:B------:R-:W-:Y:S01]  /*ec10*/  PRMT R48, RZ, 0x7610, R48 ;  /* 0x00007610ff307816 */ /* 0x000fe20000000030 */
[----:B-1----:R-:W-:Y:S01]  /*ec20*/  IMAD.WIDE R50, R3, 0x2, R84 ;  /* 0x0000000203327825 */ /* 0x002fe200078e0254 */
[----:B------:R0:W-:Y:S01]  /*ec30*/  STL.64 [R1+0x16d8], R40 ;  /* 0x0016d82801007387 */ /* 0x0001e20000100a00 */
[----:B------:R-:W-:Y:S02]  /*ec40*/  PRMT R42, RZ, 0x7610, R42 ;  /* 0x00007610ff2a7816 */ /* 0x000fe4000000002a */
[----:B------:R-:W-:Y:S01]  /*ec50*/  PRMT R43, RZ, 0x7610, R43 ;  /* 0x00007610ff2b7816 */ /* 0x000fe2000000002b */
[----:B------:R1:W-:Y:S04]  /*ec60*/  STL.64 [R1+0x16d0], R50 ;  /* 0x0016d03201007387 */ /* 0x0003e80000100a00 */
[----:B------:R-:W2:Y:S04]  /*ec70*/  @!P3 LDG.E.U16 R49, desc[UR6][R40.64] ;  /* 0x000000062831b981 */ /* 0x000ea8000c1e1500 */
[----:B------:R-:W3:Y:S04]  /*ec80*/  @!P3 LDG.E.U16 R48, desc[UR6][R50.64] ;  /* 0x000000063230b981 */ /* 0x000ee8000c1e1500 */
[----:B------:R4:W2:Y:S04]  /*ec90*/  @!P5 LDG.E.U16 R42, desc[UR6][R44.64] ;  /* 0x000000062c2ad981 */ /* 0x0008a8000c1e1500 */
[----:B0-----:R-:W2:Y:S04]  /*eca0*/  LDL.LU.64 R40, [R1+0x43a0] ;  /* 0x0043a00001287983 */ /* 0x001ea80000300a00 */
[----:B-1----:R-:W2:Y:S04]  /*ecb0*/  LDL.LU.64 R50, [R1+0x4398] ;  /* 0x0043980001327983 */ /* 0x002ea80000300a00 */
[----:B------:R0:W2:Y:S01]  /*ecc0*/  @!P5 LDG.E.U16 R43, desc[UR6][R46.64] ;  /* 0x000000062e2bd981 */ /* 0x0000a2000c1e1500 */
[C---:B------:R-:W-:Y:S01]  /*ecd0*/  VIADD R3, R9.reuse, 0xffffff57 ;  /* 0xffffff5709037836 */ /* 0x040fe20000000000 */
[----:B------:R-:W-:-:S04]  /*ece0*/  IADD3 R4, PT, PT, R9, -0x91, RZ ;  /* 0xffffff6f09047810 */ /* 0x000fc80007ffe0ff */
[----:B------:R-:W-:Y:S02]  /*ecf0*/  ISETP.GE.U32.AND P0, PT, R4, 0x7ffffe70, PT ;  /* 0x7ffffe700400780c */ /* 0x000fe40003f06070 */
[----:B------:R-:W-:Y:S01]  /*ed00*/  ISETP.GE.U32.AND P5, PT, R3, 0x7ffffe58, PT ;  /* 0x7ffffe580300780c */ /* 0x000fe20003fa6070 */
[C---:B------:R-:W-:Y:S01]  /*ed10*/  IMAD R3, R80.reuse, 0x90, RZ ;  /* 0x0000009050037824 */ /* 0x040fe200078e02ff */
[----:B------:R-:W-:Y:S04]  /*ed20*/  STL.64 [R1+0x1658], R46 ;  /* 0x0016582e01007387 */ /* 0x000fe80000100a00 */
[----:B------:R4:W-:Y:S01]  /*ed30*/  STL.64 [R1+0x1650], R44 ;  /* 0x0016502c01007387 */ /* 0x0009e20000100a00 */
[----:B------:R-:W-:Y:S01]  /*ed40*/  IMAD R2, R80, 0x98, RZ ;  /* 0x0000009850027824 */ /* 0x000fe200078e02ff */
[----:B------:R-:W-:Y:S01]  /*ed50*/  PRMT R38, RZ, 0x7610, R38 ;  /* 0x00007610ff267816 */ /* 0x000fe20000000026 */
[----:B----4-:R-:W-:Y:S01]  /*ed60*/  IMAD.WIDE R44, R3, 0x2, R82 ;  /* 0x00000002032c7825 */ /* 0x010fe200078e0252 */
[----:B------:R-:W-:-:S03]  /*ed70*/  PRMT R39, RZ, 0x7610, R39 ;  /* 0x00007610ff277816 */ /* 0x000fc60000000027 */
[----:B0-----:R-:W-:-:S05]  /*ed80*/  IMAD.WIDE R46, R2, 0x2, R82 ;  /* 0x00000002022e7825 */ /* 0x001fca00078e0252 */
[----:B------:R0:W4:Y:S04]  /*ed90*/  @!P2 LDG.E.U16 R39, desc[UR6][R46.64] ;  /* 0x000000062e27a981 */ /* 0x000128000c1e1500 */
[----:B---3--:R-:W-:Y:S04]  /*eda0*/  STL [R1+0x158], R48 ;  /* 0x0001583001007387 */ /* 0x008fe80000100800 */
[----:B--2---:R1:W-:Y:S04]  /*edb0*/  STL [R1+0x15c], R49 ;  /* 0x00015c3101007387 */ /* 0x0043e80000100800 */
[----:B------:R-:W-:Y:S01]  /*edc0*/  STL.64 [R1+0x15d8], R44 ;  /* 0x0015d82c01007387 */ /* 0x000fe20000100a00 */
[----:B------:R-:W-:-:S02]  /*edd0*/  PRMT R51, RZ, 0x7610, R51 ;  /* 0x00007610ff337816 */ /* 0x000fc40000000033 */
[----:B------:R-:W-:Y:S01]  /*ede0*/  PRMT R50, RZ, 0x7610, R50 ;  /* 0x00007610ff327816 */ /* 0x000fe20000000032 */
[--C-:B-1----:R-:W-:Y:S01]  /*edf0*/  IMAD.WIDE R48, R3, 0x2, R84.reuse ;  /* 0x0000000203307825 */ /* 0x102fe200078e0254 */
[----:B------:R-:W-:Y:S04]  /*ee00*/  STL [R1+0x150], R42 ;  /* 0x0001502a01007387 */ /* 0x000fe80000100800 */
[----:B------:R1:W-:Y:S04]  /*ee10*/  STL [R1+0x154], R43 ;  /* 0x0001542b01007387 */ /* 0x0003e80000100800 */
[----:B------:R2:W-:Y:S04]  /*ee20*/  STL.64 [R1+0x15d0], R48 ;  /* 0x0015d03001007387 */ /* 0x0005e80000100a00 */
[----:B------:R-:W3:Y:S04]  /*ee30*/  @!P0 LDG.E.U16 R51, desc[UR6][R44.64] ;  /* 0x000000062c338981 */ /* 0x000ee8000c1e1500 */
[----:B------:R-:W3:Y:S01]  /*ee40*/  @!P0 LDG.E.U16 R50, desc[UR6][R48.64] ;  /* 0x0000000630328981 */ /* 0x000ee2000c1e1500 */
[----:B-1----:R-:W-:-:S03]  /*ee50*/  IMAD.WIDE R42, R2, 0x2, R84 ;  /* 0x00000002022a7825 */ /* 0x002fc600078e0254 */
[----:B------:R-:W4:Y:S04]  /*ee60*/  LDL.LU.64 R44, [R1+0x4390] ;  /* 0x00439000012c7983 */ /* 0x000f280000300a00 */
[----:B------:R1:W4:Y:S01]  /*ee70*/  @!P2 LDG.E.U16 R38, desc[UR6][R42.64] ;  /* 0x000000062a26a981 */ /* 0x000322000c1e1500 */
[C---:B------:R-:W-:Y:S02]  /*ee80*/  VIADD R4, R9.reuse, 0xffffff5f ;  /* 0xffffff5f09047836 */ /* 0x040fe40000000000 */
[----:B------:R-:W-:Y:S01]  /*ee90*/  VIADD R3, R9, 0xffffff47 ;  /* 0xffffff4709037836 */ /* 0x000fe20000000000 */
[----:B--2---:R-:W2:Y:S02]  /*eea0*/  LDL.LU.64 R48, [R1+0x4388] ;  /* 0x0043880001307983 */ /* 0x004ea40000300a00 */
[----:B------:R-:W-:-:S02]  /*eeb0*/  ISETP.GE.U32.AND P3, PT, R4, 0x7ffffe60, PT ;  /* 0x7ffffe600400780c */ /* 0x000fc40003f66070 */
[----:B------:R-:W-:Y:S01]  /*eec0*/  ISETP.GE.U32.AND P2, PT, R3, 0x7ffffe48, PT ;  /* 0x7ffffe480300780c */ /* 0x000fe20003f46070 */
[----:B------:R0:W-:Y:S01]  /*eed0*/  STL.64 [R1+0x1558], R46 ;  /* 0x0015582e01007387 */ /* 0x0001e20000100a00 */
[----:B------:R-:W-:-:S03]  /*eee0*/  IMAD R3, R80, 0xa0, RZ ;  /* 0x000000a050037824 */ /* 0x000fc600078e02ff */
[----:B------:R1:W-:Y:S01]  /*eef0*/  STL.64 [R1+0x1550], R42 ;  /* 0x0015502a01007387 */ /* 0x0003e20000100a00 */
[----:B------:R-:W-:Y:S02]  /*ef00*/  IMAD R2, R80, 0xa8, RZ ;  /* 0x000000a850027824 */ /* 0x000fe400078e02ff */
[----:B0-----:R-:W-:Y:S01]  /*ef10*/  IMAD.WIDE R46, R3, 0x2, R84 ;  /* 0x00000002032e7825 */ /* 0x001fe200078e0254 */
[----:B------:R-:W-:Y:S02]  /*ef20*/  PRMT R34, RZ, 0x7610, R34 ;  /* 0x00007610ff227816 */ /* 0x000fe40000000022 */
[----:B------:R-:W-:Y:S01]  /*ef30*/  PRMT R35, RZ, 0x7610, R35 ;  /* 0x00007610ff237816 */ /* 0x000fe20000000023 */
[----:B-1----:R-:W-:-:S05]  /*ef40*/  IMAD.WIDE R42, R2, 0x2, R82 ;  /* 0x00000002022a7825 */ /* 0x002fca00078e0252 */
[----:B------:R0:W2:Y:S04]  /*ef50*/  @!P5 LDG.E.U16 R35, desc[UR6][R42.64] ;  /* 0x000000062a23d981 */ /* 0x0000a8000c1e1500 */
[----:B---3--:R-:W-:Y:S04]  /*ef60*/  STL [R1+0x148], R50 ;  /* 0x0001483201007387 */ /* 0x008fe80000100800 */
[----:B------:R1:W-:Y:S01]  /*ef70*/  STL [R1+0x14c], R51 ;  /* 0x00014c3301007387 */ /* 0x0003e20000100800 */
[----:B----4-:R-:W-:Y:S02]  /*ef80*/  PRMT R44, RZ, 0x7610, R44 ;  /* 0x00007610ff2c7816 */ /* 0x010fe4000000002c */
[----:B------:R-:W-:-:S04]  /*ef90*/  PRMT R45, RZ, 0x7610, R45 ;  /* 0x00007610ff2d7816 */ /* 0x000fc8000000002d */
[----:B------:R-:W3:Y:S01]  /*efa0*/  @!P3 LDG.E.U16 R44, desc[UR6][R46.64] ;  /* 0x000000062e2cb981 */ /* 0x000ee2000c1e1500 */
[----:B-1----:R-:W-:-:S05]  /*efb0*/  IMAD.WIDE R50, R3, 0x2, R82 ;  /* 0x0000000203327825 */ /* 0x002fca00078e0252 */
[----:B------:R-:W-:Y:S04]  /*efc0*/  STL.64 [R1+0x14d8], R50 ;  /* 0x0014d83201007387 */ /* 0x000fe80000100a00 */
[----:B------:R-:W-:Y:S04]  /*efd0*/  STL [R1+0x140], R38 ;  /* 0x0001402601007387 */ /* 0x000fe80000100800 */
[----:B------:R-:W4:Y:S04]  /*efe0*/  @!P3 LDG.E.U16 R45, desc[UR6][R50.64] ;  /* 0x00000006322db981 */ /* 0x000f28000c1e1500 */
[----:B------:R1:W-:Y:S02]  /*eff0*/  STL [R1+0x144], R39 ;  /* 0x0001442701007387 */ /* 0x0003e40000100800 */
[----:B-1----:R-:W-:-:S05]  /*f000*/  IMAD.WIDE R38, R2, 0x2, R84 ;  /* 0x0000000202267825 */ /* 0x002fca00078e0254 */
[----:B------:R1:W2:Y:S01]  /*f010*/  @!P5 LDG.E.U16 R34, desc[UR6][R38.64] ;  /* 0x000000062622d981 */ /* 0x0002a2000c1e1500 */
[----:B------:R-:W-:-:S03]  /*f020*/  VIADD R4, R9, 0xffffff4f ;  /* 0xffffff4f09047836 */ /* 0x000fc60000000000 */
[----:B------:R0:W-:Y:S02]  /*f030*/  STL.64 [R1+0x14d0], R46 ;  /* 0x0014d02e01007387 */ /* 0x0001e40000100a00 */
[----:B------:R-:W-:Y:S02]  /*f040*/  ISETP.GE.U32.AND P0, PT, R4, 0x7ffffe50, PT ;  /* 0x7ffffe500400780c */ /* 0x000fe40003f06070 */
[----:B------:R-:W2:Y:S01]  /*f050*/  LDL.LU.64 R50, [R1+0x4380] ;  /* 0x0043800001327983 */ /* 0x000ea20000300a00 */
[----:B------:R-:W-:Y:S01]  /*f060*/  IMAD R2, R80, 0xb0, RZ ;  /* 0x000000b050027824 */ /* 0x000fe200078e02ff */
[----:B------:R-:W-:Y:S01]  /*f070*/  PRMT R40, RZ, 0x7610, R40 ;  /* 0x00007610ff287816 */ /* 0x000fe20000000028 */
[----:B------:R-:W-:Y:S01]  /*f080*/  VIADD R3, R9, 0xffffff37 ;  /* 0xffffff3709037836 */ /* 0x000fe20000000000 */
[----:B0-----:R-:W2:Y:S04]  /*f090*/  LDL.LU.64 R46, [R1+0x4378] ;  /* 0x00437800012e7983 */ /* 0x001ea80000300a00 */
[----:B------:R0:W-:Y:S01]  /*f0a0*/  STL.64 [R1+0x1458], R42 ;  /* 0x0014582a01007387 */ /* 0x0001e20000100a00 */
[----:B------:R-:W-:-:S03]  /*f0b0*/  PRMT R41, RZ, 0x7610, R41 ;  /* 0x00007610ff297816 */ /* 0x000fc60000000029 */
[----:B------:R1:W-:Y:S01]  /*f0c0*/  STL.64 [R1+0x1450], R38 ;  /* 0x0014502601007387 */ /* 0x0003e20000100a00 */
[----:B------:R-:W-:Y:S01]  /*f0d0*/  ISETP.GE.U32.AND P5, PT, R3, 0x7ffffe38, PT ;  /* 0x7ffffe380300780c */ /* 0x000fe20003fa6070 */
[----:B------:R-:W-:Y:S02]  /*f0e0*/  IMAD R3, R80, 0xb8, RZ ;  /* 0x000000b850037824 */ /* 0x000fe400078e02ff */
[----:B0-----:R-:W-:Y:S01]  /*f0f0*/  IMAD.WIDE R42, R2, 0x2, R84 ;  /* 0x00000002022a7825 */ /* 0x001fe200078e0254 */
[----:B------:R-:W-:-:S04]  /*f100*/  PRMT R30, RZ, 0x7610, R30 ;  /* 0x00007610ff1e7816 */ /* 0x000fc8000000001e */
[----:B------:R-:W2:Y:S01]  /*f110*/  @!P0 LDG.E.U16 R40, desc[UR6][R42.64] ;  /* 0x000000062a288981 */ /* 0x000ea2000c1e1500 */
[----:B------:R-:W-:Y:S01]  /*f120*/  PRMT R31, RZ, 0x7610, R31 ;  /* 0x00007610ff1f7816 */ /* 0x000fe2000000001f */
[----:B-1----:R-:W-:-:S05]  /*f130*/  IMAD.WIDE R38, R3, 0x2, R82 ;  /* 0x0000000203267825 */ /* 0x002fca00078e0252 */
[----:B------:R0:W2:Y:S04]  /*f140*/  @!P2 LDG.E.U16 R31, desc[UR6][R38.64] ;  /* 0x00000006261fa981 */ /* 0x0000a8000c1e1500 */
[----:B---3--:R-:W-:Y:S04]  /*f150*/  STL [R1+0x138], R44 ;  /* 0x0001382c01007387 */ /* 0x008fe80000100800 */
[----:B----4-:R1:W-:Y:S02]  /*f160*/  STL [R1+0x13c], R45 ;  /* 0x00013c2d01007387 */ /* 0x0103e40000100800 */
[----:B-1----:R-:W-:-:S05]  /*f170*/  IMAD.WIDE R44, R2, 0x2, R82 ;  /* 0x00000002022c7825 */ /* 0x002fca00078e0252 */
[----:B------:R-:W-:Y:S04]  /*f180*/  STL.64 [R1+0x13d8], R44 ;  /* 0x0013d82c01007387 */ /* 0x000fe80000100a00 */
[----:B--2---:R-:W-:Y:S04]  /*f190*/  STL [R1+0x130], R34 ;  /* 0x0001302201007387 */ /* 0x004fe80000100800 */
[----:B------:R-:W2:Y:S04]  /*f1a0*/  @!P0 LDG.E.U16 R41, desc[UR6][R44.64] ;  /* 0x000000062c298981 */ /* 0x000ea8000c1e1500 */
[----:B------:R1:W-:Y:S02]  /*f1b0*/  STL [R1+0x134], R35 ;  /* 0x0001342301007387 */ /* 0x0003e40000100800 */
[----:B-1----:R-:W-:-:S05]  /*f1c0*/  IMAD.WIDE R34, R3, 0x2, R84 ;  /* 0x0000000203227825 */ /* 0x002fca00078e0254 */
[----:B------:R1:W3:Y:S01]  /*f1d0*/  @!P2 LDG.E.U16 R30, desc[UR6][R34.64] ;  /* 0x00000006221ea981 */ /* 0x0002e2000c1e1500 */
[C---:B------:R-:W-:Y:S02]  /*f1e0*/  VIADD R4, R9.reuse, 0xffffff3f ;  /* 0xffffff3f09047836 */ /* 0x040fe40000000000 */
[----:B------:R-:W-:Y:S01]  /*f1f0*/  VIADD R2, R9, 0xffffff27 ;  /* 0xffffff2709027836 */ /* 0x000fe20000000000 */
[----:B------:R4:W-:Y:S02]  /*f200*/  STL.64 [R1+0x13d0], R42 ;  /* 0x0013d02a01007387 */ /* 0x0009e40000100a00 */
[----:B------:R-:W-:Y:S02]  /*f210*/  ISETP.GE.U32.AND P3, PT, R4, 0x7ffffe40, PT ;  /* 0x7ffffe400400780c */ /* 0x000fe40003f66070 */
[----:B------:R-:W3:Y:S01]  /*f220*/  LDL.LU.64 R44, [R1+0x4370] ;  /* 0x00437000012c7983 */ /* 0x000ee20000300a00 */
[----:B------:R-:W-:Y:S01]  /*f230*/  ISETP.GE.U32.AND P2, PT, R2, 0x7ffffe28, PT ;  /* 0x7ffffe280200780c */ /* 0x000fe20003f46070 */
[----:B------:R-:W-:Y:S01]  /*f240*/  IMAD R2, R80, 0xc0, RZ ;  /* 0x000000c050027824 */ /* 0x000fe200078e02ff */
[----:B------:R-:W-:Y:S01]  /*f250*/  PRMT R36, RZ, 0x7610, R36 ;  /* 0x00007610ff247816 */ /* 0x000fe20000000024 */
[----:B----4-:R-:W4:Y:S04]  /*f260*/  LDL.LU.64 R42, [R1+0x4368] ;  /* 0x00436800012a7983 */ /* 0x010f280000300a00 */
[----:B------:R0:W-:Y:S01]  /*f270*/  STL.64 [R1+0x1358], R38 ;  /* 0x0013582601007387 */ /* 0x0001e20000100a00 */
[----:B------:R-:W-:-:S03]  /*f280*/  PRMT R37, RZ, 0x7610, R37 ;  /* 0x00007610ff257816 */ /* 0x000fc60000000025 */
[----:B------:R1:W-:Y:S04]  /*f290*/  STL.64 [R1+0x1350], R34 ;  /* 0x0013502201007387 */ /* 0x0003e80000100a00 */
[----:B------:R-:W-:Y:S01]  /*f2a0*/  STL [R1+0x128], R40 ;  /* 0x0001282801007387 */ /* 0x000fe20000100800 */
[----:B0-----:R-:W-:Y:S01]  /*f2b0*/  IMAD.WIDE R38, R2, 0x2, R84 ;  /* 0x0000000202267825 */ /* 0x001fe200078e0254 */
[----:B------:R-:W-:-:S03]  /*f2c0*/  PRMT R28, RZ, 0x7610, R28 ;  /* 0x00007610ff1c7816 */ /* 0x000fc6000000001c */
[----:B------:R-:W-:Y:S01]  /*f2d0*/  IMAD R3, R80, 0xc8, RZ ;  /* 0x000000c850037824 */ /* 0x000fe200078e02ff */
[----:B------:R-:W4:Y:S01]  /*f2e0*/  @!P3 LDG.E.U16 R36, desc[UR6][R38.64] ;  /* 0x000000062624b981 */ /* 0x000f22000c1e1500 */
[----:B------:R-:W-:Y:S02]  /*f2f0*/  PRMT R29, RZ, 0x7610, R29 ;  /* 0x00007610ff1d7816 */ /* 0x000fe4000000001d */
[----:B-1----:R-:W-:-:S05]  /*f300*/  IMAD.WIDE R34, R3, 0x2, R82 ;  /* 0x0000000203227825 */ /* 0x002fca00078e0252 */
[----:B------:R0:W4:Y:S04]  /*f310*/  @!P5 LDG.E.U16 R29, desc[UR6][R34.64] ;  /* 0x00000006221dd981 */ /* 0x000128000c1e1500 */
[----:B--2---:R1:W-:Y:S02]  /*f320*/  STL [R1+0x12c], R41 ;  /* 0x00012c2901007387 */ /* 0x0043e40000100800 */
[----:B-1----:R-:W-:-:S05]  /*f330*/  IMAD.WIDE R40, R2, 0x2, R82 ;  /* 0x0000000202287825 */ /* 0x002fca00078e0252 */
[----:B------:R-:W-:Y:S04]  /*f340*/  STL.64 [R1+0x12d8], R40 ;  /* 0x0012d82801007387 */ /* 0x000fe80000100a00 */
[----:B---3--:R-:W-:Y:S04]  /*f350*/  STL [R1+0x120], R30 ;  /* 0x0001201e01007387 */ /* 0x008fe80000100800 */
        /* <DEDUP_REMOVED lines=12> */
[----:B0-----:R-:W3:Y:S01]  /*f420*/  LDL.LU.64 R38, [R1+0x4358] ;  /* 0x0043580001267983 */ /* 0x001ee20000300a00 */
[----:B------:R-:W-:-:S03]  /*f430*/  PRMT R33, RZ, 0x7610, R33 ;  /* 0x00007610ff217816 */ /* 0x000fc60000000021 */
[----:B------:R0:W-:Y:S04]  /*f440*/  STL.64 [R1+0x1258], R34 ;  /* 0x0012582201007387 */ /* 0x0001e80000100a00 */
[----:B------:R1:W-:Y:S04]  /*f450*/  STL.64 [R1+0x1250], R30 ;  /* 0x0012501e01007387 */ /* 0x0003e80000100a00 */
[----:B----4-:R-:W-:Y:S01]  /*f460*/  STL [R1+0x118], R36 ;  /* 0x0001182401007387 */ /* 0x010fe20000100800 */
        /* <DEDUP_REMOVED lines=10> */
[----:B------:R-:W2:Y:S04]  /*f510*/  @!P0 LDG.E.U16 R33, desc[UR6][R36.64] ;  /* 0x0000000624218981 */ /* 0x000ea8000c1e1500 */
[----:B---3--:R-:W-:Y:S04]  /*f520*/  STL [R1+0x110], R28 ;  /* 0x0001101c01007387 */ /* 0x008fe80000100800 */
        /* <DEDUP_REMOVED lines=9> */
[C---:B------:R-:W-:Y:S01]  /*f5c0*/  IMAD R2, R80.reuse, 0xe0, RZ ;  /* 0x000000e050027824 */ /* 0x040fe200078e02ff */
[----:B------:R-:W-:Y:S01]  /*f5d0*/  PRMT R89, RZ, 0x7610, R89 ;  /* 0x00007610ff597816 */ /* 0x000fe20000000059 */
[----:B0-----:R-:W3:Y:S04]  /*f5e0*/  LDL.LU.64 R34, [R1+0x4348] ;  /* 0x0043480001227983 */ /* 0x001ee80000300a00 */
[----:B------:R0:W-:Y:S04]  /*f5f0*/  STL.64 [R1+0x1158], R30 ;  /* 0x0011581e01007387 */ /* 0x0001e80000100a00 */
[----:B------:R1:W-:Y:S04]  /*f600*/  STL.64 [R1+0x1150], R28 ;  /* 0x0011501c01007387 */ /* 0x0003e80000100a00 */
[----:B----4-:R-:W-:Y:S01]  /*f610*/  STL [R1+0x108], R32 ;  /* 0x0001082001007387 */ /* 0x010fe20000100800 */
[----:B------:R-:W-:Y:S01]  /*f620*/  IMAD R3, R80, 0xe8, RZ ;  /* 0x000000e850037824 */ /* 0x000fe200078e02ff */
[----:B------:R-:W-:-:S02]  /*f630*/  PRMT R7, RZ, 0x7610, R7 ;  /* 0x00007610ff077816 */ /* 0x000fc40000000007 */
[----:B------:R-:W-:Y:S01]  /*f640*/  PRMT R24, RZ, 0x7610, R24 ;  /* 0x00007610ff187816 */ /* 0x000fe20000000018 */
[----:B0-----:R-:W-:Y:S01]  /*f650*/  IMAD.WIDE R30, R2, 0x2, R84 ;  /* 0x00000002021e7825 */ /* 0x001fe200078e0254 */
[----:B------:R-:W-:-:S03]  /*f660*/  PRMT R25, RZ, 0x7610, R25 ;  /* 0x00007610ff197816 */ /* 0x000fc60000000019 */
[----:B-1----:R-:W-:-:S03]  /*f670*/  IMAD.WIDE R28, R3, 0x2, R82 ;  /* 0x00000002031c7825 */ /* 0x002fc600078e0252 */
[----:B------:R0:W4:Y:S04]  /*f680*/  @!P3 LDG.E.U16 R25, desc[UR6][R30.64] ;  /* 0x000000061e19b981 */ /* 0x000128000c1e1500 */
[----:B------:R1:W4:Y:S04]  /*f690*/  @!P5 LDG.E.U16 R24, desc[UR6][R28.64] ;  /* 0x000000061c18d981 */ /* 0x000328000c1e1500 */
[----:B--2---:R2:W-:Y:S02]  /*f6a0*/  STL [R1+0x10c], R33 ;  /* 0x00010c2101007387 */ /* 0x0045e40000100800 */
[----:B--2---:R-:W-:-:S05]  /*f6b0*/  IMAD.WIDE R32, R2, 0x2, R82 ;  /* 0x0000000202207825 */ /* 0x004fca00078e0252 */
[----:B------:R-:W2:Y:S04]  /*f6c0*/  @!P3 LDG.E.U16 R89, desc[UR6][R32.64] ;  /* 0x000000062059b981 */ /* 0x000ea8000c1e1500 */
[----:B------:R-:W-:Y:S04]  /*f6d0*/  STL.64 [R1+0x10d8], R32 ;  /* 0x0010d82001007387 */ /* 0x000fe80000100a00 */
[----:B---3--:R-:W-:Y:S04]  /*f6e0*/  STL [R1+0x100], R22 ;  /* 0x0001001601007387 */ /* 0x008fe80000100800 */
[----:B------:R3:W-:Y:S02]  /*f6f0*/  STL [R1+0x104], R23 ;  /* 0x0001041701007387 */ /* 0x0007e40000100800 */
[----:B---3--:R-:W-:-:S05]  /*f700*/  IMAD.WIDE R22, R3, 0x2, R84 ;  /* 0x0000000203167825 */ /* 0x008fca00078e0254 */
[----:B------:R-:W3:Y:S01]  /*f710*/  @!P5 LDG.E.U16 R7, desc[UR6][R22.64] ;  /* 0x000000061607d981 */ /* 0x000ee2000c1e1500 */
[C---:B------:R-:W-:Y:S02]  /*f720*/  VIADD R4, R9.reuse, 0xffffff0f ;  /* 0xffffff0f09047836 */ /* 0x040fe40000000000 */
[----:B------:R-:W-:-:S03]  /*f730*/  VIADD R2, R9, 0xffffffd6 ;  /* 0xffffffd609027836 */ /* 0x000fc60000000000 */
[----:B------:R-:W-:Y:S01]  /*f740*/  ISETP.GE.U32.AND P0, PT, R4, 0x7ffffe10, PT ;  /* 0x7ffffe100400780c */ /* 0x000fe20003f06070 */
[----:B------:R0:W-:Y:S01]  /*f750*/  STL.64 [R1+0x10d0], R30 ;  /* 0x0010d01e01007387 */ /* 0x0001e20000100a00 */
[----:B------:R-:W-:Y:S01]  /*f760*/  ISETP.GE.U32.AND P5, PT, R2, 0x7ffffed7, PT ;  /* 0x7ffffed70200780c */ /* 0x000fe20003fa6070 */
[C---:B------:R-:W-:Y:S02]  /*f770*/  IMAD R2, R80.reuse, 0xf0, RZ ;  /* 0x000000f050027824 */ /* 0x040fe400078e02ff */
[----:B------:R-:W4:Y:S01]  /*f780*/  LDL.LU.64 R32, [R1+0x4340] ;  /* 0x0043400001207983 */ /* 0x000f220000300a00 */
[----:B------:R-:W-:Y:S02]  /*f790*/  PRMT R26, RZ, 0x7610, R26 ;  /* 0x00007610ff1a7816 */ /* 0x000fe4000000001a */
[----:B------:R-:W-:Y:S01]  /*f7a0*/  PRMT R27, RZ, 0x7610, R27 ;  /* 0x00007610ff1b7816 */ /* 0x000fe2000000001b */
[----:B------:R-:W-:Y:S02]  /*f7b0*/  IMAD R3, R80, 0xf8, RZ ;  /* 0x000000f850037824 */ /* 0x000fe400078e02ff */
[----:B0-----:R-:W-:Y:S01]  /*f7c0*/  IMAD.WIDE R30, R2, 0x2, R82 ;  /* 0x00000002021e7825 */ /* 0x001fe200078e0252 */
[----:B------:R-:W-:-:S02]  /*f7d0*/  PRMT R20, RZ, 0x7610, R20 ;  /* 0x00007610ff147816 */ /* 0x000fc40000000014 */
[----:B------:R-:W-:Y:S02]  /*f7e0*/  PRMT R21, RZ, 0x7610, R21 ;  /* 0x00007610ff157816 */ /* 0x000fe40000000015 */
[----:B------:R-:W4:Y:S04]  /*f7f0*/  @!P0 LDG.E.U16 R27, desc[UR6][R30.64] ;  /* 0x000000061e1b8981 */ /* 0x000f28000c1e1500 */
[----:B--2---:R0:W-:Y:S04]  /*f800*/  STL [R1+0xfc], R89 ;  /* 0x0000fc5901007387 */ /* 0x0041e80000100800 */
[----:B0-----:R-:W2:Y:S04]  /*f810*/  LDL.LU R89, [R1+0x4338] ;  /* 0x0043380001597983 */ /* 0x001ea80000300800 */
[----:B------:R1:W-:Y:S04]  /*f820*/  STL.64 [R1+0x1058], R28 ;  /* 0x0010581c01007387 */ /* 0x0003e80000100a00 */
[----:B------:R0:W-:Y:S01]  /*f830*/  STL.64 [R1+0x1050], R22 ;  /* 0x0010501601007387 */ /* 0x0001e20000100a00 */
[----:B-1----:R-:W-:-:S03]  /*f840*/  IMAD.WIDE R28, R2, 0x2, R84 ;  /* 0x00000002021c7825 */ /* 0x002fc600078e0254 */
[----:B---3--:R-:W-:Y:S04]  /*f850*/  STL [R1+0x4154], R7 ;  /* 0x0041540701007387 */ /* 0x008fe80000100800 */
[----:B------:R-:W3:Y:S01]  /*f860*/  @!P0 LDG.E.U16 R26, desc[UR6][R28.64] ;  /* 0x000000061c1a8981 */ /* 0x000ee2000c1e1500 */
[----:B0-----:R-:W-:-:S03]  /*f870*/  IMAD.WIDE R22, R3, 0x2, R84 ;  /* 0x0000000203167825 */ /* 0x001fc600078e0254 */
[----:B----4-:R-:W-:Y:S04]  /*f880*/  STL [R1+0xf4], R24 ;  /* 0x0000f41801007387 */ /* 0x010fe80000100800 */
[----:B------:R0:W-:Y:S04]  /*f890*/  STL [R1+0xf8], R25 ;  /* 0x0000f81901007387 */ /* 0x0001e80000100800 */
[----:B------:R-:W4:Y:S01]  /*f8a0*/  @!P2 LDG.E.U16 R20, desc[UR6][R22.64] ;  /* 0x000000061614a981 */ /* 0x000f22000c1e1500 */
[----:B0-----:R-:W-:-:S05]  /*f8b0*/  IMAD.WIDE R24, R3, 0x2, R82 ;  /* 0x0000000203187825 */ /* 0x001fca00078e0252 */
[----:B------:R0:W2:Y:S01]  /*f8c0*/  @!P2 LDG.E.U16 R21, desc[UR6][R24.64] ;  /* 0x000000061815a981 */ /* 0x0000a2000c1e1500 */
[C---:B------:R-:W-:Y:S02]  /*f8d0*/  VIADD R2, R9.reuse, 0xffffffe6 ;  /* 0xffffffe609027836 */ /* 0x040fe40000000000 */
[----:B------:R-:W-:Y:S01]  /*f8e0*/  VIADD R4, R9, 0xffffffce ;  /* 0xffffffce09047836 */ /* 0x000fe20000000000 */
[----:B------:R1:W-:Y:S02]  /*f8f0*/  STL.64 [R1+0xfd8], R30 ;  /* 0x000fd81e01007387 */ /* 0x0003e40000100a00 */
[----:B------:R-:W-:Y:S02]  /*f900*/  ISETP.GE.U32.AND P2, PT, R2, 0x7ffffee7, PT ;  /* 0x7ffffee70200780c */ /* 0x000fe40003f46070 */
[----:B------:R0:W-:Y:S01]  /*f910*/  STL.64 [R1+0xfd0], R28 ;  /* 0x000fd01c01007387 */ /* 0x0001e20000100a00 */
[----:B------:R-:W-:Y:S01]  /*f920*/  IMAD R2, R80, 0x31, RZ ;  /* 0x0000003150027824 */ /* 0x000fe200078e02ff */
[----:B------:R-:W-:-:S02]  /*f930*/  ISETP.GE.U32.AND P3, PT, R4, 0x7ffffecf, PT ;  /* 0x7ffffecf0400780c */ /* 0x000fc40003f66070 */
[----:B-1----:R-:W2:Y:S04]  /*f940*/  LDL.LU.64 R30, [R1+0x4330] ;  /* 0x00433000011e7983 */ /* 0x002ea80000300a00 */
[----:B0-----:R-:W2:Y:S04]  /*f950*/  LDL.LU.64 R28, [R1+0x4328] ;  /* 0x00432800011c7983 */ /* 0x001ea80000300a00 */
[----:B------:R0:W-:Y:S04]  /*f960*/  STL.64 [R1+0xda0], R24 ;  /* 0x000da01801007387 */ /* 0x0001e80000100a00 */
[----:B------:R1:W-:Y:S01]  /*f970*/  STL.64 [R1+0xd80], R22 ;  /* 0x000d801601007387 */ /* 0x0003e20000100a00 */
[----:B------:R-:W-:Y:S01]  /*f980*/  PRMT R76, RZ, 0x7610, R76 ;  /* 0x00007610ff4c7816 */ /* 0x000fe2000000004c */
[----:B------:R-:W-:Y:S01]  /*f990*/  IMAD R3, R80, 0x29, RZ ;  /* 0x0000002950037824 */ /* 0x000fe200078e02ff */
[----:B------:R-:W-:-:S02]  /*f9a0*/  PRMT R77, RZ, 0x7610, R77 ;  /* 0x00007610ff4d7816 */ /* 0x000fc4000000004d */
[----:B------:R-:W-:Y:S01]  /*f9b0*/  PRMT R18, RZ, 0x7610, R18 ;  /* 0x00007610ff127816 */ /* 0x000fe20000000012 */
[----:B0-----:R-:W-:Y:S01]  /*f9c0*/  IMAD.WIDE R24, R2, 0x2, R84 ;  /* 0x0000000202187825 */ /* 0x001fe200078e0254 */
[----:B------:R-:W-:-:S03]  /*f9d0*/  PRMT R19, RZ, 0x7610, R19 ;  /* 0x00007610ff137816 */ /* 0x000fc60000000013 */
[--C-:B-1----:R-:W-:Y:S01]  /*f9e0*/  IMAD.WIDE R22, R3, 0x2, R82.reuse ;  /* 0x0000000203167825 */ /* 0x102fe200078e0252 */
[----:B------:R-:W2:Y:S04]  /*f9f0*/  @!P3 LDG.E.U16 R76, desc[UR6][R24.64] ;  /* 0x00000006184cb981 */ /* 0x000ea8000c1e1500 */
[----:B------:R0:W2:Y:S04]  /*fa00*/  @!P5 LDG.E.U16 R19, desc[UR6][R22.64] ;  /* 0x000000061613d981 */ /* 0x0000a8000c1e1500 */
[----:B---3--:R-:W-:Y:S04]  /*fa10*/  STL [R1+0xec], R26 ;  /* 0x0000ec1a01007387 */ /* 0x008fe80000100800 */
[----:B------:R1:W-:Y:S02]  /*fa20*/  STL [R1+0xf0], R27 ;  /* 0x0000f01b01007387 */ /* 0x0003e40000100800 */
[----:B-1----:R-:W-:-:S05]  /*fa30*/  IMAD.WIDE R26, R2, 0x2, R82 ;  /* 0x00000002021a7825 */ /* 0x002fca00078e0252 */
[----:B------:R-:W-:Y:S04]  /*fa40*/  STL.64 [R1+0x1bc8], R26 ;  /* 0x001bc81a01007387 */ /* 0x000fe80000100a00 */
[----:B----4-:R-:W-:Y:S04]  /*fa50*/  STL [R1+0xe4], R20 ;  /* 0x0000e41401007387 */ /* 0x010fe80000100800 */
[----:B--2---:R1:W-:Y:S04]  /*fa60*/  STL [R1+0xe8], R21 ;  /* 0x0000e81501007387 */ /* 0x0043e80000100800 */
[----:B------:R-:W2:Y:S01]  /*fa70*/  @!P3 LDG.E.U16 R77, desc[UR6][R26.64] ;  /* 0x000000061a4db981 */ /* 0x000ea2000c1e1500 */
[----:B-1----:R-:W-:-:S05]  /*fa80*/  IMAD.WIDE R20, R3, 0x2, R84 ;  /* 0x0000000203147825 */ /* 0x002fca00078e0254 */
[----:B------:R1:W3:Y:S01]  /*fa90*/  @!P5 LDG.E.U16 R18, desc[UR6][R20.64] ;  /* 0x000000061412d981 */ /* 0x0002e2000c1e1500 */
[----:B------:R-:W-:-:S03]  /*faa0*/  VIADD R2, R9, 0xfffffff6 ;  /* 0xfffffff609027836 */ /* 0x000fc60000000000 */
[----:B------:R4:W-:Y:S02]  /*fab0*/  STL.64 [R1+0x1bc0], R24 ;  /* 0x001bc01801007387 */ /* 0x0009e40000100a00 */
[----:B------:R-:W-:Y:S01]  /*fac0*/  ISETP.GE.U32.AND P5, PT, R2, 0x7ffffef7, PT ;  /* 0x7ffffef70200780c */ /* 0x000fe20003fa6070 */
[----:B------:R-:W-:Y:S01]  /*fad0*/  IMAD R2, R80, 0x21, RZ ;  /* 0x0000002150027824 */ /* 0x000fe200078e02ff */
[----:B------:R-:W3:Y:S01]  /*fae0*/  LDL.LU.64 R26, [R1+0x4320] ;  /* 0x00432000011a7983 */ /* 0x000ee20000300a00 */
[----:B------:R-:W-:-:S03]  /*faf0*/  VIADD R4, R9, 0xffffffde ;  /* 0xffffffde09047836 */ /* 0x000fc60000000000 */
[----:B----4-:R-:W4:Y:S04]  /*fb00*/  LDL.LU.64 R24, [R1+0x4318] ;  /* 0x0043180001187983 */ /* 0x010f280000300a00 */
[----:B------:R0:W-:Y:S01]  /*fb10*/  STL.64 [R1+0x1c48], R22 ;  /* 0x001c481601007387 */ /* 0x0001e20000100a00 */
[----:B------:R-:W-:-:S03]  /*fb20*/  IMAD R3, R80, 0x19, RZ ;  /* 0x0000001950037824 */ /* 0x000fc600078e02ff */
[----:B------:R1:W-:Y:S04]  /*fb30*/  STL.64 [R1+0x1c40], R20 ;  /* 0x001c401401007387 */ /* 0x0003e80000100a00 */
[----:B------:R-:W-:Y:S01]  /*fb40*/  STL [R1+0xd4], R76 ;  /* 0x0000d44c01007387 */ /* 0x000fe20000100800 */
[----:B0-----:R-:W-:Y:S01]  /*fb50*/  IMAD.WIDE R22, R2, 0x2, R82 ;  /* 0x0000000202167825 */ /* 0x001fe200078e0252 */
[----:B------:R-:W-:Y:S02]  /*fb60*/  PRMT R16, RZ, 0x7610, R16 ;  /* 0x00007610ff107816 */ /* 0x000fe40000000010 */
[----:B------:R-:W-:Y:S02]  /*fb70*/  PRMT R17, RZ, 0x7610, R17 ;  /* 0x00007610ff117816 */ /* 0x000fe40000000011 */
[----:B------:R-:W-:Y:S01]  /*fb80*/  ISETP.GE.U32.AND P0, PT, R4, 0x7ffffedf, PT ;  /* 0x7ffffedf0400780c */ /* 0x000fe20003f06070 */
[----:B-1----:R-:W-:Y:S01]  /*fb90*/  IMAD.WIDE R20, R2, 0x2, R84 ;  /* 0x0000000202147825 */ /* 0x002fe200078e0254 */
[----:B------:R-:W-:-:S02]  /*fba0*/  PRMT R86, RZ, 0x7610, R86 ;  /* 0x00007610ff567816 */ /* 0x000fc40000000056 */
[----:B------:R-:W-:-:S09]  /*fbb0*/  PRMT R87, RZ, 0x7610, R87 ;  /* 0x00007610ff577816 */ /* 0x000fd20000000057 */
[----:B------:R-:W4:Y:S04]  /*fbc0*/  @!P0 LDG.E.U16 R86, desc[UR6][R20.64] ;  /* 0x0000000614568981 */ /* 0x000f28000c1e1500 */
[----:B------:R-:W4:Y:S04]  /*fbd0*/  @!P0 LDG.E.U16 R87, desc[UR6][R22.64] ;  /* 0x0000000616578981 */ /* 0x000f28000c1e1500 */
[----:B--2---:R0:W-:Y:S04]  /*fbe0*/  STL [R1+0xd8], R77 ;  /* 0x0000d84d01007387 */ /* 0x0041e80000100800 */
[----:B------:R-:W-:Y:S04]  /*fbf0*/  STL.64 [R1+0x1cc8], R22 ;  /* 0x001cc81601007387 */ /* 0x000fe80000100a00 */
[----:B---3--:R-:W-:Y:S01]  /*fc00*/  STL [R1+0xdc], R18 ;  /* 0x0000dc1201007387 */ /* 0x008fe20000100800 */
[----:B0-----:R-:W-:-:S03]  /*fc10*/  IMAD.WIDE R76, R3, 0x2, R82 ;  /* 0x00000002034c7825 */ /* 0x001fc600078e0252 */
[----:B------:R0:W-:Y:S04]  /*fc20*/  STL [R1+0xe0], R19 ;  /* 0x0000e01301007387 */ /* 0x0001e80000100800 */
[----:B------:R-:W2:Y:S01]  /*fc30*/  @!P2 LDG.E.U16 R17, desc[UR6][R76.64] ;  /* 0x000000064c11a981 */ /* 0x000ea2000c1e1500 */
[----:B0-----:R-:W-:-:S05]  /*fc40*/  IMAD.WIDE R18, R3, 0x2, R84 ;  /* 0x0000000203127825 */ /* 0x001fca00078e0254 */
[----:B------:R0:W3:Y:S01]  /*fc50*/  @!P2 LDG.E.U16 R16, desc[UR6][R18.64] ;  /* 0x000000061210a981 */ /* 0x0000e2000c1e1500 */
[C---:B------:R-:W-:Y:S02]  /*fc60*/  VIADD R4, R9.reuse, 0xffffffee ;  /* 0xffffffee09047836 */ /* 0x040fe40000000000 */
[----:B------:R-:W-:Y:S01]  /*fc70*/  VIADD R2, R9, 0xffffffc6 ;  /* 0xffffffc609027836 */ /* 0x000fe20000000000 */
[----:B------:R1:W-:Y:S02]  /*fc80*/  STL.64 [R1+0x1cc0], R20 ;  /* 0x001cc01401007387 */ /* 0x0003e40000100a00 */
[----:B------:R-:W-:Y:S02]  /*fc90*/  ISETP.GE.U32.AND P3, PT, R4, 0x7ffffeef, PT ;  /* 0x7ffffeef0400780c */ /* 0x000fe40003f66070 */
[----:B------:R-:W4:Y:S01]  /*fca0*/  LDL.LU.64 R22, [R1+0x4310] ;  /* 0x0043100001167983 */ /* 0x000f220000300a00 */
[----:B------:R-:W-:Y:S01]  /*fcb0*/  ISETP.GE.U32.AND P2, PT, R2, 0x7ffffec7, PT ;  /* 0x7ffffec70200780c */ /* 0x000fe20003f46070 */
[----:B------:R-:W-:Y:S01]  /*fcc0*/  IMAD R2, R80, 0x11, RZ ;  /* 0x0000001150027824 */ /* 0x000fe200078e02ff */
[----:B------:R-:W-:Y:S01]  /*fcd0*/  PRMT R90, RZ, 0x7610, R90 ;  /* 0x00007610ff5a7816 */ /* 0x000fe2000000005a */
[----:B-1----:R-:W4:Y:S04]  /*fce0*/  LDL.LU.64 R20, [R1+0x4308] ;  /* 0x0043080001147983 */ /* 0x002f280000300a00 */
[----:B------:R-:W-:Y:S01]  /*fcf0*/  STL.64 [R1+0x1d48], R76 ;  /* 0x001d484c01007387 */ /* 0x000fe20000100a00 */
[----:B------:R-:W-:-:S03]  /*fd00*/  PRMT R91, RZ, 0x7610, R91 ;  /* 0x00007610ff5b7816 */ /* 0x000fc6000000005b */
[----:B------:R0:W-:Y:S01]  /*fd10*/  STL.64 [R1+0x1d40], R18 ;  /* 0x001d401201007387 */ /* 0x0001e20000100a00 */
[----:B------:R-:W-:Y:S01]  /*fd20*/  IMAD R3, R80, 0x9, RZ ;  /* 0x0000000950037824 */ /* 0x000fe200078e02ff */
[----:B------:R-:W-:Y:S02]  /*fd30*/  PRMT R74, RZ, 0x7610, R74 ;  /* 0x00007610ff4a7816 */ /* 0x000fe4000000004a */
[----:B------:R-:W-:Y:S01]  /*fd40*/  PRMT R75, RZ, 0x7610, R75 ;  /* 0x00007610ff4b7816 */ /* 0x000fe2000000004b */
[----:B0-----:R-:W-:-:S05]  /*fd50*/  IMAD.WIDE R18, R2, 0x2, R82 ;  /* 0x0000000202127825 */ /* 0x001fca00078e0252 */
[----:B------:R-:W4:Y:S01]  /*fd60*/  @!P3 LDG.E.U16 R91, desc[UR6][R18.64] ;  /* 0x00000006125bb981 */ /* 0x000f22000c1e1500 */
[----:B------:R-:W-:-:S05]  /*fd70*/  IMAD.WIDE R76, R3, 0x2, R84 ;  /* 0x00000002034c7825 */ /* 0x000fca00078e0254 */
[----:B------:R0:W4:Y:S04]  /*fd80*/  @!P5 LDG.E.U16 R74, desc[UR6][R76.64] ;  /* 0x000000064c4ad981 */ /* 0x000128000c1e1500 */
[----:B---3--:R-:W-:Y:S04]  /*fd90*/  STL [R1+0xcc], R16 ;  /* 0x0000cc1001007387 */ /* 0x008fe80000100800 */
[----:B--2---:R1:W-:Y:S02]  /*fda0*/  STL [R1+0xd0], R17 ;  /* 0x0000d01101007387 */ /* 0x0043e40000100800 */
[----:B-1----:R-:W-:-:S02]  /*fdb0*/  IMAD.WIDE R16, R2, 0x2, R84 ;  /* 0x0000000202107825 */ /* 0x002fc400078e0254 */
[----:B----4-:R-:W-:Y:S04]  /*fdc0*/  STL [R1+0xc4], R86 ;  /* 0x0000c45601007387 */ /* 0x010fe80000100800 */
[----:B------:R-:W2:Y:S04]  /*fdd0*/  @!P3 LDG.E.U16 R90, desc[UR6][R16.64] ;  /* 0x00000006105ab981 */ /* 0x000ea8000c1e1500 */
[----:B------:R1:W-:Y:S02]  /*fde0*/  STL [R1+0xc8], R87 ;  /* 0x0000c85701007387 */ /* 0x0003e40000100800 */
[----:B-1----:R-:W-:-:S05]  /*fdf0*/  IMAD.WIDE R86, R3, 0x2, R82 ;  /* 0x0000000203567825 */ /* 0x002fca00078e0252 */
[----:B------:R-:W3:Y:S01]  /*fe00*/  @!P5 LDG.E.U16 R75, desc[UR6][R86.64] ;  /* 0x00000006564bd981 */ /* 0x000ee2000c1e1500 */
[----:B------:R-:W-:-:S03]  /*fe10*/  VIADD R4, R9, 0xfffffffe ;  /* 0xfffffffe09047836 */ /* 0x000fc60000000000 */
[----:B------:R1:W-:Y:S02]  /*fe20*/  STL.64 [R1+0x1dc8], R18 ;  /* 0x001dc81201007387 */ /* 0x0003e40000100a00 */
[----:B------:R-:W-:Y:S02]  /*fe30*/  ISETP.GE.U32.AND P0, PT, R4, 0x7ffffeff, PT ;  /* 0x7ffffeff0400780c */ /* 0x000fe40003f06070 */
[----:B------:R4:W-:Y:S01]  /*fe40*/  STL.64 [R1+0x1dc0], R16 ;  /* 0x001dc01001007387 */ /* 0x0009e20000100a00 */
[----:B------:R-:W-:-:S03]  /*fe50*/  VIADD R2, R9, 0xffffffb6 ;  /* 0xffffffb609027836 */ /* 0x000fc60000000000 */
[----:B-1----:R-:W3:Y:S04]  /*fe60*/  LDL.LU.64 R18, [R1+0x4300] ;  /* 0x0043000001127983 */ /* 0x002ee80000300a00 */
[----:B----4-:R-:W4:Y:S04]  /*fe70*/  LDL.LU.64 R16, [R1+0x42f8] ;  /* 0x0042f80001107983 */ /* 0x010f280000300a00 */
[----:B------:R-:W-:Y:S04]  /*fe80*/  STL.64 [R1+0x1e48], R86 ;  /* 0x001e485601007387 */ /* 0x000fe80000100a00 */
[----:B------:R0:W-:Y:S01]  /*fe90*/  STL.64 [R1+0x1e40], R76 ;  /* 0x001e404c01007387 */ /* 0x0001e20000100a00 */
[----:B------:R-:W-:-:S02]  /*fea0*/  PRMT R55, RZ, 0x7610, R55 ;  /* 0x00007610ff377816 */ /* 0x000fc40000000037 */
[----:B------:R-:W-:Y:S01]  /*feb0*/  ISETP.GE.U32.AND P5, PT, R2, 0x7ffffeb7, PT ;  /* 0x7ffffeb70200780c */ /* 0x000fe20003fa6070 */
[----:B------:R-:W-:Y:S01]  /*fec0*/  IMAD R2, R80, 0x39, RZ ;  /* 0x0000003950027824 */ /* 0x000fe200078e02ff */
[----:B------:R-:W-:Y:S02]  /*fed0*/  PRMT R48, RZ, 0x7610, R48 ;  /* 0x00007610ff307816 */ /* 0x000fe40000000030 */
[----:B------:R-:W-:Y:S01]  /*fee0*/  PRMT R49, RZ, 0x7610, R49 ;  /* 0x00007610ff317816 */ /* 0x000fe20000000031 */
[----:B0-----:R-:W-:-:S05]  /*fef0*/  IMAD.WIDE R76, R2, 0x2, R82 ;  /* 0x00000002024c7825 */ /* 0x001fca00078e0252 */
[----:B------:R-:W4:Y:S04]  /*ff00*/  @!P2 LDG.E.U16 R49, desc[UR6][R76.64] ;  /* 0x000000064c31a981 */ /* 0x000f28000c1e1500 */
[----:B--2---:R-:W-:Y:S04]  /*ff10*/  STL [R1+0xb4], R90 ;  /* 0x0000b45a01007387 */ /* 0x004fe80000100800 */
[----:B------:R0:W-:Y:S02]  /*ff20*/  STL [R1+0xb8], R91 ;  /* 0x0000b85b01007387 */ /* 0x0001e40000100800 */
[----:B0-----:R-:W-:-:S05]  /*ff30*/  IMAD.WIDE R90, R80, 0x2, R82 ;  /* 0x00000002505a7825 */ /* 0x001fca00078e0252 */
[----:B------:R-:W-:Y:S04]  /*ff40*/  STL.64 [R1+0x1ec8], R90 ;  /* 0x001ec85a01007387 */ /* 0x000fe80000100a00 */
[----:B------:R-:W-:Y:S04]  /*ff50*/  STL [R1+0xbc], R74 ;  /* 0x0000bc4a01007387 */ /* 0x000fe80000100800 */
[----:B---3--:R0:W-:Y:S04]  /*ff60*/  STL [R1+0xc0], R75 ;  /* 0x0000c04b01007387 */ /* 0x0081e80000100800 */
[----:B------:R-:W2:Y:S01]  /*ff70*/  @!P0 LDG.E.U16 R55, desc[UR6][R90.64] ;  /* 0x000000065a378981 */ /* 0x000ea2000c1e1500 */
[----:B0-----:R-:W-:-:S05]  /*ff80*/  IMAD.WIDE R74, R2, 0x2, R84 ;  /* 0x00000002024a7825 */ /* 0x001fca00078e0254 */
[----:B------:R-:W3:Y:S01]  /*ff90*/  @!P2 LDG.E.U16 R48, desc[UR6][R74.64] ;  /* 0x000000064a30a981 */ /* 0x000ee2000c1e1500 */
[----:B------:R-:W-:Y:S01]  /*ffa0*/  PRMT R79, RZ, 0x7610, R79 ;  /* 0x00007610ff4f7816 */ /* 0x000fe2000000004f */
[----:B------:R-:W-:-:S04]  /*ffb0*/  IMAD.WIDE R86, R80, 0x2, R84 ;  /* 0x0000000250567825 */ /* 0x000fc800078e0254 */
[----:B------:R-:W-:Y:S02]  /*ffc0*/  IMAD R2, R80, 0x41, RZ ;  /* 0x0000004150027824 */ /* 0x000fe400078e02ff */
[C---:B------:R-:W-:Y:S01]  /*ffd0*/  VIADD R4, R9.reuse, 0xffffffbe ;  /* 0xffffffbe09047836 */ /* 0x040fe20000000000 */
[----:B------:R0:W-:Y:S01]  /*ffe0*/  STL.64 [R1+0x1ec0], R86 ;  /* 0x001ec05601007387 */ /* 0x0001e20000100a00 */
[----:B------:R-:W-:-:S03]  /*fff0*/  VIADD R3, R9, 0xffffffa6 ;  /* 0xffffffa609037836 */ /* 0x000fc60000000000 */
[----:B------:R0:W3:Y:S01]  /*10000*/  @!P0 LDG.E.U16 R79, desc[UR6][R86.64] ;  /* 0x00000006564f8981 */ /* 0x0000e2000c1e1500 */
[----:B------:R-:W-:-:S03]  /*10010*/  ISETP.GE.U32.AND P3, PT, R4, 0x7ffffebf, PT ;  /* 0x7ffffebf0400780c */ /* 0x000fc60003f66070 */
[----:B------:R-:W4:Y:S01]  /*10020*/  LDL.LU.64 R90, [R1+0x42f0] ;  /* 0x0042f000015a7983 */ /* 0x000f220000300a00 */
[----:B------:R-:W-:Y:S01]  /*10030*/  ISETP.GE.U32.AND P2, PT, R3, 0x7ffffea7, PT ;  /* 0x7ffffea70300780c */ /* 0x000fe20003f46070 */
[----:B------:R-:W-:Y:S02]  /*10040*/  IMAD R3, R80, 0x49, RZ ;  /* 0x0000004950037824 */ /* 0x000fe400078e02ff */
[----:B0-----:R-:W-:Y:S01]  /*10050*/  IMAD.WIDE R86, R2, 0x2, R82 ;  /* 0x0000000202567825 */ /* 0x001fe200078e0252 */
[----:B------:R-:W-:Y:S02]  /*10060*/  PRMT R11, RZ, 0x7610, R11 ;  /* 0x00007610ff0b7816 */ /* 0x000fe4000000000b */
[----:B------:R-:W-:-:S06]  /*10070*/  PRMT R78, RZ, 0x7610, R78 ;  /* 0x00007610ff4e7816 */ /* 0x000fcc000000004e */
[----:B------:R-:W4:Y:S04]  /*10080*/  @!P3 LDG.E.U16 R78, desc[UR6][R86.64] ;  /* 0x00000006564eb981 */ /* 0x000f28000c1e1500 */
[----:B--2---:R0:W-:Y:S04]  /*10090*/  STL [R1+0xb0], R55 ;  /* 0x0000b03701007387 */ /* 0x0041e80000100800 */
[----:B0-----:R-:W2:Y:S04]  /*100a0*/  LDL.LU R55, [R1+0x42e8] ;  /* 0x0042e80001377983 */ /* 0x001ea80000300800 */
[----:B------:R-:W-:Y:S04]  /*100b0*/  STL.64 [R1+0x1b48], R76 ;  /* 0x001b484c01007387 */ /* 0x000fe80000100a00 */
[----:B------:R-:W-:Y:S04]  /*100c0*/  STL.64 [R1+0x1b40], R74 ;  /* 0x001b404a01007387 */ /* 0x000fe80000100a00 */
[----:B------:R-:W-:Y:S04]  /*100d0*/  STL.64 [R1+0x1ac8], R86 ;  /* 0x001ac85601007387 */ /* 0x000fe80000100a00 */
[----:B---3--:R-:W-:Y:S04]  /*100e0*/  STL [R1+0xa4], R48 ;  /* 0x0000a43001007387 */ /* 0x008fe80000100800 */
[----:B----4-:R0:W-:Y:S02]  /*100f0*/  STL [R1+0xa8], R49 ;  /* 0x0000a83101007387 */ /* 0x0101e40000100800 */
[----:B0-----:R-:W-:-:S05]  /*10100*/  IMAD.WIDE R48, R3, 0x2, R84 ;  /* 0x0000000203307825 */ /* 0x001fca00078e0254 */
[----:B------:R-:W3:Y:S01]  /*10110*/  @!P5 LDG.E.U16 R11, desc[UR6][R48.64] ;  /* 0x00000006300bd981 */ /* 0x000ee2000c1e1500 */
[----:B------:R-:W-:Y:S01]  /*10120*/  VIADD R4, R9, 0xffffffae ;  /* 0xffffffae09047836 */ /* 0x000fe20000000000 */
[----:B------:R-:W-:Y:S01]  /*10130*/  PRMT R50, RZ, 0x7610, R50 ;  /* 0x00007610ff327816 */ /* 0x000fe20000000032 */
[----:B------:R-:W-:-:S04]  /*10140*/  IMAD.WIDE R76, R2, 0x2, R84 ;  /* 0x00000002024c7825 */ /* 0x000fc800078e0254 */
[----:B------:R-:W-:Y:S01]  /*10150*/  IMAD.WIDE R74, R3, 0x2, R82 ;  /* 0x00000002034a7825 */ /* 0x000fe200078e0252 */
[----:B------:R-:W-:-:S03]  /*10160*/  ISETP.GE.U32.AND P0, PT, R4, 0x7ffffeaf, PT ;  /* 0x7ffffeaf0400780c */ /* 0x000fc60003f06070 */
[----:B------:R-:W-:Y:S01]  /*10170*/  VIADD R2, R9, 0xffffff96 ;  /* 0xffffff9609027836 */ /* 0x000fe20000000000 */
[----:B------:R-:W-:Y:S01]  /*10180*/  STL.64 [R1+0x1ac0], R76 ;  /* 0x001ac04c01007387 */ /* 0x000fe20000100a00 */
[----:B------:R-:W-:-:S03]  /*10190*/  PRMT R54, RZ, 0x7610, R54 ;  /* 0x00007610ff367816 */ /* 0x000fc60000000036 */
[----:B------:R-:W4:Y:S04]  /*101a0*/  LDL.LU.64 R86, [R1+0x42e0] ;  /* 0x0042e00001567983 */ /* 0x000f280000300a00 */
[----:B------:R0:W2:Y:S01]  /*101b0*/  @!P5 LDG.E.U16 R50, desc[UR6][R74.64] ;  /* 0x000000064a32d981 */ /* 0x0000a2000c1e1500 */
[----:B------:R-:W-:Y:S01]  /*101c0*/  ISETP.GE.U32.AND P5, PT, R2, 0x7ffffe97, PT ;  /* 0x7ffffe970200780c */ /* 0x000fe20003fa6070 */
[----:B------:R-:W-:Y:S02]  /*101d0*/  IMAD R2, R80, 0x51, RZ ;  /* 0x0000005150027824 */ /* 0x000fe400078e02ff */
[----:B------:R0:W-:Y:S01]  /*101e0*/  STL.64 [R1+0x1a48], R74 ;  /* 0x001a484a01007387 */ /* 0x0001e20000100a00 */
[----:B------:R-:W-:-:S03]  /*101f0*/  PRMT R47, RZ, 0x7610, R47 ;  /* 0x00007610ff2f7816 */ /* 0x000fc6000000002f */
[----:B------:R1:W-:Y:S01]  /*10200*/  STL.64 [R1+0x1a40], R48 ;  /* 0x001a403001007387 */ /* 0x0003e20000100a00 */
[----:B------:R-:W-:Y:S01]  /*10210*/  IMAD R3, R80, 0x59, RZ ;  /* 0x0000005950037824 */ /* 0x000fe200078e02ff */
[----:B------:R-:W-:Y:S02]  /*10220*/  PRMT R46, RZ, 0x7610, R46 ;  /* 0x00007610ff2e7816 */ /* 0x000fe4000000002e */
[----:B------:R1:W2:Y:S01]  /*10230*/  @!P3 LDG.E.U16 R54, desc[UR6][R76.64] ;  /* 0x000000064c36b981 */ /* 0x0002a2000c1e1500 */
[----:B------:R-:W-:Y:S02]  /*10240*/  PRMT R45, RZ, 0x7610, R45 ;  /* 0x00007610ff2d7816 */ /* 0x000fe4000000002d */
[----:B------:R-:W-:Y:S01]  /*10250*/  PRMT R44, RZ, 0x7610, R44 ;  /* 0x00007610ff2c7816 */ /* 0x000fe2000000002c */
[----:B0-----:R-:W-:-:S04]  /*10260*/  IMAD.WIDE R74, R3, 0x2, R82 ;  /* 0x00000002034a7825 */ /* 0x001fc800078e0252 */
[--C-:B-1----:R-:W-:Y:S01]  /*10270*/  IMAD.WIDE R48, R3, 0x2, R84.reuse ;  /* 0x0000000203307825 */ /* 0x102fe200078e0254 */
[----:B------:R-:W2:Y:S03]  /*10280*/  @!P2 LDG.E.U16 R45, desc[UR6][R74.64] ;  /* 0x000000064a2da981 */ /* 0x000ea6000c1e1500 */
[C---:B------:R-:W-:Y:S01]  /*10290*/  IMAD.WIDE R76, R2.reuse, 0x2, R84 ;  /* 0x00000002024c7825 */ /* 0x040fe200078e0254 */
[----:B------:R-:W2:Y:S04]  /*102a0*/  @!P2 LDG.E.U16 R44, desc[UR6][R48.64] ;  /* 0x00000006302ca981 */ /* 0x000ea8000c1e1500 */
[----:B------:R-:W2:Y:S04]  /*102b0*/  @!P0 LDG.E.U16 R46, desc[UR6][R76.64] ;  /* 0x000000064c2e8981 */ /* 0x000ea8000c1e1500 */
[----:B---3--:R-:W-:Y:S04]  /*102c0*/  STL [R1+0x4138], R11 ;  /* 0x0041380b01007387 */ /* 0x008fe80000100800 */
[----:B------:R-:W-:Y:S04]  /*102d0*/  STL [R1+0xac], R79 ;  /* 0x0000ac4f01007387 */ /* 0x000fe80000100800 */
[----:B------:R0:W-:Y:S02]  /*102e0*/  STL [R1+0x94], R78 ;  /* 0x0000944e01007387 */ /* 0x0001e40000100800 */
[----:B0-----:R-:W-:-:S05]  /*102f0*/  IMAD.WIDE R78, R2, 0x2, R82 ;  /* 0x00000002024e7825 */ /* 0x001fca00078e0252 */
[----:B------:R-:W3:Y:S01]  /*10300*/  @!P0 LDG.E.U16 R47, desc[UR6][R78.64] ;  /* 0x000000064e2f8981 */ /* 0x000ee2000c1e1500 */
[C---:B------:R-:W-:Y:S02]  /*10310*/  VIADD R4, R9.reuse, 0xffffff9e ;  /* 0xffffff9e09047836 */ /* 0x040fe40000000000 */
[----:B------:R-:W-:Y:S01]  /*10320*/  VIADD R2, R9, 0xffffff86 ;  /* 0xffffff8609027836 */ /* 0x000fe20000000000 */
[----:B------:R0:W-:Y:S02]  /*10330*/  STL.64 [R1+0x19c8], R78 ;  /* 0x0019c84e01007387 */ /* 0x0001e40000100a00 */
[----:B------:R-:W-:Y:S02]  /*10340*/  ISETP.GE.U32.AND P3, PT, R4, 0x7ffffe9f, PT ;  /* 0x7ffffe9f0400780c */ /* 0x000fe40003f66070 */
[----:B------:R-:W-:Y:S01]  /*10350*/  STL.64 [R1+0x19c0], R76 ;  /* 0x0019c04c01007387 */ /* 0x000fe20000100a00 */
[----:B------:R-:W-:Y:S01]  /*10360*/  ISETP.GE.U32.AND P2, PT, R2, 0x7ffffe87, PT ;  /* 0x7ffffe870200780c */ /* 0x000fe20003f46070 */
[----:B------:R-:W-:-:S02]  /*10370*/  IMAD R2, R80, 0x61, RZ ;  /* 0x0000006150027824 */ /* 0x000fc400078e02ff */
[----:B0-----:R-:W4:Y:S01]  /*10380*/  LDL.LU.64 R78, [R1+0x42d8] ;  /* 0x0042d800014e7983 */ /* 0x001f220000300a00 */
[----:B------:R-:W-:-:S03]  /*10390*/  PRMT R43, RZ, 0x7610, R43 ;  /* 0x00007610ff2b7816 */ /* 0x000fc6000000002b */
[----:B---3--:R-:W-:Y:S04]  /*103a0*/  STL [R1+0x413c], R47 ;  /* 0x00413c2f01007387 */ /* 0x008fe80000100800 */
[----:B------:R-:W-:Y:S04]  /*103b0*/  STL.64 [R1+0x1948], R74 ;  /* 0x0019484a01007387 */ /* 0x000fe80000100a00 */
[----:B------:R-:W-:Y:S04]  /*103c0*/  STL.64 [R1+0x1940], R48 ;  /* 0x0019403001007387 */ /* 0x000fe80000100a00 */
[----:B--2---:R-:W-:Y:S04]  /*103d0*/  STL [R1+0x4140], R46 ;  /* 0x0041402e01007387 */ /* 0x004fe80000100800 */
[----:B------:R-:W-:Y:S04]  /*103e0*/  STL [R1+0x4144], R45 ;  /* 0x0041442d01007387 */ /* 0x000fe80000100800 */
[----:B------:R-:W-:Y:S04]  /*103f0*/  STL [R1+0x90], R54 ;  /* 0x0000903601007387 */ /* 0x000fe80000100800 */
[----:B------:R0:W-:Y:S02]  /*10400*/  STL [R1+0x4148], R44 ;  /* 0x0041482c01007387 */ /* 0x0001e40000100800 */
[----:B0-----:R-:W-:-:S05]  /*10410*/  IMAD.WIDE R44, R2, 0x2, R82 ;  /* 0x00000002022c7825 */ /* 0x001fca00078e0252 */
[----:B------:R0:W2:Y:S01]  /*10420*/  @!P3 LDG.E.U16 R43, desc[UR6][R44.64] ;  /* 0x000000062c2bb981 */ /* 0x0000a2000c1e1500 */
[----:B------:R-:W-:Y:S01]  /*10430*/  PRMT R42, RZ, 0x7610, R42 ;  /* 0x00007610ff2a7816 */ /* 0x000fe2000000002a */
[----:B------:R-:W-:Y:S01]  /*10440*/  IMAD.WIDE R76, R2, 0x2, R84 ;  /* 0x00000002024c7825 */ /* 0x000fe200078e0254 */
[----:B------:R-:W-:-:S03]  /*10450*/  PRMT R41, RZ, 0x7610, R41 ;  /* 0x00007610ff297816 */ /* 0x000fc60000000029 */
[----:B------:R-:W-:Y:S01]  /*10460*/  IMAD R3, R80, 0x69, RZ ;  /* 0x0000006950037824 */ /* 0x000fe200078e02ff */
[----:B------:R-:W3:Y:S01]  /*10470*/  @!P3 LDG.E.U16 R42, desc[UR6][R76.64] ;  /* 0x000000064c2ab981 */ /* 0x000ee2000c1e1500 */
[----:B------:R-:W-:Y:S01]  /*10480*/  VIADD R4, R9, 0xffffff8e ;  /* 0xffffff8e09047836 */ /* 0x000fe20000000000 */
[----:B------:R-:W-:Y:S01]  /*10490*/  PRMT R40, RZ, 0x7610, R40 ;  /* 0x00007610ff287816 */ /* 0x000fe20000000028 */
[----:B------:R-:W-:-:S04]  /*104a0*/  IMAD.WIDE R74, R3, 0x2, R82 ;  /* 0x00000002034a7825 */ /* 0x000fc800078e0252 */
[----:B------:R-:W-:Y:S01]  /*104b0*/  IMAD.WIDE R48, R3, 0x2, R84 ;  /* 0x0000000203307825 */ /* 0x000fe200078e0254 */
[----:B------:R-:W-:Y:S01]  /*104c0*/  ISETP.GE.U32.AND P0, PT, R4, 0x7ffffe8f, PT ;  /* 0x7ffffe8f0400780c */ /* 0x000fe20003f06070 */
[----:B------:R1:W3:Y:S02]  /*104d0*/  @!P5 LDG.E.U16 R41, desc[UR6][R74.64] ;  /* 0x000000064a29d981 */ /* 0x0002e4000c1e1500 */
[----:B------:R-:W-:Y:S02]  /*104e0*/  VIADD R2, R9, 0xffffff76 ;  /* 0xffffff7609027836 */ /* 0x000fe40000000000 */
[----:B------:R0:W3:Y:S03]  /*104f0*/  @!P5 LDG.E.U16 R40, desc[UR6][R48.64] ;  /* 0x000000063028d981 */ /* 0x0000e6000c1e1500 */
[----:B------:R-:W-:Y:S01]  /*10500*/  ISETP.GE.U32.AND P5, PT, R2, 0x7ffffe77, PT ;  /* 0x7ffffe770200780c */ /* 0x000fe20003fa6070 */
[----:B------:R-:W-:Y:S01]  /*10510*/  STL [R1+0x84], R50 ;  /* 0x0000843201007387 */ /* 0x000fe20000100800 */
[----:B------:R-:W-:-:S03]  /*10520*/  IMAD R2, R80, 0x71, RZ ;  /* 0x0000007150027824 */ /* 0x000fc600078e02ff */
[----:B------:R0:W-:Y:S01]  /*10530*/  STL.64 [R1+0x18c8], R44 ;  /* 0x0018c82c01007387 */ /* 0x0001e20000100a00 */
[----:B------:R-:W-:-:S03]  /*10540*/  PRMT R39, RZ, 0x7610, R39 ;  /* 0x00007610ff277816 */ /* 0x000fc60000000027 */
[----:B------:R-:W-:Y:S01]  /*10550*/  STL.64 [R1+0x18c0], R76 ;  /* 0x0018c04c01007387 */ /* 0x000fe20000100a00 */
[----:B------:R-:W-:Y:S01]  /*10560*/  IMAD R3, R80, 0x79, RZ ;  /* 0x0000007950037824 */ /* 0x000fe200078e02ff */
[----:B------:R-:W-:Y:S02]  /*10570*/  PRMT R38, RZ, 0x7610, R38 ;  /* 0x00007610ff267816 */ /* 0x000fe40000000026 */
[----:B------:R-:W-:Y:S01]  /*10580*/  PRMT R37, RZ, 0x7610, R37 ;  /* 0x00007610ff257816 */ /* 0x000fe20000000025 */
[----:B0-----:R-:W-:-:S05]  /*10590*/  IMAD.WIDE R44, R3, 0x2, R82 ;  /* 0x00000002032c7825 */ /* 0x001fca00078e0252 */
[----:B------:R-:W4:Y:S04]  /*105a0*/  @!P2 LDG.E.U16 R37, desc[UR6][R44.64] ;  /* 0x000000062c25a981 */ /* 0x000f28000c1e1500 */
[----:B--2---:R-:W-:Y:S04]  /*105b0*/  STL [R1+0x414c], R43 ;  /* 0x00414c2b01007387 */ /* 0x004fe80000100800 */
[----:B------:R1:W-:Y:S02]  /*105c0*/  STL.64 [R1+0x1848], R74 ;  /* 0x0018484a01007387 */ /* 0x0003e40000100a00 */
[----:B-1----:R-:W-:-:S02]  /*105d0*/  IMAD.WIDE R74, R2, 0x2, R82 ;  /* 0x00000002024a7825 */ /* 0x002fc400078e0252 */
[----:B------:R0:W-:Y:S04]  /*105e0*/  STL.64 [R1+0x1840], R48 ;  /* 0x0018403001007387 */ /* 0x0001e80000100a00 */
[----:B------:R1:W2:Y:S01]  /*105f0*/  @!P0 LDG.E.U16 R39, desc[UR6][R74.64] ;  /* 0x000000064a278981 */ /* 0x0002a2000c1e1500 */
[----:B0-----:R-:W-:-:S05]  /*10600*/  IMAD.WIDE R48, R2, 0x2, R84 ;  /* 0x0000000202307825 */ /* 0x001fca00078e0254 */
[----:B------:R0:W4:Y:S01]  /*10610*/  @!P0 LDG.E.U16 R38, desc[UR6][R48.64] ;  /* 0x0000000630268981 */ /* 0x000122000c1e1500 */
[C---:B------:R-:W-:Y:S01]  /*10620*/  VIADD R4, R9.reuse, 0xffffff7e ;  /* 0xffffff7e09047836 */ /* 0x040fe20000000000 */
[----:B------:R-:W-:Y:S02]  /*10630*/  PRMT R36, RZ, 0x7610, R36 ;  /* 0x00007610ff247816 */ /* 0x000fe40000000024 */
[----:B---3--:R3:W-:Y:S01]  /*10640*/  STL [R1+0x4150], R42 ;  /* 0x0041502a01007387 */ /* 0x0087e20000100800 */
[----:B------:R-:W-:Y:S01]  /*10650*/  VIADD R2, R9, 0xffffff66 ;  /* 0xffffff6609027836 */ /* 0x000fe20000000000 */
[----:B------:R-:W-:Y:S01]  /*10660*/  ISETP.GE.U32.AND P3, PT, R4, 0x7ffffe7f, PT ;  /* 0x7ffffe7f0400780c */ /* 0x000fe20003f66070 */
[----:B---3--:R-:W-:Y:S01]  /*10670*/  IMAD.WIDE R42, R3, 0x2, R84 ;  /* 0x00000002032a7825 */ /* 0x008fe200078e0254 */
[----:B------:R-:W-:Y:S04]  /*10680*/  STL [R1+0x4158], R41 ;  /* 0x0041582901007387 */ /* 0x000fe80000100800 */
[----:B------:R3:W4:Y:S01]  /*10690*/  @!P2 LDG.E.U16 R36, desc[UR6][R42.64] ;  /* 0x000000062a24a981 */ /* 0x000722000c1e1500 */
[----:B------:R-:W-:Y:S01]  /*106a0*/  ISETP.GE.U32.AND P2, PT, R2, 0x7ffffe67, PT ;  /* 0x7ffffe670200780c */ /* 0x000fe20003f46070 */
[----:B------:R-:W-:-:S02]  /*106b0*/  IMAD R2, R80, 0x81, RZ ;  /* 0x0000008150027824 */ /* 0x000fc400078e02ff */
[----:B------:R-:W-:Y:S01]  /*106c0*/  STL [R1+0x415c], R40 ;  /* 0x00415c2801007387 */ /* 0x000fe20000100800 */
[----:B------:R-:W-:Y:S02]  /*106d0*/  PRMT R35, RZ, 0x7610, R35 ;  /* 0x00007610ff237816 */ /* 0x000fe40000000023 */
[----:B------:R-:W-:Y:S01]  /*106e0*/  PRMT R34, RZ, 0x7610, R34 ;  /* 0x00007610ff227816 */ /* 0x000fe20000000022 */
[----:B------:R1:W-:Y:S04]  /*106f0*/  STL.64 [R1+0x17c8], R74 ;  /* 0x0017c84a01007387 */ /* 0x0003e80000100a00 */
[----:B------:R0:W-:Y:S01]  /*10700*/  STL.64 [R1+0x17c0], R48 ;  /* 0x0017c03001007387 */ /* 0x0001e20000100a00 */
[----:B------:R-:W-:Y:S02]  /*10710*/  IMAD R3, R80, 0x89, RZ ;  /* 0x0000008950037824 */ /* 0x000fe400078e02ff */
[----:B-1----:R-:W-:-:S04]  /*10720*/  IMAD.WIDE R74, R2, 0x2, R82 ;  /* 0x00000002024a7825 */ /* 0x002fc800078e0252 */
[----:B0-----:R-:W-:Y:S01]  /*10730*/  IMAD.WIDE R48, R2, 0x2, R84 ;  /* 0x0000000202307825 */ /* 0x001fe200078e0254 */
[----:B------:R0:W4:Y:S01]  /*10740*/  @!P3 LDG.E.U16 R35, desc[UR6][R74.64] ;  /* 0x000000064a23b981 */ /* 0x000122000c1e1500 */
[----:B------:R-:W-:-:S03]  /*10750*/  PRMT R33, RZ, 0x7610, R33 ;  /* 0x00007610ff217816 */ /* 0x000fc60000000021 */
[----:B------:R1:W4:Y:S01]  /*10760*/  @!P3 LDG.E.U16 R34, desc[UR6][R48.64] ;  /* 0x000000063022b981 */ /* 0x000322000c1e1500 */
[C---:B------:R-:W-:Y:S01]  /*10770*/  VIADD R4, R9.reuse, 0xffffff6e ;  /* 0xffffff6e09047836 */ /* 0x040fe20000000000 */
[----:B------:R-:W-:Y:S01]  /*10780*/  PRMT R32, RZ, 0x7610, R32 ;  /* 0x00007610ff207816 */ /* 0x000fe20000000020 */
[----:B------:R-:W-:-:S03]  /*10790*/  VIADD R2, R9, 0xffffff56 ;  /* 0xffffff5609027836 */ /* 0x000fc60000000000 */
[----:B------:R-:W-:Y:S02]  /*107a0*/  ISETP.GE.U32.AND P0, PT, R4, 0x7ffffe6f, PT ;  /* 0x7ffffe6f0400780c */ /* 0x000fe40003f06070 */
[----:B------:R-:W-:Y:S02]  /*107b0*/  PRMT R31, RZ, 0x7610, R31 ;  /* 0x00007610ff1f7816 */ /* 0x000fe4000000001f */
[----:B------:R-:W-:Y:S01]  /*107c0*/  PRMT R30, RZ, 0x7610, R30 ;  /* 0x00007610ff1e7816 */ /* 0x000fe2000000001e */
[----:B--2---:R-:W-:Y:S04]  /*107d0*/  STL [R1+0x4160], R39 ;  /* 0x0041602701007387 */ /* 0x004fe80000100800 */
[----:B------:R2:W-:Y:S04]  /*107e0*/  STL.64 [R1+0x1748], R44 ;  /* 0x0017482c01007387 */ /* 0x0005e80000100a00 */
[----:B------:R3:W-:Y:S01]  /*107f0*/  STL.64 [R1+0x1740], R42 ;  /* 0x0017402a01007387 */ /* 0x0007e20000100a00 */
[----:B--2---:R-:W-:-:S04]  /*10800*/  IMAD.WIDE R44, R3, 0x2, R82 ;  /* 0x00000002032c7825 */ /* 0x004fc800078e0252 */
[----:B---3--:R-:W-:Y:S01]  /*10810*/  IMAD.WIDE R42, R3, 0x2, R84 ;  /* 0x00000002032a7825 */ /* 0x008fe200078e0254 */
[----:B------:R2:W3:Y:S04]  /*10820*/  @!P5 LDG.E.U16 R33, desc[UR6][R44.64] ;  /* 0x000000062c21d981 */ /* 0x0004e8000c1e1500 */
[----:B------:R0:W3:Y:S01]  /*10830*/  @!P5 LDG.E.U16 R32, desc[UR6][R42.64] ;  /* 0x000000062a20d981 */ /* 0x0000e2000c1e1500 */
[----:B------:R-:W-:Y:S01]  /*10840*/  ISETP.GE.U32.AND P5, PT, R2, 0x7ffffe57, PT ;  /* 0x7ffffe570200780c */ /* 0x000fe20003fa6070 */
[----:B------:R-:W-:Y:S02]  /*10850*/  IMAD R2, R80, 0x91, RZ ;  /* 0x0000009150027824 */ /* 0x000fe400078e02ff */
[----:B----4-:R-:W-:Y:S04]  /*10860*/  STL [R1+0x4164], R38 ;  /* 0x0041642601007387 */ /* 0x010fe80000100800 */
[----:B------:R-:W-:Y:S04]  /*10870*/  STL [R1+0x4168], R37 ;  /* 0x0041682501007387 */ /* 0x000fe80000100800 */
[----:B------:R0:W-:Y:S04]  /*10880*/  STL.64 [R1+0x16c8], R74 ;  /* 0x0016c84a01007387 */ /* 0x0001e80000100a00 */
[----:B------:R1:W-:Y:S01]  /*10890*/  STL.64 [R1+0x16c0], R48 ;  /* 0x0016c03001007387 */ /* 0x0003e20000100a00 */
[----:B0-----:R-:W-:-:S04]  /*108a0*/  IMAD.WIDE R74, R2, 0x2, R82 ;  /* 0x00000002024a7825 */ /* 0x001fc800078e0252 */
[----:B-1----:R-:W-:Y:S01]  /*108b0*/  IMAD.WIDE R48, R2, 0x2, R84 ;  /* 0x0000000202307825 */ /* 0x002fe200078e0254 */
[----:B------:R0:W4:Y:S04]  /*108c0*/  @!P0 LDG.E.U16 R31, desc[UR6][R74.64] ;  /* 0x000000064a1f8981 */ /* 0x000128000c1e1500 */
[----:B------:R1:W4:Y:S01]  /*108d0*/  @!P0 LDG.E.U16 R30, desc[UR6][R48.64] ;  /* 0x00000006301e8981 */ /* 0x000322000c1e1500 */
[----:B------:R-:W-:Y:S01]  /*108e0*/  IMAD R3, R80, 0x99, RZ ;  /* 0x0000009950037824 */ /* 0x000fe200078e02ff */
[----:B------:R-:W-:Y:S01]  /*108f0*/  PRMT R29, RZ, 0x7610, R29 ;  /* 0x00007610ff1d7816 */ /* 0x000fe2000000001d */
[----:B------:R-:W-:Y:S01]  /*10900*/  VIADD R4, R9, 0xffffff5e ;  /* 0xffffff5e09047836 */ /* 0x000fe20000000000 */
[----:B------:R2:W-:Y:S01]  /*10910*/  STL.64 [R1+0x1648], R44 ;  /* 0x0016482c01007387 */ /* 0x0005e20000100a00 */
[----:B------:R-:W-:-:S03]  /*10920*/  PRMT R28, RZ, 0x7610, R28 ;  /* 0x00007610ff1c7816 */ /* 0x000fc6000000001c */
[----:B------:R-:W-:Y:S01]  /*10930*/  STL.64 [R1+0x4170], R34 ;  /* 0x0041702201007387 */ /* 0x000fe20000100a00 */
[----:B------:R-:W-:-:S03]  /*10940*/  VIADD R2, R9, 0xffffff46 ;  /* 0xffffff4609027836 */ /* 0x000fc60000000000 */
[----:B------:R0:W-:Y:S01]  /*10950*/  STL.64 [R1+0x1640], R42 ;  /* 0x0016402a01007387 */ /* 0x0001e20000100a00 */
[----:B------:R-:W-:Y:S01]  /*10960*/  ISETP.GE.U32.AND P3, PT, R4, 0x7ffffe5f, PT ;  /* 0x7ffffe5f0400780c */ /* 0x000fe20003f66070 */
[----:B--2---:R-:W-:-:S05]  /*10970*/  IMAD.WIDE R44, R3, 0x2, R82 ;  /* 0x00000002032c7825 */ /* 0x004fca00078e0252 */
[----:B------:R2:W2:Y:S01]  /*10980*/  @!P2 LDG.E.U16 R29, desc[UR6][R44.64] ;  /* 0x000000062c1da981 */ /* 0x0004a2000c1e1500 */
[----:B0-----:R-:W-:-:S05]  /*10990*/  IMAD.WIDE R42, R3, 0x2, R84 ;  /* 0x00000002032a7825 */ /* 0x001fca00078e0254 */
[----:B------:R0:W2:Y:S01]  /*109a0*/  @!P2 LDG.E.U16 R28, desc[UR6][R42.64] ;  /* 0x000000062a1ca981 */ /* 0x0000a2000c1e1500 */
[----:B------:R-:W-:Y:S01]  /*109b0*/  ISETP.GE.U32.AND P2, PT, R2, 0x7ffffe47, PT ;  /* 0x7ffffe470200780c */ /* 0x000fe20003f46070 */
[C---:B------:R-:W-:Y:S01]  /*109c0*/  IMAD R2, R80.reuse, 0xa1, RZ ;  /* 0x000000a150027824 */ /* 0x040fe200078e02ff */
[----:B------:R-:W-:Y:S02]  /*109d0*/  PRMT R27, RZ, 0x7610, R27 ;  /* 0x00007610ff1b7816 */ /* 0x000fe4000000001b */
[----:B------:R-:W-:Y:S01]  /*109e0*/  PRMT R26, RZ, 0x7610, R26 ;  /* 0x00007610ff1a7816 */ /* 0x000fe2000000001a */
[----:B------:R-:W-:Y:S01]  /*109f0*/  IMAD R3, R80, 0xa9, RZ ;  /* 0x000000a950037824 */ /* 0x000fe200078e02ff */
[----:B------:R-:W-:Y:S02]  /*10a00*/  PRMT R25, RZ, 0x7610, R25 ;  /* 0x00007610ff197816 */ /* 0x000fe40000000019 */
[----:B------:R-:W-:Y:S01]  /*10a10*/  PRMT R24, RZ, 0x7610, R24 ;  /* 0x00007610ff187816 */ /* 0x000fe20000000018 */
[----:B---3--:R-:W-:Y:S04]  /*10a20*/  STL.64 [R1+0x4178], R32 ;  /* 0x0041782001007387 */ /* 0x008fe80000100a00 */
[----:B------:R-:W-:Y:S04]  /*10a30*/  STL.64 [R1+0x4180], R32 ;  /* 0x0041802001007387 */ /* 0x000fe80000100a00 */
[----:B------:R3:W-:Y:S04]  /*10a40*/  STL.64 [R1+0x15c8], R74 ;  /* 0x0015c84a01007387 */ /* 0x0007e80000100a00 */
[----:B------:R1:W-:Y:S01]  /*10a50*/  STL.64 [R1+0x15c0], R48 ;  /* 0x0015c03001007387 */ /* 0x0003e20000100a00 */
[----:B---3--:R-:W-:-:S04]  /*10a60*/  IMAD.WIDE R74, R2, 0x2, R82 ;  /* 0x00000002024a7825 */ /* 0x008fc800078e0252 */
[----:B-1----:R-:W-:Y:S01]  /*10a70*/  IMAD.WIDE R48, R2, 0x2, R84 ;  /* 0x0000000202307825 */ /* 0x002fe200078e0254 */
[----:B------:R1:W3:Y:S04]  /*10a80*/  @!P3 LDG.E.U16 R27, desc[UR6][R74.64] ;  /* 0x000000064a1bb981 */ /* 0x0002e8000c1e1500 */
[----:B------:R0:W3:Y:S04]  /*10a90*/  @!P3 LDG.E.U16 R26, desc[UR6][R48.64] ;  /* 0x00000006301ab981 */ /* 0x0000e8000c1e1500 */
[----:B------:R2:W-:Y:S04]  /*10aa0*/  STL.64 [R1+0x1548], R44 ;  /* 0x0015482c01007387 */ /* 0x0005e80000100a00 */
[----:B----4-:R-:W-:Y:S04]  /*10ab0*/  STL.64 [R1+0x4188], R30 ;  /* 0x0041881e01007387 */ /* 0x010fe80000100a00 */
[----:B------:R0:W-:Y:S01]  /*10ac0*/  STL.64 [R1+0x1540], R42 ;  /* 0x0015402a01007387 */ /* 0x0001e20000100a00 */
[----:B--2---:R-:W-:-:S05]  /*10ad0*/  IMAD.WIDE R44, R3, 0x2, R82 ;  /* 0x00000002032c7825 */ /* 0x004fca00078e0252 */
[----:B------:R2:W4:Y:S01]  /*10ae0*/  @!P5 LDG.E.U16 R25, desc[UR6][R44.64] ;  /* 0x000000062c19d981 */ /* 0x000522000c1e1500 */
[----:B0-----:R-:W-:-:S05]  /*10af0*/  IMAD.WIDE R42, R3, 0x2, R84 ;  /* 0x00000002032a7825 */ /* 0x001fca00078e0254 */
[----:B------:R0:W4:Y:S01]  /*10b00*/  @!P5 LDG.E.U16 R24, desc[UR6][R42.64] ;  /* 0x000000062a18d981 */ /* 0x000122000c1e1500 */
[C---:B------:R-:W-:Y:S01]  /*10b10*/  VIADD R4, R9.reuse, 0xffffff4e ;  /* 0xffffff4e09047836 */ /* 0x040fe20000000000 */
[----:B------:R-:W-:Y:S02]  /*10b20*/  IADD3 R2, PT, PT, R9, -0xca, RZ ;  /* 0xffffff3609027810 */ /* 0x000fe40007ffe0ff */
[----:B------:R-:W-:Y:S02]  /*10b30*/  STL.64 [R1+0x4190], R30 ;  /* 0x0041901e01007387 */ /* 0x000fe40000100a00 */
[----:B------:R-:W-:Y:S02]  /*10b40*/  ISETP.GE.U32.AND P0, PT, R4, 0x7ffffe4f, PT ;  /* 0x7ffffe4f0400780c */ /* 0x000fe40003f06070 */
[----:B------:R-:W-:Y:S01]  /*10b50*/  STL.64 [R1+0x4198], R28 ;  /* 0x0041981c01007387 */ /* 0x000fe20000100a00 */
[----:B------:R-:W-:Y:S01]  /*10b60*/  ISETP.GE.U32.AND P5, PT, R2, 0x7ffffe37, PT ;  /* 0x7ffffe370200780c */ /* 0x000fe20003fa6070 */
[----:B------:R-:W-:-:S02]  /*10b70*/  IMAD R2, R80, 0xb1, RZ ;  /* 0x000000b150027824 */ /* 0x000fc400078e02ff */
[----:B------:R-:W-:Y:S04]  /*10b80*/  STL.64 [R1+0x41a0], R28 ;  /* 0x0041a01c01007387 */ /* 0x000fe80000100a00 */
[----:B------:R1:W-:Y:S01]  /*10b90*/  STL.64 [R1+0x14c8], R74 ;  /* 0x0014c84a01007387 */ /* 0x0003e20000100a00 */
[----:B------:R-:W-:-:S03]  /*10ba0*/  PRMT R23, RZ, 0x7610, R23 ;  /* 0x00007610ff177816 */ /* 0x000fc60000000017 */
[----:B------:R0:W-:Y:S01]  /*10bb0*/  STL.64 [R1+0x14c0], R48 ;  /* 0x0014c03001007387 */ /* 0x0001e20000100a00 */
[----:B------:R-:W-:Y:S01]  /*10bc0*/  PRMT R22, RZ, 0x7610, R22 ;  /* 0x00007610ff167816 */ /* 0x000fe20000000016 */
[----:B------:R-:W-:Y:S02]  /*10bd0*/  IMAD R3, R80, 0xb9, RZ ;  /* 0x000000b950037824 */ /* 0x000fe400078e02ff */
[----:B------:R2:W-:Y:S01]  /*10be0*/  STL.64 [R1+0x1448], R44 ;  /* 0x0014482c01007387 */ /* 0x0005e20000100a00 */
[----:B------:R-:W-:Y:S01]  /*10bf0*/  VIADD R4, R9, 0xffffff3e ;  /* 0xffffff3e09047836 */ /* 0x000fe20000000000 */
[----:B------:R-:W-:Y:S01]  /*10c00*/  PRMT R21, RZ, 0x7610, R21 ;  /* 0x00007610ff157816 */ /* 0x000fe20000000015 */
[----:B-1----:R-:W-:Y:S01]  /*10c10*/  IMAD.WIDE R74, R2, 0x2, R82 ;  /* 0x00000002024a7825 */ /* 0x002fe200078e0252 */
[----:B------:R-:W-:-:S03]  /*10c20*/  PRMT R20, RZ, 0x7610, R20 ;  /* 0x00007610ff147816 */ /* 0x000fc60000000014 */
[----:B0-----:R-:W-:Y:S01]  /*10c30*/  IMAD.WIDE R48, R2, 0x2, R84 ;  /* 0x0000000202307825 */ /* 0x001fe200078e0254 */
[----:B------:R0:W4:Y:S03]  /*10c40*/  @!P0 LDG.E.U16 R23, desc[UR6][R74.64] ;  /* 0x000000064a178981 */ /* 0x000126000c1e1500 */
[----:B--2---:R-:W-:Y:S01]  /*10c50*/  IMAD.WIDE R44, R3, 0x2, R82 ;  /* 0x00000002032c7825 */ /* 0x004fe200078e0252 */
[----:B------:R1:W2:Y:S01]  /*10c60*/  @!P0 LDG.E.U16 R22, desc[UR6][R48.64] ;  /* 0x0000000630168981 */ /* 0x0002a2000c1e1500 */
[----:B------:R-:W-:Y:S02]  /*10c70*/  ISETP.GE.U32.AND P3, PT, R4, 0x7ffffe3f, PT ;  /* 0x7ffffe3f0400780c */ /* 0x000fe40003f66070 */
[----:B------:R-:W-:Y:S01]  /*10c80*/  VIADD R2, R9, 0xffffff26 ;  /* 0xffffff2609027836 */ /* 0x000fe20000000000 */
[----:B------:R0:W2:Y:S01]  /*10c90*/  @!P2 LDG.E.U16 R21, desc[UR6][R44.64] ;  /* 0x000000062c15a981 */ /* 0x0000a2000c1e1500 */
[----:B------:R-:W-:-:S02]  /*10ca0*/  PRMT R19, RZ, 0x7610, R19 ;  /* 0x00007610ff137816 */ /* 0x000fc40000000013 */
[----:B------:R-:W-:Y:S01]  /*10cb0*/  PRMT R18, RZ, 0x7610, R18 ;  /* 0x00007610ff127816 */ /* 0x000fe20000000012 */
[----:B---3--:R-:W-:Y:S04]  /*10cc0*/  STL.64 [R1+0x41a8], R26 ;  /* 0x0041a81a01007387 */ /* 0x008fe80000100a00 */
[----:B------:R3:W-:Y:S04]  /*10cd0*/  STL.64 [R1+0x1440], R42 ;  /* 0x0014402a01007387 */ /* 0x0007e80000100a00 */
[----:B------:R-:W-:Y:S04]  /*10ce0*/  STL.64 [R1+0x41b0], R26 ;  /* 0x0041b01a01007387 */ /* 0x000fe80000100a00 */
[----:B------:R-:W-:Y:S04]  /*10cf0*/  STL.64 [R1+0x41d8], R26 ;  /* 0x0041d81a01007387 */ /* 0x000fe80000100a00 */
[----:B------:R-:W-:Y:S01]  /*10d00*/  STL.64 [R1+0x41f8], R26 ;  /* 0x0041f81a01007387 */ /* 0x000fe20000100a00 */
[----:B---3--:R-:W-:-:S03]  /*10d10*/  IMAD.WIDE R42, R3, 0x2, R84 ;  /* 0x00000002032a7825 */ /* 0x008fc600078e0254 */
[----:B------:R-:W-:Y:S04]  /*10d20*/  STL.64 [R1+0x4218], R26 ;  /* 0x0042181a01007387 */ /* 0x000fe80000100a00 */
[----:B------:R-:W-:Y:S04]  /*10d30*/  STL.64 [R1+0x4238], R26 ;  /* 0x0042381a01007387 */ /* 0x000fe80000100a00 */
[----:B------:R-:W-:Y:S04]  /*10d40*/  STL.64 [R1+0x4258], R26 ;  /* 0x0042581a01007387 */ /* 0x000fe80000100a00 */
[----:B------:R-:W-:Y:S04]  /*10d50*/  STL [R1+0x4268], R26 ;  /* 0x0042681a01007387 */ /* 0x000fe80000100800 */
[----:B----4-:R-:W-:Y:S04]  /*10d60*/  STL.64 [R1+0x41b8], R24 ;  /* 0x0041b81801007387 */ /* 0x010fe80000100a00 */
[----:B------:R-:W-:Y:S04]  /*10d70*/  STL.64 [R1+0x4208], R24 ;  /* 0x0042081801007387 */ /* 0x000fe80000100a00 */
[----:B------:R3:W4:Y:S01]  /*10d80*/  @!P2 LDG.E.U16 R20, desc[UR6][R42.64] ;  /* 0x000000062a14a981 */ /* 0x000722000c1e1500 */
[----:B------:R-:W-:Y:S01]  /*10d90*/  ISETP.GE.U32.AND P2, PT, R2, 0x7ffffe27, PT ;  /* 0x7ffffe270200780c */ /* 0x000fe20003f46070 */
[----:B------:R-:W-:-:S02]  /*10da0*/  IMAD R2, R80, 0xc1, RZ ;  /* 0x000000c150027824 */ /* 0x000fc400078e02ff */
[----:B------:R-:W-:Y:S04]  /*10db0*/  STL.64 [R1+0x4228], R24 ;  /* 0x0042281801007387 */ /* 0x000fe80000100a00 */
[----:B------:R-:W-:Y:S04]  /*10dc0*/  STL.64 [R1+0x4248], R24 ;  /* 0x0042481801007387 */ /* 0x000fe80000100a00 */
[----:B------:R-:W-:Y:S04]  /*10dd0*/  STL.64 [R1+0x4278], R24 ;  /* 0x0042781801007387 */ /* 0x000fe80000100a00 */
[----:B------:R0:W-:Y:S04]  /*10de0*/  STL.64 [R1+0x13c8], R74 ;  /* 0x0013c84a01007387 */ /* 0x0001e80000100a00 */
[----:B------:R1:W-:Y:S01]  /*10df0*/  STL.64 [R1+0x13c0], R48 ;  /* 0x0013c03001007387 */ /* 0x0003e20000100a00 */
[----:B0-----:R-:W-:-:S04]  /*10e00*/  IMAD.WIDE R74, R2, 0x2, R82 ;  /* 0x00000002024a7825 */ /* 0x001fc800078e0252 */
[----:B-1----:R-:W-:Y:S01]  /*10e10*/  IMAD.WIDE R48, R2, 0x2, R84 ;  /* 0x0000000202307825 */ /* 0x002fe200078e0254 */
[----:B------:R0:W4:Y:S04]  /*10e20*/  @!P3 LDG.E.U16 R19, desc[UR6][R74.64] ;  /* 0x000000064a13b981 */ /* 0x000128000c1e1500 */
[----:B------:R-:W4:Y:S01]  /*10e30*/  @!P3 LDG.E.U16 R18, desc[UR6][R48.64] ;  /* 0x000000063012b981 */ /* 0x000f22000c1e1500 */
[----:B------:R-:W-:Y:S01]  /*10e40*/  IMAD R3, R80, 0xc9, RZ ;  /* 0x000000c950037824 */ /* 0x000fe200078e02ff */
[----:B------:R-:W-:Y:S01]  /*10e50*/  PRMT R17, RZ, 0x7610, R17 ;  /* 0x00007610ff117816 */ /* 0x000fe20000000011 */
[----:B------:R-:W-:Y:S01]  /*10e60*/  VIADD R4, R9, 0xffffff2e ;  /* 0xffffff2e09047836 */ /* 0x000fe20000000000 */
[----:B------:R1:W-:Y:S01]  /*10e70*/  STL.64 [R1+0x1348], R44 ;  /* 0x0013482c01007387 */ /* 0x0003e20000100a00 */
[----:B------:R-:W-:-:S03]  /*10e80*/  PRMT R16, RZ, 0x7610, R16 ;  /* 0x00007610ff107816 */ /* 0x000fc60000000010 */
[----:B--2---:R-:W-:Y:S01]  /*10e90*/  STL.64 [R1+0x41c0], R22 ;  /* 0x0041c01601007387 */ /* 0x004fe20000100a00 */
[----:B------:R-:W-:-:S03]  /*10ea0*/  VIADD R2, R9, 0xffffff16 ;  /* 0xffffff1609027836 */ /* 0x000fc60000000000 */
[----:B------:R3:W-:Y:S01]  /*10eb0*/  STL.64 [R1+0x1340], R42 ;  /* 0x0013402a01007387 */ /* 0x0007e20000100a00 */
[----:B------:R-:W-:Y:S01]  /*10ec0*/  ISETP.GE.U32.AND P0, PT, R4, 0x7ffffe2f, PT ;  /* 0x7ffffe2f0400780c */ /* 0x000fe20003f06070 */
[----:B-1----:R-:W-:-:S05]  /*10ed0*/  IMAD.WIDE R44, R3, 0x2, R82 ;  /* 0x00000002032c7825 */ /* 0x002fca00078e0252 */
[----:B------:R-:W2:Y:S01]  /*10ee0*/  @!P5 LDG.E.U16 R17, desc[UR6][R44.64] ;  /* 0x000000062c11d981 */ /* 0x000ea2000c1e1500 */
[----:B---3--:R-:W-:-:S05]  /*10ef0*/  IMAD.WIDE R42, R3, 0x2, R84 ;  /* 0x00000002032a7825 */ /* 0x008fca00078e0254 */
[----:B------:R1:W2:Y:S01]  /*10f00*/  @!P5 LDG.E.U16 R16, desc[UR6][R42.64] ;  /* 0x000000062a10d981 */ /* 0x0002a2000c1e1500 */
[----:B------:R-:W-:Y:S01]  /*10f10*/  ISETP.GE.U32.AND P5, PT, R2, 0x7ffffe17, PT ;  /* 0x7ffffe170200780c */ /* 0x000fe20003fa6070 */
[C---:B------:R-:W-:Y:S01]  /*10f20*/  IMAD R2, R80.reuse, 0xd1, RZ ;  /* 0x000000d150027824 */ /* 0x040fe200078e02ff */
[----:B------:R-:W-:Y:S01]  /*10f30*/  PRMT R15, RZ, 0x7610, R15 ;  /* 0x00007610ff0f7816 */ /* 0x000fe2000000000f */
[----:B------:R-:W-:Y:S01]  /*10f40*/  IMAD R3, R80, 0xd9, RZ ;  /* 0x000000d950037824 */ /* 0x000fe200078e02ff */
[----:B------:R-:W-:Y:S01]  /*10f50*/  PRMT R6, RZ, 0x7610, R6 ;  /* 0x00007610ff067816 */ /* 0x000fe20000000006 */
[----:B----4-:R-:W-:Y:S04]  /*10f60*/  STL.64 [R1+0x41c8], R20 ;  /* 0x0041c81401007387 */ /* 0x010fe80000100a00 */
[----:B------:R0:W-:Y:S04]  /*10f70*/  STL.64 [R1+0x12c8], R74 ;  /* 0x0012c84a01007387 */ /* 0x0001e80000100a00 */
[----:B------:R-:W-:Y:S04]  /*10f80*/  STL.64 [R1+0x12c0], R48 ;  /* 0x0012c03001007387 */ /* 0x000fe80000100a00 */
[----:B------:R-:W-:Y:S01]  /*10f90*/  STL.64 [R1+0x1248], R44 ;  /* 0x0012482c01007387 */ /* 0x000fe20000100a00 */
[----:B0-----:R-:W-:-:S05]  /*10fa0*/  IMAD.WIDE R74, R2, 0x2, R82 ;  /* 0x00000002024a7825 */ /* 0x001fca00078e0252 */
[----:B------:R-:W3:Y:S04]  /*10fb0*/  @!P0 LDG.E.U16 R15, desc[UR6][R74.64] ;  /* 0x000000064a0f8981 */ /* 0x000ee8000c1e1500 */
[----:B------:R-:W-:Y:S04]  /*10fc0*/  STL.64 [R1+0x41d0], R18 ;  /* 0x0041d01201007387 */ /* 0x000fe80000100a00 */
[----:B------:R1:W-:Y:S02]  /*10fd0*/  STL.64 [R1+0x1240], R42 ;  /* 0x0012402a01007387 */ /* 0x0003e40000100a00 */
[----:B-1----:R-:W-:-:S05]  /*10fe0*/  IMAD.WIDE R42, R3, 0x2, R84 ;  /* 0x00000002032a7825 */ /* 0x002fca00078e0254 */
[----:B------:R-:W4:Y:S01]  /*10ff0*/  @!P2 LDG.E.U16 R6, desc[UR6][R42.64] ;  /* 0x000000062a06a981 */ /* 0x000f22000c1e1500 */
[----:B------:R-:W-:Y:S01]  /*11000*/  PRMT R12, RZ, 0x7610, R12 ;  /* 0x00007610ff0c7816 */ /* 0x000fe2000000000c */
[----:B------:R-:W-:Y:S02]  /*11010*/  VIADD R4, R9, 0xffffff1e ;  /* 0xffffff1e09047836 */ /* 0x000fe40000000000 */
[----:B------:R-:W-:Y:S01]  /*11020*/  STL.64 [R1+0x41e8], R18 ;  /* 0x0041e81201007387 */ /* 0x000fe20000100a00 */
[----:B------:R-:W-:-:S03]  /*11030*/  IMAD.WIDE R48, R2, 0x2, R84 ;  /* 0x0000000202307825 */ /* 0x000fc600078e0254 */
[----:B--2---:R-:W-:Y:S01]  /*11040*/  STL.64 [R1+0x41e0], R16 ;  /* 0x0041e01001007387 */ /* 0x004fe20000100a00 */
[----:B------:R-:W-:-:S03]  /*11050*/  PRMT R10, RZ, 0x7610, R10 ;  /* 0x00007610ff0a7816 */ /* 0x000fc6000000000a */
[----:B------:R-:W-:Y:S01]  /*11060*/  STL.64 [R1+0x4200], R16 ;  /* 0x0042001001007387 */ /* 0x000fe20000100a00 */
[----:B------:R-:W-:-:S03]  /*11070*/  IMAD.WIDE R44, R3, 0x2, R82 ;  /* 0x00000002032c7825 */ /* 0x000fc600078e0252 */
[----:B------:R-:W-:Y:S01]  /*11080*/  STL.64 [R1+0x4220], R16 ;  /* 0x0042201001007387 */ /* 0x000fe20000100a00 */
[----:B------:R-:W-:-:S03]  /*11090*/  VIADD R2, R9, 0xffffff06 ;  /* 0xffffff0609027836 */ /* 0x000fc60000000000 */
[----:B------:R-:W-:Y:S01]  /*110a0*/  STL.64 [R1+0x4240], R16 ;  /* 0x0042401001007387 */ /* 0x000fe20000100a00 */
[----:B------:R-:W-:-:S03]  /*110b0*/  ISETP.GE.U32.AND P3, PT, R4, 0x7ffffe1f, PT ;  /* 0x7ffffe1f0400780c */ /* 0x000fc60003f66070 */
[----:B------:R-:W-:Y:S01]  /*110c0*/  STL.64 [R1+0x4260], R16 ;  /* 0x0042601001007387 */ /* 0x000fe20000100a00 */
[----:B------:R-:W-:-:S03]  /*110d0*/  VIADD R4, R9, 0xffffff0e ;  /* 0xffffff0e09047836 */ /* 0x000fc60000000000 */
[----:B------:R-:W-:Y:S04]  /*110e0*/  STL.64 [R1+0x11c8], R74 ;  /* 0x0011c84a01007387 */ /* 0x000fe80000100a00 */
[----:B------:R0:W-:Y:S04]  /*110f0*/  STL.64 [R1+0x11c0], R48 ;  /* 0x0011c03001007387 */ /* 0x0001e80000100a00 */
[----:B------:R0:W2:Y:S01]  /*11100*/  @!P0 LDG.E.U16 R12, desc[UR6][R48.64] ;  /* 0x00000006300c8981 */ /* 0x0000a2000c1e1500 */
[----:B------:R-:W-:-:S03]  /*11110*/  PRMT R3, RZ, 0x7610, R3 ;  /* 0x00007610ff037816 */ /* 0x000fc60000000003 */
[----:B------:R1:W2:Y:S01]  /*11120*/  @!P2 LDG.E.U16 R10, desc[UR6][R44.64] ;  /* 0x000000062c0aa981 */ /* 0x0002a2000c1e1500 */
[----:B------:R-:W-:Y:S01]  /*11130*/  ISETP.GE.U32.AND P2, PT, R2, 0x7ffffe07, PT ;  /* 0x7ffffe070200780c */ /* 0x000fe20003f46070 */
[C---:B0-----:R-:W-:Y:S02]  /*11140*/  IMAD R48, R80.reuse, 0xe1, RZ ;  /* 0x000000e150307824 */ /* 0x041fe400078e02ff */
[----:B------:R-:W-:Y:S01]  /*11150*/  IMAD R49, R80, 0xe9, RZ ;  /* 0x000000e950317824 */ /* 0x000fe200078e02ff */
[----:B------:R-:W-:Y:S01]  /*11160*/  PRMT R2, RZ, 0x7610, R2 ;  /* 0x00007610ff027816 */ /* 0x000fe20000000002 */
[----:B------:R-:W-:Y:S01]  /*11170*/  IMAD.WIDE R76, R48, 0x2, R82 ;  /* 0x00000002304c7825 */ /* 0x000fe200078e0252 */
[----:B------:R-:W-:Y:S02]  /*11180*/  ISETP.GE.U32.AND P0, PT, R4, 0x7ffffe0f, PT ;  /* 0x7ffffe0f0400780c */ /* 0x000fe40003f06070 */
[----:B------:R-:W-:Y:S01]  /*11190*/  PRMT R5, RZ, 0x7610, R5 ;  /* 0x00007610ff057816 */ /* 0x000fe20000000005 */
[----:B------:R-:W-:Y:S01]  /*111a0*/  IMAD.WIDE R74, R48, 0x2, R84 ;  /* 0x00000002304a7825 */ /* 0x000fe200078e0254 */
[----:B------:R-:W-:-:S03]  /*111b0*/  PRMT R4, RZ, 0x7610, R4 ;  /* 0x00007610ff047816 */ /* 0x000fc60000000004 */
[C---:B------:R-:W-:Y:S01]  /*111c0*/  VIADD R48, R9.reuse, 0xffffffd5 ;  /* 0xffffffd509307836 */ /* 0x040fe20000000000 */
[----:B------:R0:W2:Y:S01]  /*111d0*/  @!P3 LDG.E.U16 R5, desc[UR6][R76.64] ;  /* 0x000000064c05b981 */ /* 0x0000a2000c1e1500 */
[----:B------:R-:W-:Y:S02]  /*111e0*/  IMAD.MOV.U32 R11, RZ, RZ, R53 ;  /* 0x000000ffff0b7224 */ /* 0x000fe400078e0035 */
[----:B------:R-:W-:Y:S01]  /*111f0*/  IMAD.MOV.U32 R47, RZ, RZ, R52 ;  /* 0x000000ffff2f7224 */ /* 0x000fe200078e0034 */
[----:B------:R0:W2:Y:S01]  /*11200*/  @!P3 LDG.E.U16 R4, desc[UR6][R74.64] ;  /* 0x000000064a04b981 */ /* 0x0000a2000c1e1500 */
[C---:B------:R-:W-:Y:S02]  /*11210*/  IMAD R52, R80.reuse, 0xf1, RZ ;  /* 0x000000f150347824 */ /* 0x040fe400078e02ff */
[----:B------:R-:W-:Y:S02]  /*11220*/  IMAD R53, R80, 0xf9, RZ ;  /* 0x000000f950357824 */ /* 0x000fe400078e02ff */
[----:B------:R-:W-:Y:S01]  /*11230*/  VIADD R50, R9, 0xffffffcd ;  /* 0xffffffcd09327836 */ /* 0x000fe20000000000 */
[----:B------:R-:W-:-:S04]  /*11240*/  PRMT R51, RZ, 0x7610, R51 ;  /* 0x00007610ff337816 */ /* 0x000fc80000000033 */
[----:B------:R-:W-:Y:S02]  /*11250*/  ISETP.GE.U32.AND P3, PT, R50, 0x7ffffece, PT ;  /* 0x7ffffece3200780c */ /* 0x000fe40003f66070 */
[----:B------:R-:W-:Y:S02]  /*11260*/  PRMT R46, RZ, 0x7610, R46 ;  /* 0x00007610ff2e7816 */ /* 0x000fe4000000002e */
[----:B------:R-:W-:Y:S02]  /*11270*/  PRMT R50, RZ, 0x7610, R50 ;  /* 0x00007610ff327816 */ /* 0x000fe40000000032 */
[----:B------:R-:W-:Y:S02]  /*11280*/  PRMT R41, RZ, 0x7610, R41 ;  /* 0x00007610ff297816 */ /* 0x000fe40000000029 */
[----:B------:R-:W-:Y:S02]  /*11290*/  PRMT R38, RZ, 0x7610, R38 ;  /* 0x00007610ff267816 */ /* 0x000fe40000000026 */
[----:B------:R-:W-:Y:S01]  /*112a0*/  PRMT R39, RZ, 0x7610, R39 ;  /* 0x00007610ff277816 */ /* 0x000fe20000000027 */
[----:B---3--:R-:W-:Y:S04]  /*112b0*/  STL.64 [R1+0x4270], R14 ;  /* 0x0042700e01007387 */ /* 0x008fe80000100a00 */
[----:B------:R1:W-:Y:S04]  /*112c0*/  STL.64 [R1+0x1148], R44 ;  /* 0x0011482c01007387 */ /* 0x0003e80000100a00 */
[----:B------:R3:W-:Y:S01]  /*112d0*/  STL.64 [R1+0x1140], R42 ;  /* 0x0011402a01007387 */ /* 0x0007e20000100a00 */
[----:B-1----:R-:W-:-:S04]  /*112e0*/  IMAD.WIDE R44, R49, 0x2, R82 ;  /* 0x00000002312c7825 */ /* 0x002fc800078e0252 */
[----:B---3--:R-:W-:Y:S01]  /*112f0*/  IMAD.WIDE R42, R49, 0x2, R84 ;  /* 0x00000002312a7825 */ /* 0x008fe200078e0254 */
[----:B------:R1:W3:Y:S01]  /*11300*/  @!P5 LDG.E.U16 R3, desc[UR6][R44.64] ;  /* 0x000000062c03d981 */ /* 0x0002e2000c1e1500 */
[----:B------:R-:W-:-:S03]  /*11310*/  PRMT R49, RZ, 0x7610, R49 ;  /* 0x00007610ff317816 */ /* 0x000fc60000000031 */
[----:B------:R0:W2:Y:S01]  /*11320*/  @!P5 LDG.E.U16 R2, desc[UR6][R42.64] ;  /* 0x000000062a02d981 */ /* 0x0000a2000c1e1500 */
[----:B------:R-:W-:Y:S02]  /*11330*/  ISETP.GE.U32.AND P5, PT, R48, 0x7ffffed6, PT ;  /* 0x7ffffed63000780c */ /* 0x000fe40003fa6070 */
[----:B------:R-:W-:Y:S01]  /*11340*/  PRMT R48, RZ, 0x7610, R48 ;  /* 0x00007610ff307816 */ /* 0x000fe20000000030 */
[----:B----4-:R-:W-:Y:S04]  /*11350*/  STL.64 [R1+0x41f0], R6 ;  /* 0x0041f00601007387 */ /* 0x010fe80000100a00 */
[----:B------:R-:W-:Y:S04]  /*11360*/  STL.64 [R1+0x4210], R6 ;  /* 0x0042100601007387 */ /* 0x000fe80000100a00 */
[----:B------:R-:W-:Y:S04]  /*11370*/  STL.64 [R1+0x4230], R6 ;  /* 0x0042300601007387 */ /* 0x000fe80000100a00 */
[----:B------:R-:W-:Y:S04]  /*11380*/  STL.64 [R1+0x4250], R6 ;  /* 0x0042500601007387 */ /* 0x000fe80000100a00 */
[----:B------:R0:W-:Y:S04]  /*11390*/  STL.64 [R1+0x10c8], R76 ;  /* 0x0010c84c01007387 */ /* 0x0001e80000100a00 */
[----:B------:R4:W-:Y:S04]  /*113a0*/  STL.64 [R1+0x10c0], R74 ;  /* 0x0010c04a01007387 */ /* 0x0009e80000100a00 */
[----:B------:R1:W-:Y:S04]  /*113b0*/  STL.64 [R1+0x1048], R44 ;  /* 0x0010482c01007387 */ /* 0x0003e80000100a00 */
[----:B------:R1:W-:Y:S01]  /*113c0*/  STL.64 [R1+0x1040], R42 ;  /* 0x0010402a01007387 */ /* 0x0003e20000100a00 */
[----:B0-----:R-:W-:-:S04]  /*113d0*/  IMAD.WIDE R76, R52, 0x2, R82 ;  /* 0x00000002344c7825 */ /* 0x001fc800078e0252 */
[----:B----4-:R-:W-:Y:S01]  /*113e0*/  IMAD.WIDE R74, R52, 0x2, R84 ;  /* 0x00000002344a7825 */ /* 0x010fe200078e0254 */
[----:B------:R0:W4:Y:S03]  /*113f0*/  @!P0 LDG.E.U16 R51, desc[UR6][R76.64] ;  /* 0x000000064c338981 */ /* 0x000126000c1e1500 */
[----:B-1----:R-:W-:-:S04]  /*11400*/  IMAD.WIDE R44, R53, 0x2, R82 ;  /* 0x00000002352c7825 */ /* 0x002fc800078e0252 */
[----:B------:R-:W-:Y:S01]  /*11410*/  IMAD.WIDE R42, R53, 0x2, R84 ;  /* 0x00000002352a7825 */ /* 0x000fe200078e0254 */
[----:B------:R-:W2:Y:S03]  /*11420*/  @!P2 LDG.E.U16 R49, desc[UR6][R44.64] ;  /* 0x000000062c31a981 */ /* 0x000ea6000c1e1500 */
[----:B------:R-:W-:Y:S01]  /*11430*/  VIADD R52, R9, 0xffffffe5 ;  /* 0xffffffe509347836 */ /* 0x000fe20000000000 */
[----:B------:R-:W2:Y:S04]  /*11440*/  @!P2 LDG.E.U16 R48, desc[UR6][R42.64] ;  /* 0x000000062a30a981 */ /* 0x000ea8000c1e1500 */
[----:B------:R-:W-:Y:S01]  /*11450*/  ISETP.GE.U32.AND P2, PT, R52, 0x7ffffee6, PT ;  /* 0x7ffffee63400780c */ /* 0x000fe20003f46070 */
[C---:B------:R-:W-:Y:S01]  /*11460*/  IMAD R52, R80.reuse, 0x32, RZ ;  /* 0x0000003250347824 */ /* 0x040fe200078e02ff */
[----:B------:R0:W-:Y:S01]  /*11470*/  STL.64 [R1+0xfc8], R76 ;  /* 0x000fc84c01007387 */ /* 0x0001e20000100a00 */
[----:B------:R-:W-:-:S03]  /*11480*/  IMAD R53, R80, 0x2a, RZ ;  /* 0x0000002a50357824 */ /* 0x000fc600078e02ff */
[----:B------:R1:W2:Y:S01]  /*11490*/  @!P0 LDG.E.U16 R50, desc[UR6][R74.64] ;  /* 0x000000064a328981 */ /* 0x0002a2000c1e1500 */
[----:B0-----:R-:W-:-:S05]  /*114a0*/  IMAD.WIDE R76, R52, 0x2, R82 ;  /* 0x00000002344c7825 */ /* 0x001fca00078e0252 */
[----:B------:R-:W2:Y:S04]  /*114b0*/  @!P3 LDG.E.U16 R46, desc[UR6][R76.64] ;  /* 0x000000064c2eb981 */ /* 0x000ea8000c1e1500 */
[----:B------:R1:W-:Y:S04]  /*114c0*/  STL.64 [R1+0xe68], R74 ;  /* 0x000e684a01007387 */ /* 0x0003e80000100a00 */
[----:B------:R0:W-:Y:S04]  /*114d0*/  STL.64 [R1+0xd70], R44 ;  /* 0x000d702c01007387 */ /* 0x0001e80000100a00 */
[----:B------:R0:W-:Y:S01]  /*114e0*/  STL.64 [R1+0xd68], R42 ;  /* 0x000d682a01007387 */ /* 0x0001e20000100a00 */
[----:B-1----:R-:W-:-:S04]  /*114f0*/  IMAD.WIDE R74, R52, 0x2, R84 ;  /* 0x00000002344a7825 */ /* 0x002fc800078e0254 */
[C---:B0-----:R-:W-:Y:S01]  /*11500*/  IMAD.WIDE R44, R53.reuse, 0x2, R82 ;  /* 0x00000002352c7825 */ /* 0x041fe200078e0252 */
[----:B------:R-:W3:Y:S03]  /*11510*/  @!P3 LDG.E.U16 R41, desc[UR6][R74.64] ;  /* 0x000000064a29b981 */ /* 0x000ee6000c1e1500 */
[----:B------:R-:W-:Y:S01]  /*11520*/  IMAD.WIDE R42, R53, 0x2, R84 ;  /* 0x00000002352a7825 */ /* 0x000fe200078e0254 */
[----:B------:R0:W3:Y:S04]  /*11530*/  @!P5 LDG.E.U16 R39, desc[UR6][R44.64] ;  /* 0x000000062c27d981 */ /* 0x0000e8000c1e1500 */
[----:B------:R1:W4:Y:S01]  /*11540*/  @!P5 LDG.E.U16 R38, desc[UR6][R42.64] ;  /* 0x000000062a26d981 */ /* 0x000322000c1e1500 */
[----:B------:R-:W-:-:S02]  /*11550*/  VIADD R54, R9, 0xffffffdd ;  /* 0xffffffdd09367836 */ /* 0x000fc40000000000 */
[----:B------:R-:W-:Y:S01]  /*11560*/  VIADD R52, R9, 0xfffffff5 ;  /* 0xfffffff509347836 */ /* 0x000fe20000000000 */
[----:B------:R0:W-:Y:S02]  /*11570*/  STL.64 [R1+0x1bb8], R76 ;  /* 0x001bb84c01007387 */ /* 0x0001e40000100a00 */
[----:B------:R-:W-:Y:S02]  /*11580*/  ISETP.GE.U32.AND P0, PT, R54, 0x7ffffede, PT ;  /* 0x7ffffede3600780c */ /* 0x000fe40003f06070 */
[----:B------:R1:W-:Y:S01]  /*11590*/  STL.64 [R1+0x1bb0], R74 ;  /* 0x001bb04a01007387 */ /* 0x0003e20000100a00 */
[----:B------:R-:W-:Y:S01]  /*115a0*/  ISETP.GE.U32.AND P5, PT, R52, 0x7ffffef6, PT ;  /* 0x7ffffef63400780c */ /* 0x000fe20003fa6070 */
[----:B------:R-:W-:Y:S02]  /*115b0*/  IMAD R52, R80, 0x22, RZ ;  /* 0x0000002250347824 */ /* 0x000fe400078e02ff */
[----:B0-----:R-:W4:Y:S04]  /*115c0*/  LDL.LU.64 R76, [R1+0x42d0] ;  /* 0x0042d000014c7983 */ /* 0x001f280000300a00 */
[----:B-1----:R-:W4:Y:S04]  /*115d0*/  LDL.LU.64 R74, [R1+0x42c8] ;  /* 0x0042c800014a7983 */ /* 0x002f280000300a00 */
[----:B------:R0:W-:Y:S04]  /*115e0*/  STL.64 [R1+0x1c38], R44 ;  /* 0x001c382c01007387 */ /* 0x0001e80000100a00 */
[----:B------:R1:W-:Y:S01]  /*115f0*/  STL.64 [R1+0x1c30], R42 ;  /* 0x001c302a01007387 */ /* 0x0003e20000100a00 */
[----:B------:R-:W-:-:S02]  /*11600*/  PRMT R68, RZ, 0x7610, R68 ;  /* 0x00007610ff447816 */ /* 0x000fc40000000044 */
[----:B------:R-:W-:Y:S01]  /*11610*/  PRMT R69, RZ, 0x7610, R69 ;  /* 0x00007610ff457816 */ /* 0x000fe20000000045 */
[----:B0-----:R-:W-:Y:S02]  /*11620*/  IMAD.MOV.U32 R45, RZ, RZ, R71 ;  /* 0x000000ffff2d7224 */ /* 0x001fe400078e0047 */
[----:B------:R-:W-:Y:S02]  /*11630*/  IMAD.MOV.U32 R44, RZ, RZ, R73 ;  /* 0x000000ffff2c7224 */ /* 0x000fe400078e0049 */
[----:B-1----:R-:W-:Y:S02]  /*11640*/  IMAD.MOV.U32 R43, RZ, RZ, R72 ;  /* 0x000000ffff2b7224 */ /* 0x002fe400078e0048 */
[----:B------:R-:W-:-:S05]  /*11650*/  IMAD.WIDE R72, R52, 0x2, R82 ;  /* 0x0000000234487825 */ /* 0x000fca00078e0252 */
[----:B------:R-:W4:Y:S01]  /*11660*/  @!P0 LDG.E.U16 R69, desc[UR6][R72.64] ;  /* 0x0000000648458981 */ /* 0x000f22000c1e1500 */
[----:B------:R-:W-:Y:S01]  /*11670*/  IMAD R53, R80, 0x1a, RZ ;  /* 0x0000001a50357824 */ /* 0x000fe200078e02ff */
[----:B------:R-:W-:Y:S01]  /*11680*/  PRMT R32, RZ, 0x7610, R32 ;  /* 0x00007610ff207816 */ /* 0x000fe20000000020 */
[----:B------:R-:W-:Y:S01]  /*11690*/  IMAD.MOV.U32 R42, RZ, RZ, R67 ;  /* 0x000000ffff2a7224 */ /* 0x000fe200078e0043 */
[----:B------:R-:W-:Y:S01]  /*116a0*/  PRMT R33, RZ, 0x7610, R33 ;  /* 0x00007610ff217816 */ /* 0x000fe20000000021 */
[----:B--2---:R0:W-:Y:S02]  /*116b0*/  STL [R1+0x34], R46 ;  /* 0x0000342e01007387 */ /* 0x0041e40000100800 */
[----:B0-----:R-:W-:Y:S02]  /*116c0*/  IMAD.MOV.U32 R46, RZ, RZ, R47 ;  /* 0x000000ffff2e7224 */ /* 0x001fe400078e002f */
[----:B------:R-:W-:Y:S02]  /*116d0*/  IMAD.MOV.U32 R47, RZ, RZ, R11 ;  /* 0x000000ffff2f7224 */ /* 0x000fe400078e000b */
[----:B------:R-:W-:-:S02]  /*116e0*/  IMAD.MOV.U32 R11, RZ, RZ, R70 ;  /* 0x000000ffff0b7224 */ /* 0x000fc400078e0046 */
[----:B------:R-:W-:-:S05]  /*116f0*/  IMAD.WIDE R70, R52, 0x2, R84 ;  /* 0x0000000234467825 */ /* 0x000fca00078e0254 */
[----:B------:R-:W2:Y:S04]  /*11700*/  @!P0 LDG.E.U16 R68, desc[UR6][R70.64] ;  /* 0x0000000646448981 */ /* 0x000ea8000c1e1500 */
[----:B---3--:R0:W-:Y:S04]  /*11710*/  STL [R1+0x30], R41 ;  /* 0x0000302901007387 */ /* 0x0081e80000100800 */
[----:B------:R-:W-:Y:S04]  /*11720*/  STL.64 [R1+0x1cb8], R72 ;  /* 0x001cb84801007387 */ /* 0x000fe80000100a00 */
[----:B----4-:R-:W-:Y:S01]  /*11730*/  STL [R1+0x38], R38 ;  /* 0x0000382601007387 */ /* 0x010fe20000100800 */
[----:B0-----:R-:W-:-:S03]  /*11740*/  IMAD.MOV.U32 R41, RZ, RZ, R66 ;  /* 0x000000ffff297224 */ /* 0x001fc600078e0042 */
[----:B------:R0:W-:Y:S01]  /*11750*/  STL [R1+0x3c], R39 ;  /* 0x00003c2701007387 */ /* 0x0001e20000100800 */
[----:B------:R-:W-:-:S05]  /*11760*/  IMAD.WIDE R66, R53, 0x2, R82 ;  /* 0x0000000235427825 */ /* 0x000fca00078e0252 */
[----:B------:R1:W3:Y:S01]  /*11770*/  @!P2 LDG.E.U16 R33, desc[UR6][R66.64] ;  /* 0x000000064221a981 */ /* 0x0002e2000c1e1500 */
[----:B0-----:R-:W-:-:S05]  /*11780*/  IMAD.WIDE R38, R53, 0x2, R84 ;  /* 0x0000000235267825 */ /* 0x001fca00078e0254 */
[----:B------:R0:W4:Y:S01]  /*11790*/  @!P2 LDG.E.U16 R32, desc[UR6][R38.64] ;  /* 0x000000062620a981 */ /* 0x000122000c1e1500 */
        /* <DEDUP_REMOVED lines=11> */
[----:B------:R0:W-:Y:S01]  /*11850*/  STL.64 [R1+0x1d30], R38 ;  /* 0x001d302601007387 */ /* 0x0001e20000100a00 */
[----:B-1----:R-:W-:-:S05]  /*11860*/  IMAD.WIDE R66, R52, 0x2, R84 ;  /* 0x0000000234427825 */ /* 0x002fca00078e0254 */
[----:B------:R-:W3:Y:S01]  /*11870*/  @!P3 LDG.E.U16 R37, desc[UR6][R66.64] ;  /* 0x000000064225b981 */ /* 0x000ee2000c1e1500 */
[----:B------:R-:W-:Y:S01]  /*11880*/  IMAD R53, R80, 0xa, RZ ;  /* 0x0000000a50357824 */ /* 0x000fe200078e02ff */
[----:B------:R-:W-:Y:S02]  /*11890*/  PRMT R26, RZ, 0x7610, R26 ;  /* 0x00007610ff1a7816 */ /* 0x000fe4000000001a */
[----:B------:R-:W-:Y:S01]  /*118a0*/  PRMT R27, RZ, 0x7610, R27 ;  /* 0x00007610ff1b7816 */ /* 0x000fe2000000001b */
[----:B0-----:R-:W-:-:S05]  /*118b0*/  IMAD.WIDE R38, R53, 0x2, R82 ;  /* 0x0000000235267825 */ /* 0x001fca00078e0252 */
[----:B------:R0:W3:Y:S04]  /*118c0*/  @!P5 LDG.E.U16 R27, desc[UR6][R38.64] ;  /* 0x00000006261bd981 */ /* 0x0000e8000c1e1500 */
[----:B--2---:R-:W-:Y:S04]  /*118d0*/  STL [R1+0x40], R68 ;  /* 0x0000404401007387 */ /* 0x004fe80000100800 */
[----:B------:R1:W-:Y:S02]  /*118e0*/  STL [R1+0x44], R69 ;  /* 0x0000444501007387 */ /* 0x0003e40000100800 */
[----:B-1----:R-:W-:-:S05]  /*118f0*/  IMAD.WIDE R68, R52, 0x2, R82 ;  /* 0x0000000234447825 */ /* 0x002fca00078e0252 */
[----:B------:R-:W2:Y:S04]  /*11900*/  @!P3 LDG.E.U16 R40, desc[UR6][R68.64] ;  /* 0x000000064428b981 */ /* 0x000ea8000c1e1500 */
[----:B------:R-:W-:Y:S04]  /*11910*/  STL.64 [R1+0x1db8], R68 ;  /* 0x001db84401007387 */ /* 0x000fe80000100a00 */
[----:B----4-:R-:W-:Y:S04]  /*11920*/  STL [R1+0x48], R32 ;  /* 0x0000482001007387 */ /* 0x010fe80000100800 */
[----:B---3--:R1:W-:Y:S02]  /*11930*/  STL [R1+0x4c], R33 ;  /* 0x00004c2101007387 */ /* 0x0083e40000100800 */
        /* <DEDUP_REMOVED lines=8> */
[----:B------:R-:W-:Y:S01]  /*119c0*/  IMAD.SHL.U32 R52, R80, 0x2, RZ ;  /* 0x0000000250347824 */ /* 0x000fe200078e00ff */
[----:B------:R-:W-:Y:S01]  /*119d0*/  PRMT R34, RZ, 0x7610, R34 ;  /* 0x00007610ff227816 */ /* 0x000fe20000000022 */
[----:B----4-:R-:W4:Y:S04]  /*119e0*/  LDL.LU.64 R66, [R1+0x42a8] ;  /* 0x0042a80001427983 */ /* 0x010f280000300a00 */
[----:B------:R0:W-:Y:S04]  /*119f0*/  STL.64 [R1+0x1e38], R38 ;  /* 0x001e382601007387 */ /* 0x0001e80000100a00 */
[----:B------:R-:W-:Y:S01]  /*11a00*/  STL.64 [R1+0x1e30], R32 ;  /* 0x001e302001007387 */ /* 0x000fe20000100a00 */
[----:B------:R-:W-:-:S03]  /*11a10*/  PRMT R35, RZ, 0x7610, R35 ;  /* 0x00007610ff237816 */ /* 0x000fc60000000023 */
[----:B------:R1:W-:Y:S01]  /*11a20*/  STL [R1+0x50], R37 ;  /* 0x0000502501007387 */ /* 0x0003e20000100800 */
[----:B0-----:R-:W-:Y:S02]  /*11a30*/  IMAD.MOV.U32 R39, RZ, RZ, R46 ;  /* 0x000000ffff277224 */ /* 0x001fe400078e002e */
[----:B------:R-:W-:Y:S02]  /*11a40*/  IMAD.MOV.U32 R38, RZ, RZ, R44 ;  /* 0x000000ffff267224 */ /* 0x000fe400078e002c */
[----:B------:R-:W-:Y:S02]  /*11a50*/  IMAD.MOV.U32 R46, RZ, RZ, R62 ;  /* 0x000000ffff2e7224 */ /* 0x000fe400078e003e */
[----:B-1----:R-:W-:Y:S02]  /*11a60*/  IMAD.MOV.U32 R37, RZ, RZ, R43 ;  /* 0x000000ffff257224 */ /* 0x002fe400078e002b */
[----:B------:R-:W-:Y:S02]  /*11a70*/  IMAD.MOV.U32 R43, RZ, RZ, R64 ;  /* 0x000000ffff2b7224 */ /* 0x000fe400078e0040 */
[----:B------:R-:W-:-:S02]  /*11a80*/  IMAD.MOV.U32 R44, RZ, RZ, R65 ;  /* 0x000000ffff2c7224 */ /* 0x000fc400078e0041 */
[----:B------:R-:W-:-:S05]  /*11a90*/  IMAD.WIDE R64, R52, 0x2, R82 ;  /* 0x0000000234407825 */ /* 0x000fca00078e0252 */
[----:B------:R-:W4:Y:S01]  /*11aa0*/  @!P0 LDG.E.U16 R35, desc[UR6][R64.64] ;  /* 0x0000000640238981 */ /* 0x000f22000c1e1500 */
[----:B------:R-:W-:Y:S01]  /*11ab0*/  IMAD R53, R80, 0x3a, RZ ;  /* 0x0000003a50357824 */ /* 0x000fe200078e02ff */
[----:B------:R-:W-:Y:S02]  /*11ac0*/  PRMT R24, RZ, 0x7610, R24 ;  /* 0x00007610ff187816 */ /* 0x000fe40000000018 */
[----:B------:R-:W-:Y:S01]  /*11ad0*/  PRMT R25, RZ, 0x7610, R25 ;  /* 0x00007610ff197816 */ /* 0x000fe20000000019 */
[----:B------:R-:W-:-:S05]  /*11ae0*/  IMAD.WIDE R32, R53, 0x2, R82 ;  /* 0x0000000235207825 */ /* 0x000fca00078e0252 */
[----:B------:R0:W4:Y:S04]  /*11af0*/  @!P2 LDG.E.U16 R25, desc[UR6][R32.64] ;  /* 0x000000062019a981 */ /* 0x000128000c1e1500 */
[----:B--2---:R1:W-:Y:S02]  /*11b00*/  STL [R1+0x54], R40 ;  /* 0x0000542801007387 */ /* 0x0043e40000100800 */
[----:B-1----:R-:W-:Y:S02]  /*11b10*/  IMAD.MOV.U32 R40, RZ, RZ, R63 ;  /* 0x000000ffff287224 */ /* 0x002fe400078e003f */
[--C-:B------:R-:W-:Y:S01]  /*11b20*/  IMAD.WIDE R62, R52, 0x2, R84.reuse ;  /* 0x00000002343e7825 */ /* 0x100fe200078e0254 */
        /* <DEDUP_REMOVED lines=14> */
[----:B0-----:R-:W3:Y:S04]  /*11c10*/  LDL.LU.64 R62, [R1+0x4298] ;  /* 0x00429800013e7983 */ /* 0x001ee80000300a00 */
[----:B------:R0:W-:Y:S04]  /*11c20*/  STL.64 [R1+0x1b38], R32 ;  /* 0x001b382001007387 */ /* 0x0001e80000100a00 */
[----:B------:R1:W-:Y:S01]  /*11c30*/  STL.64 [R1+0x1b30], R26 ;  /* 0x001b301a01007387 */ /* 0x0003e20000100a00 */
[----:B------:R-:W-:Y:S01]  /*11c40*/  PRMT R30, RZ, 0x7610, R30 ;  /* 0x00007610ff1e7816 */ /* 0x000fe2000000001e */
[----:B0-----:R-:W-:Y:S01]  /*11c50*/  IMAD.MOV.U32 R33, RZ, RZ, R38 ;  /* 0x000000ffff217224 */ /* 0x001fe200078e0026 */
[----:B------:R-:W-:Y:S01]  /*11c60*/  MOV R32, R43 ;  /* 0x0000002b00207202 */ /* 0x000fe20000000f00 */
[----:B------:R-:W-:-:S02]  /*11c70*/  IMAD.MOV.U32 R38, RZ, RZ, R39 ;  /* 0x000000ffff267224 */ /* 0x000fc400078e0027 */
[----:B------:R-:W-:Y:S02]  /*11c80*/  IMAD.MOV.U32 R43, RZ, RZ, R60 ;  /* 0x000000ffff2b7224 */ /* 0x000fe400078e003c */
[----:B------:R-:W-:Y:S02]  /*11c90*/  IMAD.MOV.U32 R39, RZ, RZ, R58 ;  /* 0x000000ffff277224 */ /* 0x000fe400078e003a */
[----:B------:R-:W-:Y:S01]  /*11ca0*/  IMAD R53, R80, 0x4a, RZ ;  /* 0x0000004a50357824 */ /* 0x000fe200078e02ff */
[----:B------:R-:W-:Y:S02]  /*11cb0*/  PRMT R19, RZ, 0x7610, R19 ;  /* 0x00007610ff137816 */ /* 0x000fe40000000013 */
[----:B------:R-:W-:Y:S01]  /*11cc0*/  PRMT R18, RZ, 0x7610, R18 ;  /* 0x00007610ff127816 */ /* 0x000fe20000000012 */
[----:B-1----:R-:W-:-:S05]  /*11cd0*/  IMAD.WIDE R26, R53, 0x2, R82 ;  /* 0x00000002351a7825 */ /* 0x002fca00078e0252 */
[----:B------:R0:W3:Y:S04]  /*11ce0*/  @!P5 LDG.E.U16 R19, desc[UR6][R26.64] ;  /* 0x000000061a13d981 */ /* 0x0000e8000c1e1500 */
[----:B--2---:R1:W-:Y:S04]  /*11cf0*/  STL [R1+0x60], R34 ;  /* 0x0000602201007387 */ /* 0x0043e80000100800 */
[----:B----4-:R2:W-:Y:S01]  /*11d00*/  STL [R1+0x64], R35 ;  /* 0x0000642301007387 */ /* 0x0105e20000100800 */
[----:B-1----:R-:W-:Y:S02]  /*11d10*/  IMAD.MOV.U32 R34, RZ, RZ, R40 ;  /* 0x000000ffff227224 */ /* 0x002fe400078e0028 */
[----:B------:R-:W-:-:S02]  /*11d20*/  IMAD.MOV.U32 R40, RZ, RZ, R61 ;  /* 0x000000ffff287224 */ /* 0x000fc400078e003d */
[----:B--2---:R-:W-:Y:S02]  /*11d30*/  IMAD.MOV.U32 R35, RZ, RZ, R44 ;  /* 0x000000ffff237224 */ /* 0x004fe400078e002c */
[----:B------:R-:W-:Y:S02]  /*11d40*/  IMAD.MOV.U32 R44, RZ, RZ, R59 ;  /* 0x000000ffff2c7224 */ /* 0x000fe400078e003b */
[----:B------:R-:W-:-:S04]  /*11d50*/  IMAD.WIDE R60, R52, 0x2, R82 ;  /* 0x00000002343c7825 */ /* 0x000fc800078e0252 */
[--C-:B------:R-:W-:Y:S01]  /*11d60*/  IMAD.WIDE R58, R52, 0x2, R84.reuse ;  /* 0x00000002343a7825 */ /* 0x100fe200078e0254 */
[----:B------:R-:W2:Y:S04]  /*11d70*/  @!P3 LDG.E.U16 R31, desc[UR6][R60.64] ;  /* 0x000000063c1fb981 */ /* 0x000ea8000c1e1500 */
[----:B------:R-:W4:Y:S04]  /*11d80*/  @!P3 LDG.E.U16 R30, desc[UR6][R58.64] ;  /* 0x000000063a1eb981 */ /* 0x000f28000c1e1500 */
[----:B------:R-:W-:Y:S04]  /*11d90*/  STL.64 [R1+0x1ab8], R60 ;  /* 0x001ab83c01007387 */ /* 0x000fe80000100a00 */
[----:B---3--:R-:W-:Y:S04]  /*11da0*/  STL [R1+0x28], R24 ;  /* 0x0000281801007387 */ /* 0x008fe80000100800 */
[----:B------:R1:W-:Y:S02]  /*11db0*/  STL [R1+0x2c], R25 ;  /* 0x00002c1901007387 */ /* 0x0003e40000100800 */
[----:B-1----:R-:W-:-:S05]  /*11dc0*/  IMAD.WIDE R24, R53, 0x2, R84 ;  /* 0x0000000235187825 */ /* 0x002fca00078e0254 */
[----:B------:R1:W3:Y:S01]  /*11dd0*/  @!P5 LDG.E.U16 R18, desc[UR6][R24.64] ;  /* 0x000000061812d981 */ /* 0x0002e2000c1e1500 */
[C---:B------:R-:W-:Y:S02]  /*11de0*/  VIADD R54, R9.reuse, 0xffffffad ;  /* 0xffffffad09367836 */ /* 0x040fe40000000000 */
[----:B------:R-:W-:Y:S01]  /*11df0*/  VIADD R52, R9, 0xffffff95 ;  /* 0xffffff9509347836 */ /* 0x000fe20000000000 */
[----:B------:R0:W-:Y:S04]  /*11e00*/  STL.64 [R1+0x1ab0], R58 ;  /* 0x001ab03a01007387 */ /* 0x0001e80000100a00 */
[----:B------:R-:W3:Y:S01]  /*11e10*/  LDL.LU.64 R60, [R1+0x4290] ;  /* 0x00429000013c7983 */ /* 0x000ee20000300a00 */
[----:B------:R-:W-:Y:S02]  /*11e20*/  ISETP.GE.U32.AND P0, PT, R54, 0x7ffffeae, PT ;  /* 0x7ffffeae3600780c */ /* 0x000fe40003f06070 */
[----:B------:R-:W-:Y:S01]  /*11e30*/  ISETP.GE.U32.AND P5, PT, R52, 0x7ffffe96, PT ;  /* 0x7ffffe963400780c */ /* 0x000fe20003fa6070 */
[C---:B------:R-:W-:Y:S01]  /*11e40*/  IMAD R52, R80.reuse, 0x52, RZ ;  /* 0x0000005250347824 */ /* 0x040fe200078e02ff */
[----:B0-----:R-:W3:Y:S04]  /*11e50*/  LDL.LU.64 R58, [R1+0x4288] ;  /* 0x00428800013a7983 */ /* 0x001ee80000300a00 */
[----:B------:R0:W-:Y:S04]  /*11e60*/  STL.64 [R1+0x1a38], R26 ;  /* 0x001a381a01007387 */ /* 0x0001e80000100a00 */
[----:B------:R1:W-:Y:S01]  /*11e70*/  STL.64 [R1+0x1a30], R24 ;  /* 0x001a301801007387 */ /* 0x0003e20000100a00 */
[----:B------:R-:W-:Y:S01]  /*11e80*/  IMAD R53, R80, 0x5a, RZ ;  /* 0x0000005a50357824 */ /* 0x000fe200078e02ff */
[----:B------:R-:W-:-:S02]  /*11e90*/  PRMT R29, RZ, 0x7610, R29 ;  /* 0x00007610ff1d7816 */ /* 0x000fc4000000001d */
[----:B------:R-:W-:Y:S02]  /*11ea0*/  PRMT R22, RZ, 0x7610, R22 ;  /* 0x00007610ff167816 */ /* 0x000fe40000000016 */
[----:B------:R-:W-:Y:S01]  /*11eb0*/  PRMT R15, RZ, 0x7610, R15 ;  /* 0x00007610ff0f7816 */ /* 0x000fe2000000000f */
[----:B0-----:R-:W-:Y:S01]  /*11ec0*/  IMAD.WIDE R26, R52, 0x2, R84 ;  /* 0x00000002341a7825 */ /* 0x001fe200078e0254 */
[----:B------:R-:W-:-:S03]  /*11ed0*/  PRMT R14, RZ, 0x7610, R14 ;  /* 0x00007610ff0e7816 */ /* 0x000fc6000000000e */
[----:B-1----:R-:W-:Y:S01]  /*11ee0*/  IMAD.WIDE R24, R53, 0x2, R82 ;  /* 0x0000000235187825 */ /* 0x002fe200078e0252 */
[----:B------:R0:W3:Y:S04]  /*11ef0*/  @!P0 LDG.E.U16 R22, desc[UR6][R26.64] ;  /* 0x000000061a168981 */ /* 0x0000e8000c1e1500 */
[----:B------:R1:W3:Y:S04]  /*11f00*/  @!P2 LDG.E.U16 R15, desc[UR6][R24.64] ;  /* 0x00000006180fa981 */ /* 0x0002e8000c1e1500 */
[----:B--2---:R2:W-:Y:S04]  /*11f10*/  STL [R1+0x24], R31 ;  /* 0x0000241f01007387 */ /* 0x0045e80000100800 */
[----:B----4-:R4:W-:Y:S01]  /*11f20*/  STL [R1+0x20], R30 ;  /* 0x0000201e01007387 */ /* 0x0109e20000100800 */
[----:B--2---:R-:W-:-:S02]  /*11f30*/  IMAD.MOV.U32 R31, RZ, RZ, R32 ;  /* 0x000000ffff1f7224 */ /* 0x004fc400078e0020 */
[----:B------:R-:W-:Y:S02]  /*11f40*/  IMAD.MOV.U32 R32, RZ, RZ, R40 ;  /* 0x000000ffff207224 */ /* 0x000fe400078e0028 */
[----:B----4-:R-:W-:Y:S02]  /*11f50*/  IMAD.MOV.U32 R30, RZ, RZ, R35 ;  /* 0x000000ffff1e7224 */ /* 0x010fe400078e0023 */
[----:B------:R-:W-:Y:S02]  /*11f60*/  IMAD.MOV.U32 R35, RZ, RZ, R39 ;  /* 0x000000ffff237224 */ /* 0x000fe400078e0027 */
[----:B------:R-:W-:Y:S02]  /*11f70*/  IMAD.MOV.U32 R40, RZ, RZ, R57 ;  /* 0x000000ffff287224 */ /* 0x000fe400078e0039 */
[----:B------:R-:W-:Y:S02]  /*11f80*/  IMAD.MOV.U32 R39, RZ, RZ, R56 ;  /* 0x000000ffff277224 */ /* 0x000fe400078e0038 */
[----:B------:R-:W-:Y:S01]  /*11f90*/  IMAD.WIDE R56, R52, 0x2, R82 ;  /* 0x0000000234387825 */ /* 0x000fe200078e0252 */
[----:B------:R-:W-:Y:S04]  /*11fa0*/  STL [R1+0x1c], R19 ;  /* 0x00001c1301007387 */ /* 0x000fe80000100800 */
[----:B------:R-:W-:Y:S04]  /*11fb0*/  STL.64 [R1+0x19b8], R56 ;  /* 0x0019b83801007387 */ /* 0x000fe80000100a00 */
[----:B---3--:R2:W-:Y:S04]  /*11fc0*/  STL [R1+0x18], R18 ;  /* 0x0000181201007387 */ /* 0x0085e80000100800 */
[----:B------:R-:W3:Y:S01]  /*11fd0*/  @!P0 LDG.E.U16 R29, desc[UR6][R56.64] ;  /* 0x00000006381d8981 */ /* 0x000ee2000c1e1500 */
[----:B--2---:R-:W-:-:S05]  /*11fe0*/  IMAD.WIDE R18, R53, 0x2, R84 ;  /* 0x0000000235127825 */ /* 0x004fca00078e0254 */
[----:B------:R2:W4:Y:S01]  /*11ff0*/  @!P2 LDG.E.U16 R14, desc[UR6][R18.64] ;  /* 0x00000006120ea981 */ /* 0x000522000c1e1500 */
[C---:B------:R-:W-:Y:S02]  /*12000*/  VIADD R52, R9.reuse, 0xffffff85 ;  /* 0xffffff8509347836 */ /* 0x040fe40000000000 */
[----:B------:R-:W-:-:S03]  /*12010*/  VIADD R54, R9, 0xffffff9d ;  /* 0xffffff9d09367836 */ /* 0x000fc60000000000 */
[----:B------:R-:W-:Y:S01]  /*12020*/  ISETP.GE.U32.AND P2, PT, R52, 0x7ffffe86, PT ;  /* 0x7ffffe863400780c */ /* 0x000fe20003f46070 */
[----:B------:R-:W-:Y:S01]  /*12030*/  IMAD R52, R80, 0x62, RZ ;  /* 0x0000006250347824 */ /* 0x000fe200078e02ff */
[----:B------:R0:W-:Y:S01]  /*12040*/  STL.64 [R1+0x19b0], R26 ;  /* 0x0019b01a01007387 */ /* 0x0001e20000100a00 */
[----:B------:R-:W-:-:S03]  /*12050*/  ISETP.GE.U32.AND P3, PT, R54, 0x7ffffe9e, PT ;  /* 0x7ffffe9e3600780c */ /* 0x000fc60003f66070 */
[----:B------:R-:W4:Y:S01]  /*12060*/  LDL.LU.64 R56, [R1+0x4280] ;  /* 0x0042800001387983 */ /* 0x000f220000300a00 */
[----:B------:R-:W-:-:S03]  /*12070*/  IMAD R53, R80, 0x6a, RZ ;  /* 0x0000006a50357824 */ /* 0x000fc600078e02ff */
[----:B------:R1:W-:Y:S01]  /*12080*/  STL.64 [R1+0x1938], R24 ;  /* 0x0019381801007387 */ /* 0x0003e20000100a00 */
[----:B0-----:R-:W-:-:S03]  /*12090*/  IMAD.WIDE R26, R52, 0x2, R82 ;  /* 0x00000002341a7825 */ /* 0x001fc600078e0252 */
[----:B------:R2:W-:Y:S01]  /*120a0*/  STL.64 [R1+0x1930], R18 ;  /* 0x0019301201007387 */ /* 0x0005e20000100a00 */
[----:B------:R-:W-:Y:S02]  /*120b0*/  PRMT R92, RZ, 0x7610, R92 ;  /* 0x00007610ff5c7816 */ /* 0x000fe4000000005c */
[----:B------:R-:W-:Y:S02]  /*120c0*/  PRMT R91, RZ, 0x7610, R91 ;  /* 0x00007610ff5b7816 */ /* 0x000fe4000000005b */
[----:B------:R-:W-:Y:S02]  /*120d0*/  PRMT R21, RZ, 0x7610, R21 ;  /* 0x00007610ff157816 */ /* 0x000fe40000000015 */
[----:B------:R-:W-:Y:S01]  /*120e0*/  PRMT R20, RZ, 0x7610, R20 ;  /* 0x00007610ff147816 */ /* 0x000fe20000000014 */
[----:B-1----:R-:W-:-:S03]  /*120f0*/  IMAD.WIDE R24, R52, 0x2, R84 ;  /* 0x0000000234187825 */ /* 0x002fc600078e0254 */
[----:B------:R-:W4:Y:S01]  /*12100*/  @!P3 LDG.E.U16 R21, desc[UR6][R26.64] ;  /* 0x000000061a15b981 */ /* 0x000f22000c1e1500 */
[----:B--2---:R-:W-:-:S03]  /*12110*/  IMAD.WIDE R18, R53, 0x2, R82 ;  /* 0x0000000235127825 */ /* 0x004fc600078e0252 */
[----:B------:R0:W2:Y:S04]  /*12120*/  @!P3 LDG.E.U16 R20, desc[UR6][R24.64] ;  /* 0x000000061814b981 */ /* 0x0000a8000c1e1500 */
[----:B------:R-:W2:Y:S01]  /*12130*/  @!P5 LDG.E.U16 R92, desc[UR6][R18.64] ;  /* 0x00000006125cd981 */ /* 0x000ea2000c1e1500 */
[C---:B------:R-:W-:Y:S02]  /*12140*/  VIADD R54, R9.reuse, 0xffffff8d ;  /* 0xffffff8d09367836 */ /* 0x040fe40000000000 */
[----:B------:R-:W-:-:S03]  /*12150*/  VIADD R52, R9, 0xffffff75 ;  /* 0xffffff7509347836 */ /* 0x000fc60000000000 */
[----:B------:R-:W-:Y:S02]  /*12160*/  ISETP.GE.U32.AND P0, PT, R54, 0x7ffffe8e, PT ;  /* 0x7ffffe8e3600780c */ /* 0x000fe40003f06070 */
[----:B------:R-:W-:Y:S01]  /*12170*/  PRMT R90, RZ, 0x7610, R90 ;  /* 0x00007610ff5a7816 */ /* 0x000fe2000000005a */
[----:B---3--:R-:W-:Y:S04]  /*12180*/  STL [R1+0x14], R29 ;  /* 0x0000141d01007387 */ /* 0x008fe80000100800 */
[----:B------:R-:W-:Y:S04]  /*12190*/  STL [R1+0x10], R22 ;  /* 0x0000101601007387 */ /* 0x000fe80000100800 */
[----:B------:R-:W-:Y:S04]  /*121a0*/  STL [R1+0xc], R15 ;  /* 0x00000c0f01007387 */ /* 0x000fe80000100800 */
[----:B------:R-:W-:Y:S04]  /*121b0*/  STL.64 [R1+0x18b8], R26 ;  /* 0x0018b81a01007387 */ /* 0x000fe80000100a00 */
[----:B----4-:R1:W-:Y:S02]  /*121c0*/  STL [R1+0x8], R14 ;  /* 0x0000080e01007387 */ /* 0x0103e40000100800 */
[----:B-1----:R-:W-:-:S05]  /*121d0*/  IMAD.WIDE R14, R53, 0x2, R84 ;  /* 0x00000002350e7825 */ /* 0x002fca00078e0254 */
[----:B------:R1:W3:Y:S01]  /*121e0*/  @!P5 LDG.E.U16 R91, desc[UR6][R14.64] ;  /* 0x000000060e5bd981 */ /* 0x0002e2000c1e1500 */
[----:B------:R-:W-:Y:S01]  /*121f0*/  ISETP.GE.U32.AND P5, PT, R52, 0x7ffffe76, PT ;  /* 0x7ffffe763400780c */ /* 0x000fe20003fa6070 */
[----:B------:R-:W-:Y:S02]  /*12200*/  IMAD R52, R80, 0x72, RZ ;  /* 0x0000007250347824 */ /* 0x000fe400078e02ff */
[----:B------:R0:W-:Y:S02]  /*12210*/  STL.64 [R1+0x18b0], R24 ;  /* 0x0018b01801007387 */ /* 0x0001e40000100a00 */
[----:B0-----:R-:W-:-:S05]  /*12220*/  IMAD.WIDE R24, R52, 0x2, R82 ;  /* 0x0000000234187825 */ /* 0x001fca00078e0252 */
[----:B------:R0:W4:Y:S01]  /*12230*/  @!P0 LDG.E.U16 R90, desc[UR6][R24.64] ;  /* 0x00000006185a8981 */ /* 0x000122000c1e1500 */
[----:B------:R-:W-:-:S03]  /*12240*/  IMAD R53, R80, 0x7a, RZ ;  /* 0x0000007a50357824 */ /* 0x000fc600078e02ff */
[----:B------:R0:W-:Y:S01]  /*12250*/  STL.64 [R1+0x1838], R18 ;  /* 0x0018381201007387 */ /* 0x0001e20000100a00 */
[----:B------:R-:W-:-:S03]  /*12260*/  VIADD R54, R9, 0xffffff7d ;  /* 0xffffff7d09367836 */ /* 0x000fc60000000000 */
[----:B------:R1:W-:Y:S01]  /*12270*/  STL.64 [R1+0x1830], R14 ;  /* 0x0018300e01007387 */ /* 0x0003e20000100a00 */
[----:B------:R-:W-:-:S03]  /*12280*/  PRMT R87, RZ, 0x7610, R87 ;  /* 0x00007610ff577816 */ /* 0x000fc60000000057 */
[----:B--2---:R-:W-:Y:S01]  /*12290*/  STL [R1+0x40f8], R92 ;  /* 0x0040f85c01007387 */ /* 0x004fe20000100800 */
[----:B------:R-:W-:Y:S01]  /*122a0*/  PRMT R86, RZ, 0x7610, R86 ;  /* 0x00007610ff567816 */ /* 0x000fe20000000056 */
[----:B0-----:R-:W-:Y:S01]  /*122b0*/  IMAD.WIDE R18, R53, 0x2, R82 ;  /* 0x0000000235127825 */ /* 0x001fe200078e0252 */
[----:B------:R-:W-:-:S03]  /*122c0*/  ISETP.GE.U32.AND P3, PT, R54, 0x7ffffe7e, PT ;  /* 0x7ffffe7e3600780c */ /* 0x000fc60003f66070 */
[----:B-1----:R-:W-:Y:S01]  /*122d0*/  IMAD.WIDE R14, R53, 0x2, R84 ;  /* 0x00000002350e7825 */ /* 0x002fe200078e0254 */
[----:B------:R-:W-:Y:S01]  /*122e0*/  PRMT R89, RZ, 0x7610, R89 ;  /* 0x00007610ff597816 */ /* 0x000fe20000000059 */
[----:B------:R-:W2:Y:S04]  /*122f0*/  @!P2 LDG.E.U16 R87, desc[UR6][R18.64] ;  /* 0x000000061257a981 */ /* 0x000ea8000c1e1500 */
[----:B------:R-:W2:Y:S01]  /*12300*/  @!P2 LDG.E.U16 R86, desc[UR6][R14.64] ;  /* 0x000000060e56a981 */ /* 0x000ea2000c1e1500 */
[----:B------:R-:W-:Y:S01]  /*12310*/  PRMT R79, RZ, 0x7610, R79 ;  /* 0x00007610ff4f7816 */ /* 0x000fe2000000004f */
[----:B------:R-:W-:Y:S01]  /*12320*/  IMAD R53, R80, 0x8a, RZ ;  /* 0x0000008a50357824 */ /* 0x000fe200078e02ff */
[----:B------:R-:W-:Y:S02]  /*12330*/  PRMT R78, RZ, 0x7610, R78 ;  /* 0x00007610ff4e7816 */ /* 0x000fe4000000004e */
[----:B------:R-:W-:-:S02]  /*12340*/  PRMT R77, RZ, 0x7610, R77 ;  /* 0x00007610ff4d7816 */ /* 0x000fc4000000004d */
[----:B------:R-:W-:Y:S01]  /*12350*/  PRMT R76, RZ, 0x7610, R76 ;  /* 0x00007610ff4c7816 */ /* 0x000fe2000000004c */
[----:B---3--:R-:W-:Y:S04]  /*12360*/  STL [R1+0x40fc], R91 ;  /* 0x0040fc5b01007387 */ /* 0x008fe80000100800 */
[----:B------:R-:W-:Y:S04]  /*12370*/  STL [R1+0x4], R21 ;  /* 0x0000041501007387 */ /* 0x000fe80000100800 */
[----:B------:R0:W-:Y:S02]  /*12380*/  STL [R1], R20 ;  /* 0x0000001401007387 */ /* 0x0001e40000100800 */
[----:B0-----:R-:W-:-:S04]  /*12390*/  IMAD.WIDE R20, R52, 0x2, R84 ;  /* 0x0000000234147825 */ /* 0x001fc800078e0254 */
[----:B------:R-:W-:Y:S01]  /*123a0*/  VIADD R52, R9, 0xffffff65 ;  /* 0xffffff6509347836 */ /* 0x000fe20000000000 */
[----:B------:R0:W-:Y:S04]  /*123b0*/  STL.64 [R1+0x17b8], R24 ;  /* 0x0017b81801007387 */ /* 0x0001e80000100a00 */
[----:B------:R-:W-:Y:S01]  /*123c0*/  ISETP.GE.U32.AND P2, PT, R52, 0x7ffffe66, PT ;  /* 0x7ffffe663400780c */ /* 0x000fe20003f46070 */
[----:B------:R-:W-:Y:S01]  /*123d0*/  IMAD R52, R80, 0x82, RZ ;  /* 0x0000008250347824 */ /* 0x000fe200078e02ff */
[----:B------:R1:W3:Y:S03]  /*123e0*/  @!P0 LDG.E.U16 R89, desc[UR6][R20.64] ;  /* 0x0000000614598981 */ /* 0x0002e6000c1e1500 */
[C---:B0-----:R-:W-:Y:S01]  /*123f0*/  IMAD.WIDE R24, R52.reuse, 0x2, R82 ;  /* 0x0000000234187825 */ /* 0x041fe200078e0252 */
[----:B------:R1:W-:Y:S04]  /*12400*/  STL.64 [R1+0x17b0], R20 ;  /* 0x0017b01401007387 */ /* 0x0003e80000100a00 */
[----:B------:R-:W2:Y:S04]  /*12410*/  @!P3 LDG.E.U16 R79, desc[UR6][R24.64] ;  /* 0x00000006184fb981 */ /* 0x000ea8000c1e1500 */
[----:B----4-:R-:W-:Y:S04]  /*12420*/  STL [R1+0x4100], R90 ;  /* 0x0041005a01007387 */ /* 0x010fe80000100800 */
[----:B------:R0:W-:Y:S01]  /*12430*/  STL.64 [R1+0x1738], R18 ;  /* 0x0017381201007387 */ /* 0x0001e20000100a00 */
[----:B-1----:R-:W-:-:S03]  /*12440*/  IMAD.WIDE R20, R52, 0x2, R84 ;  /* 0x0000000234147825 */ /* 0x002fc600078e0254 */
[----:B------:R1:W-:Y:S04]  /*12450*/  STL.64 [R1+0x1730], R14 ;  /* 0x0017300e01007387 */ /* 0x0003e80000100a00 */
[----:B------:R4:W4:Y:S01]  /*12460*/  @!P3 LDG.E.U16 R78, desc[UR6][R20.64] ;  /* 0x00000006144eb981 */ /* 0x000922000c1e1500 */
[----:B0-----:R-:W-:-:S04]  /*12470*/  IMAD.WIDE R18, R53, 0x2, R82 ;  /* 0x0000000235127825 */ /* 0x001fc800078e0252 */
[----:B-1----:R-:W-:Y:S01]  /*12480*/  IMAD.WIDE R14, R53, 0x2, R84 ;  /* 0x00000002350e7825 */ /* 0x002fe200078e0254 */
[----:B------:R0:W4:Y:S04]  /*12490*/  @!P5 LDG.E.U16 R77, desc[UR6][R18.64] ;  /* 0x00000006124dd981 */ /* 0x000128000c1e1500 */
[----:B------:R1:W4:Y:S01]  /*124a0*/  @!P5 LDG.E.U16 R76, desc[UR6][R14.64] ;  /* 0x000000060e4cd981 */ /* 0x000322000c1e1500 */
[C---:B------:R-:W-:Y:S02]  /*124b0*/  VIADD R54, R9.reuse, 0xffffff6d ;  /* 0xffffff6d09367836 */ /* 0x040fe40000000000 */
[----:B------:R-:W-:-:S03]  /*124c0*/  VIADD R52, R9, 0xffffff55 ;  /* 0xffffff5509347836 */ /* 0x000fc60000000000 */
[----:B------:R-:W-:Y:S01]  /*124d0*/  ISETP.GE.U32.AND P0, PT, R54, 0x7ffffe6e, PT ;  /* 0x7ffffe6e3600780c */ /* 0x000fe20003f06070 */
[----:B------:R-:W-:Y:S01]  /*124e0*/  IMAD R53, R80, 0x9a, RZ ;  /* 0x0000009a50357824 */ /* 0x000fe200078e02ff */
[----:B------:R-:W-:Y:S01]  /*124f0*/  ISETP.GE.U32.AND P5, PT, R52, 0x7ffffe56, PT ;  /* 0x7ffffe563400780c */ /* 0x000fe20003fa6070 */
[----:B------:R-:W-:Y:S01]  /*12500*/  IMAD R52, R80, 0x92, RZ ;  /* 0x0000009250347824 */ /* 0x000fe200078e02ff */
[----:B------:R-:W-:Y:S01]  /*12510*/  PRMT R75, RZ, 0x7610, R75 ;  /* 0x00007610ff4b7816 */ /* 0x000fe2000000004b */
[----:B------:R-:W-:Y:S01]  /*12520*/  VIADD R54, R9, 0xffffff5d ;  /* 0xffffff5d09367836 */ /* 0x000fe20000000000 */
[----:B------:R-:W-:Y:S02]  /*12530*/  PRMT R73, RZ, 0x7610, R73 ;  /* 0x00007610ff497816 */ /* 0x000fe40000000049 */
[----:B------:R-:W-:Y:S02]  /*12540*/  PRMT R72, RZ, 0x7610, R72 ;  /* 0x00007610ff487816 */ /* 0x000fe40000000048 */
[----:B------:R-:W-:-:S02]  /*12550*/  ISETP.GE.U32.AND P3, PT, R54, 0x7ffffe5e, PT ;  /* 0x7ffffe5e3600780c */ /* 0x000fc40003f66070 */
[----:B------:R-:W-:Y:S02]  /*12560*/  PRMT R74, RZ, 0x7610, R74 ;  /* 0x00007610ff4a7816 */ /* 0x000fe4000000004a */
[----:B------:R-:W-:Y:S01]  /*12570*/  PRMT R71, RZ, 0x7610, R71 ;  /* 0x00007610ff477816 */ /* 0x000fe20000000047 */
[----:B---3--:R-:W-:Y:S04]  /*12580*/  STL [R1+0x4104], R89 ;  /* 0x0041045901007387 */ /* 0x008fe80000100800 */
[----:B--2---:R-:W-:Y:S04]  /*12590*/  STL [R1+0x4108], R87 ;  /* 0x0041085701007387 */ /* 0x004fe80000100800 */
[----:B------:R-:W-:Y:S04]  /*125a0*/  STL [R1+0x410c], R86 ;  /* 0x00410c5601007387 */ /* 0x000fe80000100800 */
[----:B------:R2:W-:Y:S04]  /*125b0*/  STL.64 [R1+0x16b8], R24 ;  /* 0x0016b81801007387 */ /* 0x0005e80000100a00 */
[----:B------:R4:W-:Y:S04]  /*125c0*/  STL.64 [R1+0x16b0], R20 ;  /* 0x0016b01401007387 */ /* 0x0009e80000100a00 */
[----:B------:R-:W-:Y:S04]  /*125d0*/  STL [R1+0x4110], R79 ;  /* 0x0041104f01007387 */ /* 0x000fe80000100800 */
[----:B------:R0:W-:Y:S01]  /*125e0*/  STL.64 [R1+0x1638], R18 ;  /* 0x0016381201007387 */ /* 0x0001e20000100a00 */
[----:B--2---:R-:W-:-:S03]  /*125f0*/  IMAD.WIDE R24, R52, 0x2, R82 ;  /* 0x0000000234187825 */ /* 0x004fc600078e0252 */
[----:B------:R1:W-:Y:S01]  /*12600*/  STL.64 [R1+0x1630], R14 ;  /* 0x0016300e01007387 */ /* 0x0003e20000100a00 */
[----:B----4-:R-:W-:-:S03]  /*12610*/  IMAD.WIDE R20, R52, 0x2, R84 ;  /* 0x0000000234147825 */ /* 0x010fc600078e0254 */
[----:B------:R2:W3:Y:S01]  /*12620*/  @!P0 LDG.E.U16 R75, desc[UR6][R24.64] ;  /* 0x00000006184b8981 */ /* 0x0004e2000c1e1500 */
[----:B------:R-:W-:Y:S02]  /*12630*/  VIADD R52, R9, 0xffffff45 ;  /* 0xffffff4509347836 */ /* 0x000fe40000000000 */
[----:B0-----:R-:W-:-:S04]  /*12640*/  IMAD.WIDE R18, R53, 0x2, R82 ;  /* 0x0000000235127825 */ /* 0x001fc800078e0252 */
[----:B-1----:R-:W-:Y:S01]  /*12650*/  IMAD.WIDE R14, R53, 0x2, R84 ;  /* 0x00000002350e7825 */ /* 0x002fe200078e0254 */
[----:B------:R-:W4:Y:S04]  /*12660*/  @!P2 LDG.E.U16 R73, desc[UR6][R18.64] ;  /* 0x000000061249a981 */ /* 0x000f28000c1e1500 */
[----:B------:R-:W4:Y:S01]  /*12670*/  @!P2 LDG.E.U16 R72, desc[UR6][R14.64] ;  /* 0x000000060e48a981 */ /* 0x000f22000c1e1500 */
[----:B------:R-:W-:Y:S01]  /*12680*/  ISETP.GE.U32.AND P2, PT, R52, 0x7ffffe46, PT ;  /* 0x7ffffe463400780c */ /* 0x000fe20003f46070 */
[----:B------:R-:W-:Y:S02]  /*12690*/  IMAD R52, R80, 0xa2, RZ ;  /* 0x000000a250347824 */ /* 0x000fe400078e02ff */
[----:B------:R-:W-:Y:S04]  /*126a0*/  STL [R1+0x4114], R78 ;  /* 0x0041144e01007387 */ /* 0x000fe80000100800 */
[----:B------:R-:W-:Y:S04]  /*126b0*/  STL [R1+0x4118], R77 ;  /* 0x0041184d01007387 */ /* 0x000fe80000100800 */
[----:B------:R-:W-:Y:S04]  /*126c0*/  STL [R1+0x411c], R76 ;  /* 0x00411c4c01007387 */ /* 0x000fe80000100800 */
[----:B------:R2:W-:Y:S04]  /*126d0*/  STL.64 [R1+0x15b8], R24 ;  /* 0x0015b81801007387 */ /* 0x0005e80000100a00 */
[----:B------:R0:W4:Y:S01]  /*126e0*/  @!P0 LDG.E.U16 R74, desc[UR6][R20.64] ;  /* 0x00000006144a8981 */ /* 0x000122000c1e1500 */
[----:B--2---:R-:W-:-:S05]  /*126f0*/  IMAD.WIDE R24, R52, 0x2, R82 ;  /* 0x0000000234187825 */ /* 0x004fca00078e0252 */
[----:B------:R-:W2:Y:S01]  /*12700*/  @!P3 LDG.E.U16 R71, desc[UR6][R24.64] ;  /* 0x000000061847b981 */ /* 0x000ea2000c1e1500 */
[----:B------:R-:W-:-:S03]  /*12710*/  IMAD R53, R80, 0xaa, RZ ;  /* 0x000000aa50357824 */ /* 0x000fc600078e02ff */
[----:B------:R0:W-:Y:S01]  /*12720*/  STL.64 [R1+0x15b0], R20 ;  /* 0x0015b01401007387 */ /* 0x0001e20000100a00 */
[----:B------:R-:W-:Y:S02]  /*12730*/  PRMT R69, RZ, 0x7610, R69 ;  /* 0x00007610ff457816 */ /* 0x000fe40000000045 */
[----:B------:R-:W-:Y:S01]  /*12740*/  PRMT R68, RZ, 0x7610, R68 ;  /* 0x00007610ff447816 */ /* 0x000fe20000000044 */
[----:B------:R-:W-:Y:S01]  /*12750*/  VIADD R54, R9, 0xffffff4d ;  /* 0xffffff4d09367836 */ /* 0x000fe20000000000 */
[----:B------:R-:W-:Y:S01]  /*12760*/  PRMT R70, RZ, 0x7610, R70 ;  /* 0x00007610ff467816 */ /* 0x000fe20000000046 */
[----:B0-----:R-:W-:-:S04]  /*12770*/  IMAD.WIDE R20, R52, 0x2, R84 ;  /* 0x0000000234147825 */ /* 0x001fc800078e0254 */
[C---:B------:R-:W-:Y:S01]  /*12780*/  VIADD R52, R9.reuse, 0xffffff35 ;  /* 0xffffff3509347836 */ /* 0x040fe20000000000 */
[----:B------:R-:W-:Y:S01]  /*12790*/  ISETP.GE.U32.AND P0, PT, R54, 0x7ffffe4e, PT ;  /* 0x7ffffe4e3600780c */ /* 0x000fe20003f06070 */
[----:B------:R0:W2:Y:S01]  /*127a0*/  @!P3 LDG.E.U16 R70, desc[UR6][R20.64] ;  /* 0x000000061446b981 */ /* 0x0000a2000c1e1500 */
[----:B------:R-:W-:Y:S02]  /*127b0*/  PRMT R65, RZ, 0x7610, R65 ;  /* 0x00007610ff417816 */ /* 0x000fe40000000041 */
[----:B------:R-:W-:Y:S01]  /*127c0*/  PRMT R64, RZ, 0x7610, R64 ;  /* 0x00007610ff407816 */ /* 0x000fe20000000040 */
[C---:B------:R-:W-:Y:S01]  /*127d0*/  VIADD R54, R9.reuse, 0xffffff3d ;  /* 0xffffff3d09367836 */ /* 0x040fe20000000000 */
[----:B------:R-:W-:Y:S02]  /*127e0*/  PRMT R67, RZ, 0x7610, R67 ;  /* 0x00007610ff437816 */ /* 0x000fe40000000043 */
[----:B------:R-:W-:Y:S02]  /*127f0*/  PRMT R66, RZ, 0x7610, R66 ;  /* 0x00007610ff427816 */ /* 0x000fe40000000042 */
[----:B------:R-:W-:Y:S01]  /*12800*/  ISETP.GE.U32.AND P3, PT, R54, 0x7ffffe3e, PT ;  /* 0x7ffffe3e3600780c */ /* 0x000fe20003f66070 */
[----:B------:R-:W-:Y:S01]  /*12810*/  VIADD R54, R9, 0xffffff2d ;  /* 0xffffff2d09367836 */ /* 0x000fe20000000000 */
[----:B------:R-:W-:Y:S01]  /*12820*/  PRMT R61, RZ, 0x7610, R61 ;  /* 0x00007610ff3d7816 */ /* 0x000fe2000000003d */
[----:B------:R-:W-:Y:S01]  /*12830*/  IMAD.MOV.U32 R29, RZ, RZ, R31 ;  /* 0x000000ffff1d7224 */ /* 0x000fe200078e001f */
[----:B------:R-:W-:Y:S01]  /*12840*/  PRMT R60, RZ, 0x7610, R60 ;  /* 0x00007610ff3c7816 */ /* 0x000fe2000000003c */
[----:B------:R-:W-:Y:S01]  /*12850*/  IMAD.MOV.U32 R31, RZ, RZ, R33 ;  /* 0x000000ffff1f7224 */ /* 0x000fe200078e0021 */
[----:B------:R-:W-:Y:S01]  /*12860*/  PRMT R63, RZ, 0x7610, R63 ;  /* 0x00007610ff3f7816 */ /* 0x000fe2000000003f */
[----:B------:R-:W-:Y:S01]  /*12870*/  IMAD.MOV.U32 R33, RZ, RZ, R37 ;  /* 0x000000ffff217224 */ /* 0x000fe200078e0025 */
[----:B------:R-:W-:Y:S01]  /*12880*/  PRMT R62, RZ, 0x7610, R62 ;  /* 0x00007610ff3e7816 */ /* 0x000fe2000000003e */
[----:B------:R-:W-:-:S02]  /*12890*/  IMAD.MOV.U32 R37, RZ, RZ, R38 ;  /* 0x000000ffff257224 */ /* 0x000fc400078e0026 */
[----:B------:R-:W-:Y:S02]  /*128a0*/  IMAD.MOV.U32 R38, RZ, RZ, R39 ;  /* 0x000000ffff267224 */ /* 0x000fe400078e0027 */
[----:B------:R-:W-:Y:S02]  /*128b0*/  IMAD.MOV.U32 R39, RZ, RZ, R40 ;  /* 0x000000ffff277224 */ /* 0x000fe400078e0028 */
[----:B------:R-:W-:Y:S02]  /*128c0*/  IMAD.MOV.U32 R40, RZ, RZ, R41 ;  /* 0x000000ffff287224 */ /* 0x000fe400078e0029 */
[----:B------:R-:W-:Y:S01]  /*128d0*/  IMAD.MOV.U32 R41, RZ, RZ, R42 ;  /* 0x000000ffff297224 */ /* 0x000fe200078e002a */
[----:B------:R-:W-:Y:S01]  /*128e0*/  MOV R42, R43 ;  /* 0x0000002b002a7202 */ /* 0x000fe20000000f00 */
[----:B------:R-:W-:Y:S01]  /*128f0*/  IMAD.MOV.U32 R43, RZ, RZ, R44 ;  /* 0x000000ffff2b7224 */ /* 0x000fe200078e002c */
[----:B------:R-:W-:Y:S01]  /*12900*/  PRMT R59, RZ, 0x7610, R59 ;  /* 0x00007610ff3b7816 */ /* 0x000fe2000000003b */
[----:B------:R-:W-:-:S02]  /*12910*/  IMAD.MOV.U32 R44, RZ, RZ, R45 ;  /* 0x000000ffff2c7224 */ /* 0x000fc400078e002d */
[----:B------:R-:W-:Y:S02]  /*12920*/  IMAD.MOV.U32 R45, RZ, RZ, R47 ;  /* 0x000000ffff2d7224 */ /* 0x000fe400078e002f */
[----:B------:R-:W-:Y:S02]  /*12930*/  IMAD.MOV.U32 R47, RZ, RZ, R88 ;  /* 0x000000ffff2f7224 */ /* 0x000fe400078e0058 */
[----:B------:R-:W-:Y:S01]  /*12940*/  IMAD R88, R80, 0xe2, RZ ;  /* 0x000000e250587824 */ /* 0x000fe200078e02ff */
[----:B------:R-:W-:-:S03]  /*12950*/  PRMT R55, RZ, 0x7610, R55 ;  /* 0x00007610ff377816 */ /* 0x000fc60000000037 */
[----:B------:R-:W-:Y:S01]  /*12960*/  IMAD.WIDE R26, R88, 0x2, R84 ;  /* 0x00000002581a7825 */ /* 0x000fe200078e0254 */
[----:B---3--:R-:W-:Y:S04]  /*12970*/  STL [R1+0x4120], R75 ;  /* 0x0041204b01007387 */ /* 0x008fe80000100800 */
[----:B------:R1:W-:Y:S04]  /*12980*/  STL.64 [R1+0x1538], R18 ;  /* 0x0015381201007387 */ /* 0x0003e80000100a00 */
[----:B------:R3:W-:Y:S01]  /*12990*/  STL.64 [R1+0x1530], R14 ;  /* 0x0015300e01007387 */ /* 0x0007e20000100a00 */
[----:B-1----:R-:W-:-:S04]  /*129a0*/  IMAD.WIDE R18, R53, 0x2, R82 ;  /* 0x0000000235127825 */ /* 0x002fc800078e0252 */
[----:B---3--:R-:W-:Y:S01]  /*129b0*/  IMAD.WIDE R14, R53, 0x2, R84 ;  /* 0x00000002350e7825 */ /* 0x008fe200078e0254 */
[----:B------:R1:W3:Y:S04]  /*129c0*/  @!P5 LDG.E.U16 R69, desc[UR6][R18.64] ;  /* 0x000000061245d981 */ /* 0x0002e8000c1e1500 */
[----:B------:R0:W3:Y:S01]  /*129d0*/  @!P5 LDG.E.U16 R68, desc[UR6][R14.64] ;  /* 0x000000060e44d981 */ /* 0x0000e2000c1e1500 */
[----:B------:R-:W-:Y:S01]  /*129e0*/  ISETP.GE.U32.AND P5, PT, R52, 0x7ffffe36, PT ;  /* 0x7ffffe363400780c */ /* 0x000fe20003fa6070 */
[C---:B------:R-:W-:Y:S02]  /*129f0*/  IMAD R52, R80.reuse, 0xb2, RZ ;  /* 0x000000b250347824 */ /* 0x040fe400078e02ff */
[----:B------:R-:W-:Y:S01]  /*12a00*/  IMAD R53, R80, 0xba, RZ ;  /* 0x000000ba50357824 */ /* 0x000fe200078e02ff */
[----:B----4-:R-:W-:Y:S04]  /*12a10*/  STL [R1+0x4124], R74 ;  /* 0x0041244a01007387 */ /* 0x010fe80000100800 */
[----:B------:R-:W-:Y:S04]  /*12a20*/  STL [R1+0x4128], R73 ;  /* 0x0041284901007387 */ /* 0x000fe80000100800 */
[----:B------:R-:W-:Y:S04]  /*12a30*/  STL [R1+0x412c], R72 ;  /* 0x00412c4801007387 */ /* 0x000fe80000100800 */
[----:B------:R4:W-:Y:S04]  /*12a40*/  STL.64 [R1+0x14b8], R24 ;  /* 0x0014b81801007387 */ /* 0x0009e80000100a00 */
[----:B------:R0:W-:Y:S04]  /*12a50*/  STL.64 [R1+0x14b0], R20 ;  /* 0x0014b01401007387 */ /* 0x0001e80000100a00 */
[----:B--2---:R-:W-:Y:S04]  /*12a60*/  STL [R1+0x4130], R71 ;  /* 0x0041304701007387 */ /* 0x004fe80000100800 */
[----:B------:R1:W-:Y:S01]  /*12a70*/  STL.64 [R1+0x1438], R18 ;  /* 0x0014381201007387 */ /* 0x0003e20000100a00 */
[----:B----4-:R-:W-:-:S03]  /*12a80*/  IMAD.WIDE R24, R52, 0x2, R82 ;  /* 0x0000000234187825 */ /* 0x010fc600078e0252 */
[----:B------:R2:W-:Y:S01]  /*12a90*/  STL.64 [R1+0x1430], R14 ;  /* 0x0014300e01007387 */ /* 0x0005e20000100a00 */
[----:B0-----:R-:W-:-:S03]  /*12aa0*/  IMAD.WIDE R20, R52, 0x2, R84 ;  /* 0x0000000234147825 */ /* 0x001fc600078e0254 */
[----:B------:R0:W4:Y:S01]  /*12ab0*/  @!P0 LDG.E.U16 R67, desc[UR6][R24.64] ;  /* 0x0000000618438981 */ /* 0x000122000c1e1500 */
[----:B------:R-:W-:Y:S02]  /*12ac0*/  VIADD R52, R9, 0xffffff25 ;  /* 0xffffff2509347836 */ /* 0x000fe40000000000 */
[----:B-1----:R-:W-:-:S04]  /*12ad0*/  IMAD.WIDE R18, R53, 0x2, R82 ;  /* 0x0000000235127825 */ /* 0x002fc800078e0252 */
[----:B--2---:R-:W-:Y:S01]  /*12ae0*/  IMAD.WIDE R14, R53, 0x2, R84 ;  /* 0x00000002350e7825 */ /* 0x004fe200078e0254 */
[----:B------:R1:W2:Y:S04]  /*12af0*/  @!P2 LDG.E.U16 R65, desc[UR6][R18.64] ;  /* 0x000000061241a981 */ /* 0x0002a8000c1e1500 */
[----:B------:R-:W2:Y:S01]  /*12b00*/  @!P2 LDG.E.U16 R64, desc[UR6][R14.64] ;  /* 0x000000060e40a981 */ /* 0x000ea2000c1e1500 */
[----:B------:R-:W-:Y:S01]  /*12b10*/  ISETP.GE.U32.AND P2, PT, R52, 0x7ffffe26, PT ;  /* 0x7ffffe263400780c */ /* 0x000fe20003f46070 */
[C---:B------:R-:W-:Y:S02]  /*12b20*/  IMAD R52, R80.reuse, 0xc2, RZ ;  /* 0x000000c250347824 */ /* 0x040fe400078e02ff */
[----:B------:R0:W-:Y:S01]  /*12b30*/  STL.64 [R1+0x13b8], R24 ;  /* 0x0013b81801007387 */ /* 0x0001e20000100a00 */
[----:B------:R-:W-:-:S03]  /*12b40*/  IMAD R53, R80, 0xca, RZ ;  /* 0x000000ca50357824 */ /* 0x000fc600078e02ff */
[----:B------:R-:W-:Y:S04]  /*12b50*/  STL.64 [R1+0x13b0], R20 ;  /* 0x0013b01401007387 */ /* 0x000fe80000100a00 */
[----:B------:R1:W-:Y:S04]  /*12b60*/  STL.64 [R1+0x1338], R18 ;  /* 0x0013381201007387 */ /* 0x0003e80000100a00 */
[----:B------:R1:W4:Y:S01]  /*12b70*/  @!P0 LDG.E.U16 R66, desc[UR6][R20.64] ;  /* 0x0000000614428981 */ /* 0x000322000c1e1500 */
[----:B0-----:R-:W-:-:S03]  /*12b80*/  IMAD.WIDE R24, R52, 0x2, R82 ;  /* 0x0000000234187825 */ /* 0x001fc600078e0252 */
[----:B------:R0:W-:Y:S01]  /*12b90*/  STL.64 [R1+0x1330], R14 ;  /* 0x0013300e01007387 */ /* 0x0001e20000100a00 */
[----:B------:R-:W-:Y:S01]  /*12ba0*/  ISETP.GE.U32.AND P0, PT, R54, 0x7ffffe2e, PT ;  /* 0x7ffffe2e3600780c */ /* 0x000fe20003f06070 */
[C---:B-1----:R-:W-:Y:S02]  /*12bb0*/  IMAD.WIDE R18, R53.reuse, 0x2, R82 ;  /* 0x0000000235127825 */ /* 0x042fe400078e0252 */
[----:B------:R1:W2:Y:S02]  /*12bc0*/  @!P3 LDG.E.U16 R63, desc[UR6][R24.64] ;  /* 0x00000006183fb981 */ /* 0x0002a4000c1e1500 */
[--C-:B------:R-:W-:Y:S02]  /*12bd0*/  IMAD.WIDE R20, R52, 0x2, R84.reuse ;  /* 0x0000000234147825 */ /* 0x100fe400078e0254 */
[----:B------:R-:W2:Y:S02]  /*12be0*/  @!P5 LDG.E.U16 R61, desc[UR6][R18.64] ;  /* 0x00000006123dd981 */ /* 0x000ea4000c1e1500 */
[----:B0-----:R-:W-:-:S02]  /*12bf0*/  IMAD.WIDE R14, R53, 0x2, R84 ;  /* 0x00000002350e7825 */ /* 0x001fc400078e0254 */
[----:B------:R0:W2:Y:S02]  /*12c00*/  @!P3 LDG.E.U16 R62, desc[UR6][R20.64] ;  /* 0x00000006143eb981 */ /* 0x0000a4000c1e1500 */
[C---:B------:R-:W-:Y:S02]  /*12c10*/  VIADD R52, R9.reuse, 0xffffff15 ;  /* 0xffffff1509347836 */ /* 0x040fe40000000000 */
[----:B------:R0:W2:Y:S01]  /*12c20*/  @!P5 LDG.E.U16 R60, desc[UR6][R14.64] ;  /* 0x000000060e3cd981 */ /* 0x0000a2000c1e1500 */
[----:B------:R-:W-:Y:S02]  /*12c30*/  VIADD R54, R9, 0xffffff1d ;  /* 0xffffff1d09367836 */ /* 0x000fe40000000000 */
[----:B------:R-:W-:Y:S01]  /*12c40*/  ISETP.GE.U32.AND P5, PT, R52, 0x7ffffe16, PT ;  /* 0x7ffffe163400780c */ /* 0x000fe20003fa6070 */
[----:B------:R-:W-:Y:S01]  /*12c50*/  IMAD R52, R80, 0xd2, RZ ;  /* 0x000000d250347824 */ /* 0x000fe200078e02ff */
[----:B------:R1:W-:Y:S01]  /*12c60*/  STL.64 [R1+0x12b8], R24 ;  /* 0x0012b81801007387 */ /* 0x0003e20000100a00 */
[----:B------:R-:W-:Y:S01]  /*12c70*/  ISETP.GE.U32.AND P3, PT, R54, 0x7ffffe1e, PT ;  /* 0x7ffffe1e3600780c */ /* 0x000fe20003f66070 */
[----:B------:R-:W-:-:S02]  /*12c80*/  IMAD R53, R80, 0xda, RZ ;  /* 0x000000da50357824 */ /* 0x000fc400078e02ff */
[----:B------:R0:W-:Y:S04]  /*12c90*/  STL.64 [R1+0x12b0], R20 ;  /* 0x0012b01401007387 */ /* 0x0001e80000100a00 */
[----:B------:R0:W-:Y:S01]  /*12ca0*/  STL.64 [R1+0x1238], R18 ;  /* 0x0012381201007387 */ /* 0x0001e20000100a00 */
[----:B-1----:R-:W-:-:S03]  /*12cb0*/  IMAD.WIDE R24, R52, 0x2, R82 ;  /* 0x0000000234187825 */ /* 0x002fc600078e0252 */
[----:B------:R1:W-:Y:S01]  /*12cc0*/  STL.64 [R1+0x1230], R14 ;  /* 0x0012300e01007387 */ /* 0x0003e20000100a00 */
[----:B0-----:R-:W-:-:S03]  /*12cd0*/  IMAD.WIDE R20, R52, 0x2, R84 ;  /* 0x0000000234147825 */ /* 0x001fc600078e0254 */
[----:B------:R0:W-:Y:S01]  /*12ce0*/  STL.64 [R1+0x11b8], R24 ;  /* 0x0011b81801007387 */ /* 0x0001e20000100a00 */
[----:B------:R-:W-:-:S03]  /*12cf0*/  IMAD.WIDE R18, R53, 0x2, R82 ;  /* 0x0000000235127825 */ /* 0x000fc600078e0252 */
[----:B------:R0:W2:Y:S01]  /*12d00*/  @!P0 LDG.E.U16 R59, desc[UR6][R24.64] ;  /* 0x00000006183b8981 */ /* 0x0000a2000c1e1500 */
[----:B-1----:R-:W-:-:S03]  /*12d10*/  IMAD.WIDE R14, R53, 0x2, R84 ;  /* 0x00000002350e7825 */ /* 0x002fc600078e0254 */
[----:B------:R-:W-:Y:S01]  /*12d20*/  STL.64 [R1+0x11b0], R20 ;  /* 0x0011b01401007387 */ /* 0x000fe20000100a00 */
[----:B0-----:R-:W-:-:S03]  /*12d30*/  IMAD.WIDE R24, R88, 0x2, R82 ;  /* 0x0000000258187825 */ /* 0x001fc600078e0252 */
[----:B------:R-:W-:Y:S04]  /*12d40*/  STL.64 [R1+0x1138], R18 ;  /* 0x0011381201007387 */ /* 0x000fe80000100a00 */
[----:B------:R-:W-:Y:S04]  /*12d50*/  STL.64 [R1+0x1130], R14 ;  /* 0x0011300e01007387 */ /* 0x000fe80000100a00 */
[----:B------:R0:W-:Y:S04]  /*12d60*/  STL.64 [R1+0x10b8], R24 ;  /* 0x0010b81801007387 */ /* 0x0001e80000100a00 */
[----:B------:R-:W-:Y:S04]  /*12d70*/  STL.64 [R1+0x10b0], R26 ;  /* 0x0010b01a01007387 */ /* 0x000fe80000100a00 */
[----:B------:R-:W2:Y:S04]  /*12d80*/  @!P3 LDG.E.U16 R55, desc[UR6][R24.64] ;  /* 0x000000061837b981 */ /* 0x000ea8000c1e1500 */
[----:B0-----:R-:W2:Y:S01]  /*12d90*/  LDL.LU.64 R24, [R1+0x4278] ;  /* 0x0042780001187983 */ /* 0x001ea20000300a00 */
[----:B------:R-:W-:-:S02]  /*12da0*/  PRMT R56, RZ, 0x7610, R56 ;  /* 0x00007610ff387816 */ /* 0x000fc40000000038 */
[----:B------:R-:W-:Y:S01]  /*12db0*/  PRMT R57, RZ, 0x7610, R57 ;  /* 0x00007610ff397816 */ /* 0x000fe20000000039 */
[C---:B------:R-:W-:Y:S01]  /*12dc0*/  VIADD R52, R9.reuse, 0xffffff05 ;  /* 0xffffff0509347836 */ /* 0x040fe20000000000 */
[----:B------:R-:W-:Y:S02]  /*12dd0*/  PRMT R58, RZ, 0x7610, R58 ;  /* 0x00007610ff3a7816 */ /* 0x000fe4000000003a */
[----:B------:R0:W3:Y:S01]  /*12de0*/  @!P2 LDG.E.U16 R56, desc[UR6][R14.64] ;  /* 0x000000060e38a981 */ /* 0x0000e2000c1e1500 */
[C---:B------:R-:W-:Y:S01]  /*12df0*/  VIADD R54, R9.reuse, 0xffffff0d ;  /* 0xffffff0d09367836 */ /* 0x040fe20000000000 */
[----:B------:R-:W-:Y:S02]  /*12e00*/  PRMT R53, RZ, 0x7610, R53 ;  /* 0x00007610ff357816 */ /* 0x000fe40000000035 */
[----:B------:R1:W3:Y:S01]  /*12e10*/  @!P2 LDG.E.U16 R57, desc[UR6][R18.64] ;  /* 0x000000061239a981 */ /* 0x0002e2000c1e1500 */
[----:B------:R-:W-:Y:S01]  /*12e20*/  ISETP.GE.U32.AND P2, PT, R52, 0x7ffffe06, PT ;  /* 0x7ffffe063400780c */ /* 0x000fe20003f46070 */
[----:B------:R-:W-:-:S02]  /*12e30*/  VIADD R88, R9, 0xffffffbc ;  /* 0xffffffbc09587836 */ /* 0x000fc40000000000 */
[----:B------:R1:W3:Y:S01]  /*12e40*/  @!P0 LDG.E.U16 R58, desc[UR6][R20.64] ;  /* 0x00000006143a8981 */ /* 0x0002e2000c1e1500 */
[----:B0-----:R-:W-:Y:S01]  /*12e50*/  IMAD R14, R80, 0xea, RZ ;  /* 0x000000ea500e7824 */ /* 0x001fe200078e02ff */
[----:B------:R-:W-:-:S03]  /*12e60*/  PRMT R52, RZ, 0x7610, R52 ;  /* 0x00007610ff347816 */ /* 0x000fc60000000034 */
[----:B-1----:R-:W-:Y:S01]  /*12e70*/  IMAD.WIDE R18, R14, 0x2, R82 ;  /* 0x000000020e127825 */ /* 0x002fe200078e0252 */
[----:B------:R-:W-:-:S03]  /*12e80*/  ISETP.GE.U32.AND P0, PT, R54, 0x7ffffe0e, PT ;  /* 0x7ffffe0e3600780c */ /* 0x000fc60003f06070 */
[----:B------:R-:W-:Y:S01]  /*12e90*/  IMAD.WIDE R14, R14, 0x2, R84 ;  /* 0x000000020e0e7825 */ /* 0x000fe200078e0254 */
[----:B------:R-:W-:Y:S01]  /*12ea0*/  PRMT R54, RZ, 0x7610, R54 ;  /* 0x00007610ff367816 */ /* 0x000fe20000000036 */
[----:B------:R0:W3:Y:S02]  /*12eb0*/  @!P5 LDG.E.U16 R53, desc[UR6][R18.64] ;  /* 0x000000061235d981 */ /* 0x0000e4000c1e1500 */
[----:B------:R-:W-:Y:S02]  /*12ec0*/  VIADD R20, R9, 0xffffffc4 ;  /* 0xffffffc409147836 */ /* 0x000fe40000000000 */
[----:B------:R-:W3:Y:S01]  /*12ed0*/  @!P5 LDG.E.U16 R52, desc[UR6][R14.64] ;  /* 0x000000060e34d981 */ /* 0x000ee2000c1e1500 */
[----:B------:R-:W-:Y:S01]  /*12ee0*/  ISETP.GE.U32.AND P5, PT, R88, 0x7ffffebd, PT ;  /* 0x7ffffebd5800780c */ /* 0x000fe20003fa6070 */
[----:B------:R-:W-:Y:S02]  /*12ef0*/  IMAD R88, R80, 0xf2, RZ ;  /* 0x000000f250587824 */ /* 0x000fe400078e02ff */
[----:B------:R0:W-:Y:S01]  /*12f00*/  STL.64 [R1+0x1038], R18 ;  /* 0x0010381201007387 */ /* 0x0001e20000100a00 */
[----:B------:R-:W-:-:S03]  /*12f10*/  PRMT R16, RZ, 0x7610, R16 ;  /* 0x00007610ff107816 */ /* 0x000fc60000000010 */
[----:B------:R1:W3:Y:S01]  /*12f20*/  @!P3 LDG.E.U16 R54, desc[UR6][R26.64] ;  /* 0x000000061a36b981 */ /* 0x0002e2000c1e1500 */
[----:B------:R-:W-:-:S03]  /*12f30*/  ISETP.GE.U32.AND P3, PT, R20, 0x7ffffec5, PT ;  /* 0x7ffffec51400780c */ /* 0x000fc60003f66070 */
[----:B------:R1:W-:Y:S01]  /*12f40*/  STL.64 [R1+0x1030], R14 ;  /* 0x0010300e01007387 */ /* 0x0003e20000100a00 */
[----:B0-----:R-:W-:Y:S01]  /*12f50*/  IMAD R18, R80, 0xfa, RZ ;  /* 0x000000fa50127824 */ /* 0x001fe200078e02ff */
[----:B------:R-:W-:Y:S01]  /*12f60*/  PRMT R17, RZ, 0x7610, R17 ;  /* 0x00007610ff117816 */ /* 0x000fe20000000011 */
[----:B-1----:R-:W-:-:S04]  /*12f70*/  IMAD.WIDE R26, R88, 0x2, R84 ;  /* 0x00000002581a7825 */ /* 0x002fc800078e0254 */
[----:B------:R-:W-:-:S04]  /*12f80*/  IMAD.WIDE R20, R18, 0x2, R82 ;  /* 0x0000000212147825 */ /* 0x000fc800078e0252 */
[----:B------:R-:W-:Y:S01]  /*12f90*/  IMAD.WIDE R14, R88, 0x2, R82 ;  /* 0x00000002580e7825 */ /* 0x000fe200078e0252 */
[----:B------:R-:W3:Y:S03]  /*12fa0*/  @!P2 LDG.E.U16 R17, desc[UR6][R20.64] ;  /* 0x000000061411a981 */ /* 0x000ee6000c1e1500 */
[----:B------:R-:W-:Y:S01]  /*12fb0*/  IMAD.WIDE R18, R18, 0x2, R84 ;  /* 0x0000000212127825 */ /* 0x000fe200078e0254 */
[----:B------:R0:W-:Y:S04]  /*12fc0*/  STL.64 [R1+0xe60], R14 ;  /* 0x000e600e01007387 */ /* 0x0001e80000100a00 */
[----:B------:R1:W-:Y:S04]  /*12fd0*/  STL.64 [R1+0xe40], R26 ;  /* 0x000e401a01007387 */ /* 0x0003e80000100a00 */
[----:B------:R-:W3:Y:S01]  /*12fe0*/  @!P2 LDG.E.U16 R16, desc[UR6][R18.64] ;  /* 0x000000061210a981 */ /* 0x000ee2000c1e1500 */
[----:B--2---:R-:W-:-:S02]  /*12ff0*/  PRMT R25, RZ, 0x7610, R25 ;  /* 0x00007610ff197816 */ /* 0x004fc40000000019 */
[----:B------:R-:W-:-:S04]  /*13000*/  PRMT R24, RZ, 0x7610, R24 ;  /* 0x00007610ff187816 */ /* 0x000fc80000000018 */
[----:B------:R-:W2:Y:S04]  /*13010*/  @!P0 LDG.E.U16 R25, desc[UR6][R14.64] ;  /* 0x000000060e198981 */ /* 0x000ea8000c1e1500 */
[----:B------:R-:W3:Y:S04]  /*13020*/  @!P0 LDG.E.U16 R24, desc[UR6][R26.64] ;  /* 0x000000061a188981 */ /* 0x000ee8000c1e1500 */
[----:B0-----:R-:W4:Y:S04]  /*13030*/  LDL.LU.64 R14, [R1+0x4270] ;  /* 0x00427000010e7983 */ /* 0x001f280000300a00 */
[----:B-1----:R-:W4:Y:S01]  /*13040*/  LDL.LU R26, [R1+0x4268] ;  /* 0x00426800011a7983 */ /* 0x002f220000300800 */
[----:B------:R-:W-:-:S03]  /*13050*/  VIADD R88, R9, 0xfffffffc ;  /* 0xfffffffc09587836 */ /* 0x000fc60000000000 */
[----:B------:R-:W-:Y:S02]  /*13060*/  STL.64 [R1+0xd60], R20 ;  /* 0x000d601401007387 */ /* 0x000fe40000100a00 */
[----:B------:R-:W-:Y:S01]  /*13070*/  ISETP.GE.U32.AND P2, PT, R88, 0x7ffffefd, PT ;  /* 0x7ffffefd5800780c */ /* 0x000fe20003f46070 */
[----:B------:R-:W-:Y:S01]  /*13080*/  IMAD R88, R80, 0x3b, RZ ;  /* 0x0000003b50587824 */ /* 0x000fe200078e02ff */
[----:B------:R-:W-:Y:S04]  /*13090*/  STL.64 [R1+0xd40], R18 ;  /* 0x000d401201007387 */ /* 0x000fe80000100a00 */
[----:B--2---:R-:W-:Y:S04]  /*130a0*/  STL [R1+0x74], R25 ;  /* 0x0000741901007387 */ /* 0x004fe80000100800 */
[----:B---3--:R-:W-:Y:S04]  /*130b0*/  STL [R1+0x70], R24 ;  /* 0x0000701801007387 */ /* 0x008fe80000100800 */
[----:B------:R-:W-:Y:S04]  /*130c0*/  STL [R1+0x68], R16 ;  /* 0x0000681001007387 */ /* 0x000fe80000100800 */
[----:B------:R0:W-:Y:S01]  /*130d0*/  STL [R1+0x6c], R17 ;  /* 0x00006c1101007387 */ /* 0x0001e20000100800 */
[----:B----4-:R-:W-:Y:S01]  /*130e0*/  PRMT R26, RZ, 0x7610, R26 ;  /* 0x00007610ff1a7816 */ /* 0x010fe2000000001a */
[----:B0-----:R-:W-:-:S05]  /*130f0*/  IMAD.WIDE R16, R88, 0x2, R82 ;  /* 0x0000000258107825 */ /* 0x001fca00078e0252 */
[----:B------:R-:W2:Y:S01]  /*13100*/  @!P3 LDG.E.U16 R26, desc[UR6][R16.64] ;  /* 0x00000006101ab981 */ /* 0x000ea2000c1e1500 */
[----:B------:R-:W-:Y:S01]  /*13110*/  IMAD R18, R80, 0x43, RZ ;  /* 0x0000004350127824 */ /* 0x000fe200078e02ff */
[----:B------:R-:W-:Y:S01]  /*13120*/  PRMT R14, RZ, 0x7610, R14 ;  /* 0x00007610ff0e7816 */ /* 0x000fe2000000000e */
[----:B------:R-:W-:Y:S01]  /*13130*/  IMAD.WIDE R24, R88, 0x2, R84 ;  /* 0x0000000258187825 */ /* 0x000fe200078e0254 */
[----:B------:R-:W-:-:S03]  /*13140*/  PRMT R13, RZ, 0x7610, R13 ;  /* 0x00007610ff0d7816 */ /* 0x000fc6000000000d */
[C---:B------:R-:W-:Y:S02]  /*13150*/  VIADD R22, R9.reuse, 0xffffffb4 ;  /* 0xffffffb409167836 */ /* 0x040fe40000000000 */
[C---:B------:R-:W-:Y:S01]  /*13160*/  IMAD.WIDE R20, R18.reuse, 0x2, R82 ;  /* 0x0000000212147825 */ /* 0x040fe200078e0252 */
[----:B------:R0:W-:Y:S03]  /*13170*/  STL.64 [R1+0x1b28], R16 ;  /* 0x001b281001007387 */ /* 0x0001e60000100a00 */
[----:B------:R-:W-:Y:S01]  /*13180*/  IMAD.WIDE R18, R18, 0x2, R84 ;  /* 0x0000000212127825 */ /* 0x000fe200078e0254 */
[----:B------:R-:W-:Y:S03]  /*13190*/  STL.64 [R1+0x1b20], R24 ;  /* 0x001b201801007387 */ /* 0x000fe60000100a00 */
[----:B------:R-:W-:Y:S01]  /*131a0*/  VIADD R88, R9, 0xfffffffa ;  /* 0xfffffffa09587836 */ /* 0x000fe20000000000 */
[----:B------:R-:W-:Y:S01]  /*131b0*/  ISETP.GE.U32.AND P0, PT, R22, 0x7ffffeb5, PT ;  /* 0x7ffffeb51600780c */ /* 0x000fe20003f06070 */
[----:B------:R-:W3:Y:S01]  /*131c0*/  @!P5 LDG.E.U16 R14, desc[UR6][R20.64] ;  /* 0x00000006140ed981 */ /* 0x000ee2000c1e1500 */
[----:B------:R-:W-:-:S03]  /*131d0*/  PRMT R81, RZ, 0x7610, R81 ;  /* 0x00007610ff517816 */ /* 0x000fc60000000051 */
[----:B0-----:R-:W4:Y:S04]  /*131e0*/  LDL.LU.64 R16, [R1+0x4260] ;  /* 0x0042600001107983 */ /* 0x001f280000300a00 */
[----:B------:R-:W-:Y:S04]  /*131f0*/  STL.64 [R1+0x1aa8], R20 ;  /* 0x001aa81401007387 */ /* 0x000fe80000100a00 */
[----:B------:R0:W3:Y:S01]  /*13200*/  @!P5 LDG.E.U16 R13, desc[UR6][R18.64] ;  /* 0x00000006120dd981 */ /* 0x0000e2000c1e1500 */
[----:B------:R-:W-:Y:S01]  /*13210*/  ISETP.GE.U32.AND P5, PT, R88, 0x7ffffefb, PT ;  /* 0x7ffffefb5800780c */ /* 0x000fe20003fa6070 */
[----:B------:R-:W-:-:S02]  /*13220*/  IMAD R88, R80, 0x4b, RZ ;  /* 0x0000004b50587824 */ /* 0x000fc400078e02ff */
[----:B------:R0:W-:Y:S01]  /*13230*/  STL.64 [R1+0x1aa0], R18 ;  /* 0x001aa01201007387 */ /* 0x0001e20000100a00 */
[----:B------:R-:W-:Y:S02]  /*13240*/  PRMT R8, RZ, 0x7610, R8 ;  /* 0x00007610ff087816 */ /* 0x000fe40000000008 */
[----:B------:R-:W-:Y:S01]  /*13250*/  PRMT R6, RZ, 0x7610, R6 ;  /* 0x00007610ff067816 */ /* 0x000fe20000000006 */
[----:B------:R1:W3:Y:S01]  /*13260*/  @!P3 LDG.E.U16 R81, desc[UR6][R24.64] ;  /* 0x000000061851b981 */ /* 0x0002e2000c1e1500 */
[----:B------:R-:W-:Y:S01]  /*13270*/  PRMT R7, RZ, 0x7610, R7 ;  /* 0x00007610ff077816 */ /* 0x000fe20000000007 */
[----:B0-----:R-:W-:Y:S02]  /*13280*/  IMAD R18, R80, 0x3, RZ ;  /* 0x0000000350127824 */ /* 0x001fe400078e02ff */
[----:B-1----:R-:W-:-:S04]  /*13290*/  IMAD.WIDE R24, R88, 0x2, R84 ;  /* 0x0000000258187825 */ /* 0x002fc800078e0254 */
[----:B------:R-:W-:-:S04]  /*132a0*/  IMAD.WIDE R20, R18, 0x2, R82 ;  /* 0x0000000212147825 */ /* 0x000fc800078e0252 */
[----:B------:R-:W-:Y:S01]  /*132b0*/  IMAD.WIDE R18, R18, 0x2, R84 ;  /* 0x0000000212127825 */ /* 0x000fe200078e0254 */
[----:B------:R-:W3:Y:S04]  /*132c0*/  @!P2 LDG.E.U16 R7, desc[UR6][R20.64] ;  /* 0x000000061407a981 */ /* 0x000ee8000c1e1500 */
[----:B------:R0:W3:Y:S04]  /*132d0*/  @!P2 LDG.E.U16 R6, desc[UR6][R18.64] ;  /* 0x000000061206a981 */ /* 0x0000e8000c1e1500 */
[----:B--2---:R1:W-:Y:S02]  /*132e0*/  STL [R1+0x9c], R26 ;  /* 0x00009c1a01007387 */ /* 0x0043e40000100800 */
[----:B-1----:R-:W-:-:S05]  /*132f0*/  IMAD.WIDE R26, R88, 0x2, R82 ;  /* 0x00000002581a7825 */ /* 0x002fca00078e0252 */
[----:B------:R1:W-:Y:S04]  /*13300*/  STL.64 [R1+0x1a28], R26 ;  /* 0x001a281a01007387 */ /* 0x0003e80000100a00 */
[----:B------:R-:W-:Y:S04]  /*13310*/  STL.64 [R1+0x1a20], R24 ;  /* 0x001a201801007387 */ /* 0x000fe80000100a00 */
[----:B------:R-:W2:Y:S04]  /*13320*/  @!P0 LDG.E.U16 R8, desc[UR6][R26.64] ;  /* 0x000000061a088981 */ /* 0x000ea8000c1e1500 */
[----:B-1----:R-:W2:Y:S01]  /*13330*/  LDL.LU.64 R26, [R1+0x4258] ;  /* 0x00425800011a7983 */ /* 0x002ea20000300a00 */
[----:B------:R-:W-:-:S02]  /*13340*/  VIADD R22, R9, 0xfffffffb ;  /* 0xfffffffb09167836 */ /* 0x000fc40000000000 */
[----:B------:R-:W-:Y:S01]  /*13350*/  VIADD R88, R9, 0xfffffff8 ;  /* 0xfffffff809587836 */ /* 0x000fe20000000000 */
[----:B------:R-:W-:Y:S02]  /*13360*/  PRMT R0, RZ, 0x7610, R0 ;  /* 0x00007610ff007816 */ /* 0x000fe40000000000 */
[----:B------:R-:W-:Y:S01]  /*13370*/  ISETP.GE.U32.AND P3, PT, R22, 0x7ffffefc, PT ;  /* 0x7ffffefc1600780c */ /* 0x000fe20003f66070 */
[----:B------:R-:W-:Y:S01]  /*13380*/  STL.64 [R1+0x1ea8], R20 ;  /* 0x001ea81401007387 */ /* 0x000fe20000100a00 */
[----:B------:R-:W-:Y:S01]  /*13390*/  ISETP.GE.U32.AND P2, PT, R88, 0x7ffffef9, PT ;  /* 0x7ffffef95800780c */ /* 0x000fe20003f46070 */
[----:B------:R-:W-:Y:S02]  /*133a0*/  IMAD.SHL.U32 R88, R80, 0x4, RZ ;  /* 0x0000000450587824 */ /* 0x000fe400078e00ff */
[----:B------:R0:W-:Y:S01]  /*133b0*/  STL.64 [R1+0x1ea0], R18 ;  /* 0x001ea01201007387 */ /* 0x0001e20000100a00 */
[----:B----4-:R-:W-:-:S03]  /*133c0*/  PRMT R16, RZ, 0x7610, R16 ;  /* 0x00007610ff107816 */ /* 0x010fc60000000010 */
[----:B------:R1:W4:Y:S01]  /*133d0*/  @!P0 LDG.E.U16 R0, desc[UR6][R24.64] ;  /* 0x0000000618008981 */ /* 0x000322000c1e1500 */
[----:B------:R-:W-:Y:S01]  /*133e0*/  PRMT R17, RZ, 0x7610, R17 ;  /* 0x00007610ff117816 */ /* 0x000fe20000000011 */
[----:B0-----:R-:W-:Y:S02]  /*133f0*/  IMAD R18, R80, 0x5, RZ ;  /* 0x0000000550127824 */ /* 0x001fe400078e02ff */
[----:B-1----:R-:W-:Y:S01]  /*13400*/  IMAD.WIDE R24, R88, 0x2, R84 ;  /* 0x0000000258187825 */ /* 0x002fe200078e0254 */
[----:B---3--:R-:W-:Y:S03]  /*13410*/  STL [R1+0x45c], R6 ;  /* 0x00045c0601007387 */ /* 0x008fe60000100800 */
[C---:B------:R-:W-:Y:S01]  /*13420*/  IMAD.WIDE R20, R18.reuse, 0x2, R82 ;  /* 0x0000000212147825 */ /* 0x040fe200078e0252 */
[----:B------:R0:W-:Y:S03]  /*13430*/  STL [R1+0x460], R7 ;  /* 0x0004600701007387 */ /* 0x0001e60000100800 */
[----:B------:R-:W-:Y:S01]  /*13440*/  IMAD.WIDE R18, R18, 0x2, R84 ;  /* 0x0000000212127825 */ /* 0x000fe200078e0254 */
[----:B------:R-:W3:Y:S04]  /*13450*/  @!P5 LDG.E.U16 R17, desc[UR6][R20.64] ;  /* 0x000000061411d981 */ /* 0x000ee8000c1e1500 */
[----:B------:R1:W3:Y:S01]  /*13460*/  @!P5 LDG.E.U16 R16, desc[UR6][R18.64] ;  /* 0x000000061210d981 */ /* 0x0002e2000c1e1500 */
[----:B0-----:R-:W-:-:S05]  /*13470*/  IMAD.WIDE R6, R88, 0x2, R82 ;  /* 0x0000000258067825 */ /* 0x001fca00078e0252 */
[----:B------:R0:W-:Y:S04]  /*13480*/  STL.64 [R1+0x1e98], R6 ;  /* 0x001e980601007387 */ /* 0x0001e80000100a00 */
[----:B------:R0:W-:Y:S01]  /*13490*/  STL.64 [R1+0x1e90], R24 ;  /* 0x001e901801007387 */ /* 0x0001e20000100a00 */
[----:B--2---:R-:W-:Y:S02]  /*134a0*/  PRMT R27, RZ, 0x7610, R27 ;  /* 0x00007610ff1b7816 */ /* 0x004fe4000000001b */
[----:B------:R-:W-:-:S04]  /*134b0*/  PRMT R26, RZ, 0x7610, R26 ;  /* 0x00007610ff1a7816 */ /* 0x000fc8000000001a */
[----:B------:R-:W2:Y:S04]  /*134c0*/  @!P3 LDG.E.U16 R27, desc[UR6][R6.64] ;  /* 0x00000006061bb981 */ /* 0x000ea8000c1e1500 */
[----:B------:R-:W3:Y:S04]  /*134d0*/  @!P3 LDG.E.U16 R26, desc[UR6][R24.64] ;  /* 0x00000006181ab981 */ /* 0x000ee8000c1e1500 */
[----:B0-----:R-:W4:Y:S04]  /*134e0*/  LDL.LU.64 R6, [R1+0x4250] ;  /* 0x0042500001067983 */ /* 0x001f280000300a00 */
[----:B------:R-:W4:Y:S01]  /*134f0*/  LDL.LU.64 R24, [R1+0x4248] ;  /* 0x0042480001187983 */ /* 0x000f220000300a00 */
[----:B------:R-:W-:-:S02]  /*13500*/  VIADD R22, R9, 0xfffffff9 ;  /* 0xfffffff909167836 */ /* 0x000fc40000000000 */
[----:B------:R-:W-:Y:S01]  /*13510*/  VIADD R88, R9, 0xfffffff3 ;  /* 0xfffffff309587836 */ /* 0x000fe20000000000 */
[----:B------:R-:W-:Y:S02]  /*13520*/  STL.64 [R1+0x1e88], R20 ;  /* 0x001e881401007387 */ /* 0x000fe40000100a00 */
[----:B------:R-:W-:Y:S02]  /*13530*/  ISETP.GE.U32.AND P0, PT, R22, 0x7ffffefa, PT ;  /* 0x7ffffefa1600780c */ /* 0x000fe40003f06070 */
[----:B------:R1:W-:Y:S01]  /*13540*/  STL.64 [R1+0x1e80], R18 ;  /* 0x001e801201007387 */ /* 0x0003e20000100a00 */
[----:B------:R-:W-:Y:S01]  /*13550*/  ISETP.GE.U32.AND P5, PT, R88, 0x7ffffef4, PT ;  /* 0x7ffffef45800780c */ /* 0x000fe20003fa6070 */
[C---:B------:R-:W-:Y:S02]  /*13560*/  IMAD R88, R80.reuse, 0x6, RZ ;  /* 0x0000000650587824 */ /* 0x040fe400078e02ff */
[----:B-1----:R-:W-:-:S04]  /*13570*/  IMAD R18, R80, 0x7, RZ ;  /* 0x0000000750127824 */ /* 0x002fc800078e02ff */
[----:B------:R-:W-:-:S04]  /*13580*/  IMAD.WIDE R20, R18, 0x2, R82 ;  /* 0x0000000212147825 */ /* 0x000fc800078e0252 */
[----:B------:R-:W-:Y:S01]  /*13590*/  IMAD.WIDE R18, R18, 0x2, R84 ;  /* 0x0000000212127825 */ /* 0x000fe200078e0254 */
[----:B--2---:R-:W-:Y:S04]  /*135a0*/  STL [R1+0x490], R27 ;  /* 0x0004901b01007387 */ /* 0x004fe80000100800 */
[----:B---3--:R0:W-:Y:S04]  /*135b0*/  STL [R1+0x48c], R26 ;  /* 0x00048c1a01007387 */ /* 0x0081e80000100800 */
[----:B------:R-:W-:Y:S01]  /*135c0*/  STL [R1+0x4bc], R16 ;  /* 0x0004bc1001007387 */ /* 0x000fe20000100800 */
[----:B----4-:R-:W-:-:S03]  /*135d0*/  PRMT R6, RZ, 0x7610, R6 ;  /* 0x00007610ff067816 */ /* 0x010fc60000000006 */
[----:B------:R1:W-:Y:S01]  /*135e0*/  STL [R1+0x4c0], R17 ;  /* 0x0004c01101007387 */ /* 0x0003e20000100800 */
[----:B------:R-:W-:Y:S01]  /*135f0*/  PRMT R25, RZ, 0x7610, R25 ;  /* 0x00007610ff197816 */ /* 0x000fe20000000019 */
[C---:B0-----:R-:W-:Y:S01]  /*13600*/  IMAD.WIDE R26, R88.reuse, 0x2, R84 ;  /* 0x00000002581a7825 */ /* 0x041fe200078e0254 */
[----:B------:R-:W-:Y:S01]  /*13610*/  PRMT R24, RZ, 0x7610, R24 ;  /* 0x00007610ff187816 */ /* 0x000fe20000000018 */
[----:B------:R0:W2:Y:S01]  /*13620*/  @!P2 LDG.E.U16 R6, desc[UR6][R18.64] ;  /* 0x000000061206a981 */ /* 0x0000a2000c1e1500 */
[----:B------:R-:W-:Y:S01]  /*13630*/  PRMT R7, RZ, 0x7610, R7 ;  /* 0x00007610ff077816 */ /* 0x000fe20000000007 */
[----:B-1----:R-:W-:-:S03]  /*13640*/  IMAD.WIDE R16, R88, 0x2, R82 ;  /* 0x0000000258107825 */ /* 0x002fc600078e0252 */
[----:B------:R-:W3:Y:S04]  /*13650*/  @!P0 LDG.E.U16 R24, desc[UR6][R26.64] ;  /* 0x000000061a188981 */ /* 0x000ee8000c1e1500 */
[----:B------:R1:W-:Y:S04]  /*13660*/  STL.64 [R1+0x1e78], R16 ;  /* 0x001e781001007387 */ /* 0x0003e80000100a00 */
[----:B------:R-:W4:Y:S04]  /*13670*/  @!P0 LDG.E.U16 R25, desc[UR6][R16.64] ;  /* 0x0000000610198981 */ /* 0x000f28000c1e1500 */
[----:B------:R0:W-:Y:S04]  /*13680*/  STL.64 [R1+0x1e70], R26 ;  /* 0x001e701a01007387 */ /* 0x0001e80000100a00 */
[----:B------:R0:W2:Y:S04]  /*13690*/  @!P2 LDG.E.U16 R7, desc[UR6][R20.64] ;  /* 0x000000061407a981 */ /* 0x0000a8000c1e1500 */
[----:B-1----:R-:W2:Y:S04]  /*136a0*/  LDL.LU.64 R16, [R1+0x4240] ;  /* 0x0042400001107983 */ /* 0x002ea80000300a00 */
[----:B0-----:R-:W2:Y:S01]  /*136b0*/  LDL.LU.64 R26, [R1+0x4238] ;  /* 0x00423800011a7983 */ /* 0x001ea20000300a00 */
[----:B------:R-:W-:-:S02]  /*136c0*/  VIADD R22, R9, 0xfffffff4 ;  /* 0xfffffff409167836 */ /* 0x000fc40000000000 */
[----:B------:R-:W-:Y:S01]  /*136d0*/  VIADD R88, R9, 0xfffffff1 ;  /* 0xfffffff109587836 */ /* 0x000fe20000000000 */
[----:B------:R-:W-:Y:S02]  /*136e0*/  STL.64 [R1+0x1e68], R20 ;  /* 0x001e681401007387 */ /* 0x000fe40000100a00 */
[----:B------:R-:W-:Y:S02]  /*136f0*/  ISETP.GE.U32.AND P3, PT, R22, 0x7ffffef5, PT ;  /* 0x7ffffef51600780c */ /* 0x000fe40003f66070 */
[----:B------:R0:W-:Y:S01]  /*13700*/  STL.64 [R1+0x1e60], R18 ;  /* 0x001e601201007387 */ /* 0x0001e20000100a00 */
[----:B------:R-:W-:Y:S01]  /*13710*/  ISETP.GE.U32.AND P2, PT, R88, 0x7ffffef2, PT ;  /* 0x7ffffef25800780c */ /* 0x000fe20003f46070 */
[C---:B------:R-:W-:Y:S02]  /*13720*/  IMAD R88, R80.reuse, 0xb, RZ ;  /* 0x0000000b50587824 */ /* 0x040fe400078e02ff */
[----:B0-----:R-:W-:-:S04]  /*13730*/  IMAD R18, R80, 0xc, RZ ;  /* 0x0000000c50127824 */ /* 0x001fc800078e02ff */
[----:B------:R-:W-:-:S04]  /*13740*/  IMAD.WIDE R20, R18, 0x2, R82 ;  /* 0x0000000212147825 */ /* 0x000fc800078e0252 */
[----:B------:R-:W-:Y:S01]  /*13750*/  IMAD.WIDE R18, R18, 0x2, R84 ;  /* 0x0000000212127825 */ /* 0x000fe200078e0254 */
[----:B----4-:R-:W-:Y:S04]  /*13760*/  STL [R1+0x4f0], R25 ;  /* 0x0004f01901007387 */ /* 0x010fe80000100800 */
[----:B---3--:R0:W-:Y:S04]  /*13770*/  STL [R1+0x4ec], R24 ;  /* 0x0004ec1801007387 */ /* 0x0081e80000100800 */
[----:B--2---:R-:W-:Y:S04]  /*13780*/  STL [R1+0x51c], R6 ;  /* 0x00051c0601007387 */ /* 0x004fe80000100800 */
[----:B------:R1:W-:Y:S01]  /*13790*/  STL [R1+0x520], R7 ;  /* 0x0005200701007387 */ /* 0x0003e20000100800 */
[----:B------:R-:W-:Y:S01]  /*137a0*/  PRMT R16, RZ, 0x7610, R16 ;  /* 0x00007610ff107816 */ /* 0x000fe20000000010 */
[----:B0-----:R-:W-:Y:S01]  /*137b0*/  IMAD.WIDE R24, R88, 0x2, R84 ;  /* 0x0000000258187825 */ /* 0x001fe200078e0254 */
[----:B------:R-:W-:-:S02]  /*137c0*/  PRMT R27, RZ, 0x7610, R27 ;  /* 0x00007610ff1b7816 */ /* 0x000fc4000000001b */
[----:B------:R-:W-:Y:S02]  /*137d0*/  PRMT R26, RZ, 0x7610, R26 ;  /* 0x00007610ff1a7816 */ /* 0x000fe4000000001a */
[----:B------:R0:W2:Y:S01]  /*137e0*/  @!P5 LDG.E.U16 R16, desc[UR6][R18.64] ;  /* 0x000000061210d981 */ /* 0x0000a2000c1e1500 */
[----:B------:R-:W-:Y:S01]  /*137f0*/  PRMT R17, RZ, 0x7610, R17 ;  /* 0x00007610ff117816 */ /* 0x000fe20000000011 */
[----:B-1----:R-:W-:Y:S02]  /*13800*/  IMAD.WIDE R6, R88, 0x2, R82 ;  /* 0x0000000258067825 */ /* 0x002fe400078e0252 */
        /* <DEDUP_REMOVED lines=69> */
[C---:B------:R-:W-:Y:S01]  /*13c60*/  IMAD R88, R80.reuse, 0x14, RZ ;  /* 0x0000001450587824 */ /* 0x040fe200078e02ff */
[----:B------:R-:W-:Y:S01]  /*13c70*/  PRMT R23, RZ, 0x7610, R23 ;  /* 0x00007610ff177816 */ /* 0x000fe20000000017 */
        /* <DEDUP_REMOVED lines=11> */
[----:B------:R-:W2:Y:S01]  /*13d30*/  @!P0 LDG.E.U16 R23, desc[UR6][R26.64] ;  /* 0x000000061a178981 */ /* 0x000ea2000c1e1500 */
[----:B-1----:R-:W-:-:S03]  /*13d40*/  IMAD.WIDE R16, R88, 0x2, R82 ;  /* 0x0000000258107825 */ /* 0x002fc600078e0252 */
[----:B------:R-:W3:Y:S04]  /*13d50*/  @!P2 LDG.E.U16 R6, desc[UR6][R18.64] ;  /* 0x000000061206a981 */ /* 0x000ee8000c1e1500 */
[----:B------:R0:W-:Y:S04]  /*13d60*/  STL.64 [R1+0x1d98], R16 ;  /* 0x001d981001007387 */ /* 0x0001e80000100a00 */
[----:B------:R-:W4:Y:S04]  /*13d70*/  @!P0 LDG.E.U16 R24, desc[UR6][R16.64] ;  /* 0x0000000610188981 */ /* 0x000f28000c1e1500 */
[----:B------:R1:W-:Y:S04]  /*13d80*/  STL.64 [R1+0x1d90], R26 ;  /* 0x001d901a01007387 */ /* 0x0003e80000100a00 */
[----:B------:R1:W3:Y:S04]  /*13d90*/  @!P2 LDG.E.U16 R7, desc[UR6][R20.64] ;  /* 0x000000061407a981 */ /* 0x0002e8000c1e1500 */
[----:B0-----:R-:W3:Y:S04]  /*13da0*/  LDL.LU.64 R16, [R1+0x4200] ;  /* 0x0042000001107983 */ /* 0x001ee80000300a00 */
[----:B-1----:R-:W3:Y:S01]  /*13db0*/  LDL.LU.64 R26, [R1+0x41f8] ;  /* 0x0041f800011a7983 */ /* 0x002ee20000300a00 */
[----:B------:R-:W-:-:S02]  /*13dc0*/  VIADD R22, R9, 0xffffffe9 ;  /* 0xffffffe909167836 */ /* 0x000fc40000000000 */
[C---:B------:R-:W-:Y:S01]  /*13dd0*/  VIADD R88, R9.reuse, 0xffffffe3 ;  /* 0xffffffe309587836 */ /* 0x040fe20000000000 */
[----:B------:R0:W-:Y:S02]  /*13de0*/  STL.64 [R1+0x1d88], R20 ;  /* 0x001d881401007387 */ /* 0x0001e40000100a00 */
[----:B------:R-:W-:Y:S01]  /*13df0*/  ISETP.GE.U32.AND P3, PT, R22, 0x7ffffeea, PT ;  /* 0x7ffffeea1600780c */ /* 0x000fe20003f66070 */
[----:B------:R-:W-:Y:S01]  /*13e00*/  VIADD R22, R9, 0xffffffe4 ;  /* 0xffffffe409167836 */ /* 0x000fe20000000000 */
[----:B------:R1:W-:Y:S01]  /*13e10*/  STL.64 [R1+0x1d80], R18 ;  /* 0x001d801201007387 */ /* 0x0003e20000100a00 */
[----:B------:R-:W-:Y:S01]  /*13e20*/  ISETP.GE.U32.AND P2, PT, R88, 0x7ffffee4, PT ;  /* 0x7ffffee45800780c */ /* 0x000fe20003f46070 */
[----:B------:R-:W-:Y:S02]  /*13e30*/  IMAD R88, R80, 0x16, RZ ;  /* 0x0000001650587824 */ /* 0x000fe400078e02ff */
[----:B------:R-:W-:Y:S01]  /*13e40*/  ISETP.GE.U32.AND P0, PT, R22, 0x7ffffee5, PT ;  /* 0x7ffffee51600780c */ /* 0x000fe20003f06070 */
[----:B0-----:R-:W-:-:S02]  /*13e50*/  IMAD R20, R80, 0x17, RZ ;  /* 0x0000001750147824 */ /* 0x001fc400078e02ff */
[----:B-1----:R-:W-:Y:S01]  /*13e60*/  IMAD.WIDE R18, R88, 0x2, R84 ;  /* 0x0000000258127825 */ /* 0x002fe200078e0254 */
[----:B----4-:R-:W-:Y:S04]  /*13e70*/  STL [R1+0x480], R24 ;  /* 0x0004801801007387 */ /* 0x010fe80000100800 */
[----:B--2---:R0:W-:Y:S04]  /*13e80*/  STL [R1+0x47c], R23 ;  /* 0x00047c1701007387 */ /* 0x0041e80000100800 */
[----:B---3--:R-:W-:Y:S04]  /*13e90*/  STL [R1+0x4ac], R6 ;  /* 0x0004ac0601007387 */ /* 0x008fe80000100800 */
[----:B------:R1:W-:Y:S01]  /*13ea0*/  STL [R1+0x4b0], R7 ;  /* 0x0004b00701007387 */ /* 0x0003e20000100800 */
[----:B------:R-:W-:Y:S01]  /*13eb0*/  PRMT R16, RZ, 0x7610, R16 ;  /* 0x00007610ff107816 */ /* 0x000fe20000000010 */
[----:B0-----:R-:W-:Y:S01]  /*13ec0*/  IMAD.WIDE R22, R20, 0x2, R82 ;  /* 0x0000000214167825 */ /* 0x001fe200078e0252 */
[----:B------:R-:W-:-:S02]  /*13ed0*/  PRMT R27, RZ, 0x7610, R27 ;  /* 0x00007610ff1b7816 */ /* 0x000fc4000000001b */
[----:B------:R-:W-:Y:S01]  /*13ee0*/  PRMT R26, RZ, 0x7610, R26 ;  /* 0x00007610ff1a7816 */ /* 0x000fe2000000001a */
[----:B------:R-:W-:Y:S01]  /*13ef0*/  IMAD.WIDE R20, R20, 0x2, R84 ;  /* 0x0000000214147825 */ /* 0x000fe200078e0254 */
[----:B------:R-:W-:-:S03]  /*13f00*/  PRMT R17, RZ, 0x7610, R17 ;  /* 0x00007610ff117816 */ /* 0x000fc60000000011 */
[----:B-1----:R-:W-:Y:S01]  /*13f10*/  IMAD.WIDE R6, R88, 0x2, R82 ;  /* 0x0000000258067825 */ /* 0x002fe200078e0252 */
[----:B------:R-:W2:Y:S04]  /*13f20*/  @!P3 LDG.E.U16 R26, desc[UR6][R18.64] ;  /* 0x00000006121ab981 */ /* 0x000ea8000c1e1500 */
[----:B------:R-:W3:Y:S04]  /*13f30*/  @!P3 LDG.E.U16 R27, desc[UR6][R6.64] ;  /* 0x00000006061bb981 */ /* 0x000ee8000c1e1500 */
[----:B------:R0:W-:Y:S04]  /*13f40*/  STL.64 [R1+0x1d78], R6 ;  /* 0x001d780601007387 */ /* 0x0001e80000100a00 */
[----:B------:R1:W4:Y:S04]  /*13f50*/  @!P5 LDG.E.U16 R16, desc[UR6][R20.64] ;  /* 0x000000061410d981 */ /* 0x000328000c1e1500 */
[----:B------:R1:W-:Y:S04]  /*13f60*/  STL.64 [R1+0x1d70], R18 ;  /* 0x001d701201007387 */ /* 0x0003e80000100a00 */
[----:B------:R1:W4:Y:S04]  /*13f70*/  @!P5 LDG.E.U16 R17, desc[UR6][R22.64] ;  /* 0x000000061611d981 */ /* 0x000328000c1e1500 */
[----:B0-----:R-:W4:Y:S04]  /*13f80*/  LDL.LU.64 R6, [R1+0x41f0] ;  /* 0x0041f00001067983 */ /* 0x001f280000300a00 */
[----:B-1----:R-:W4:Y:S01]  /*13f90*/  LDL.LU.64 R18, [R1+0x41e8] ;  /* 0x0041e80001127983 */ /* 0x002f220000300a00 */
[----:B------:R-:W-:-:S03]  /*13fa0*/  VIADD R88, R9, 0xffffffe1 ;  /* 0xffffffe109587836 */ /* 0x000fc60000000000 */
[----:B------:R-:W-:Y:S02]  /*13fb0*/  STL.64 [R1+0x1d68], R22 ;  /* 0x001d681601007387 */ /* 0x000fe40000100a00 */
[----:B------:R-:W-:Y:S01]  /*13fc0*/  ISETP.GE.U32.AND P5, PT, R88, 0x7ffffee2, PT ;  /* 0x7ffffee25800780c */ /* 0x000fe20003fa6070 */
[C---:B------:R-:W-:Y:S01]  /*13fd0*/  IMAD R88, R80.reuse, 0x1b, RZ ;  /* 0x0000001b50587824 */ /* 0x040fe200078e02ff */
[----:B------:R0:W-:Y:S01]  /*13fe0*/  STL.64 [R1+0x1d60], R20 ;  /* 0x001d601401007387 */ /* 0x0001e20000100a00 */
[----:B------:R-:W-:Y:S02]  /*13ff0*/  PRMT R87, RZ, 0x7610, R87 ;  /* 0x00007610ff577816 */ /* 0x000fe40000000057 */
[----:B------:R-:W-:Y:S01]  /*14000*/  PRMT R86, RZ, 0x7610, R86 ;  /* 0x00007610ff567816 */ /* 0x000fe20000000056 */
[----:B0-----:R-:W-:-:S04]  /*14010*/  IMAD R20, R80, 0x1c, RZ ;  /* 0x0000001c50147824 */ /* 0x001fc800078e02ff */
[----:B------:R-:W-:-:S04]  /*14020*/  IMAD.WIDE R22, R20, 0x2, R82 ;  /* 0x0000000214167825 */ /* 0x000fc800078e0252 */
[--C-:B------:R-:W-:Y:S01]  /*14030*/  IMAD.WIDE R20, R20, 0x2, R84.reuse ;  /* 0x0000000214147825 */ /* 0x100fe200078e0254 */
[----:B---3--:R-:W-:Y:S04]  /*14040*/  STL [R1+0x4e0], R27 ;  /* 0x0004e01b01007387 */ /* 0x008fe80000100800 */
[----:B--2---:R0:W-:Y:S04]  /*14050*/  STL [R1+0x4dc], R26 ;  /* 0x0004dc1a01007387 */ /* 0x0041e80000100800 */
[----:B----4-:R-:W-:Y:S01]  /*14060*/  STL [R1+0x50c], R16 ;  /* 0x00050c1001007387 */ /* 0x010fe20000100800 */
[----:B0-----:R-:W-:-:S03]  /*14070*/  IMAD.WIDE R26, R88, 0x2, R84 ;  /* 0x00000002581a7825 */ /* 0x001fc600078e0254 */
[----:B------:R0:W-:Y:S04]  /*14080*/  STL [R1+0x510], R17 ;  /* 0x0005101101007387 */ /* 0x0001e80000100800 */
[----:B------:R-:W2:Y:S01]  /*14090*/  @!P0 LDG.E.U16 R86, desc[UR6][R26.64] ;  /* 0x000000061a568981 */ /* 0x000ea2000c1e1500 */
[----:B------:R-:W-:Y:S01]  /*140a0*/  PRMT R18, RZ, 0x7610, R18 ;  /* 0x00007610ff127816 */ /* 0x000fe20000000012 */
[----:B0-----:R-:W-:Y:S01]  /*140b0*/  IMAD.WIDE R16, R88, 0x2, R82 ;  /* 0x0000000258107825 */ /* 0x001fe200078e0252 */
[----:B------:R-:W-:-:S04]  /*140c0*/  PRMT R19, RZ, 0x7610, R19 ;  /* 0x00007610ff137816 */ /* 0x000fc80000000013 */
[----:B------:R0:W3:Y:S04]  /*140d0*/  @!P2 LDG.E.U16 R18, desc[UR6][R20.64] ;  /* 0x000000061412a981 */ /* 0x0000e8000c1e1500 */
[----:B------:R-:W4:Y:S04]  /*140e0*/  @!P0 LDG.E.U16 R87, desc[UR6][R16.64] ;  /* 0x0000000610578981 */ /* 0x000f28000c1e1500 */
[----:B------:R-:W2:Y:S04]  /*140f0*/  @!P2 LDG.E.U16 R19, desc[UR6][R22.64] ;  /* 0x000000061613a981 */ /* 0x000ea8000c1e1500 */
[----:B------:R1:W-:Y:S04]  /*14100*/  STL.64 [R1+0x1d28], R16 ;  /* 0x001d281001007387 */ /* 0x0003e80000100a00 */
[----:B------:R0:W-:Y:S04]  /*14110*/  STL.64 [R1+0x1d20], R26 ;  /* 0x001d201a01007387 */ /* 0x0001e80000100a00 */
[----:B-1----:R-:W3:Y:S04]  /*14120*/  LDL.LU.64 R16, [R1+0x41e0] ;  /* 0x0041e00001107983 */ /* 0x002ee80000300a00 */
[----:B0-----:R-:W3:Y:S01]  /*14130*/  LDL.LU.64 R26, [R1+0x41d8] ;  /* 0x0041d800011a7983 */ /* 0x001ee20000300a00 */
[----:B------:R-:W-:-:S02]  /*14140*/  VIADD R24, R9, 0xffffffe2 ;  /* 0xffffffe209187836 */ /* 0x000fc40000000000 */
[----:B------:R-:W-:Y:S01]  /*14150*/  VIADD R88, R9, 0xffffffdc ;  /* 0xffffffdc09587836 */ /* 0x000fe20000000000 */
[----:B------:R-:W-:Y:S02]  /*14160*/  STL.64 [R1+0x1d18], R22 ;  /* 0x001d181601007387 */ /* 0x000fe40000100a00 */
[----:B------:R-:W-:Y:S02]  /*14170*/  ISETP.GE.U32.AND P3, PT, R24, 0x7ffffee3, PT ;  /* 0x7ffffee31800780c */ /* 0x000fe40003f66070 */
[----:B------:R0:W-:Y:S01]  /*14180*/  STL.64 [R1+0x1d10], R20 ;  /* 0x001d101401007387 */ /* 0x0001e20000100a00 */
[----:B------:R-:W-:Y:S01]  /*14190*/  ISETP.GE.U32.AND P2, PT, R88, 0x7ffffedd, PT ;  /* 0x7ffffedd5800780c */ /* 0x000fe20003f46070 */
[----:B------:R-:W-:Y:S01]  /*141a0*/  IMAD R88, R80, 0x1d, RZ ;  /* 0x0000001d50587824 */ /* 0x000fe200078e02ff */
[----:B------:R-:W-:Y:S02]  /*141b0*/  PRMT R92, RZ, 0x7610, R92 ;  /* 0x00007610ff5c7816 */ /* 0x000fe4000000005c */
[----:B------:R-:W-:-:S02]  /*141c0*/  PRMT R91, RZ, 0x7610, R91 ;  /* 0x00007610ff5b7816 */ /* 0x000fc4000000005b */
[----:B------:R-:W-:Y:S01]  /*141d0*/  PRMT R90, RZ, 0x7610, R90 ;  /* 0x00007610ff5a7816 */ /* 0x000fe2000000005a */
[----:B0-----:R-:W-:-:S05]  /*141e0*/  IMAD.WIDE R20, R88, 0x2, R84 ;  /* 0x0000000258147825 */ /* 0x001fca00078e0254 */
[----:B------:R-:W3:Y:S04]  /*141f0*/  @!P3 LDG.E.U16 R91, desc[UR6][R20.64] ;  /* 0x00000006145bb981 */ /* 0x000ee8000c1e1500 */
[----:B----4-:R-:W-:Y:S04]  /*14200*/  STL [R1+0x448], R87 ;  /* 0x0004485701007387 */ /* 0x010fe80000100800 */
[----:B--2---:R0:W-:Y:S04]  /*14210*/  STL [R1+0x444], R86 ;  /* 0x0004445601007387 */ /* 0x0041e80000100800 */
[----:B---3--:R-:W-:Y:S04]  /*14220*/  STL [R1+0x474], R18 ;  /* 0x0004741201007387 */ /* 0x008fe80000100800 */
[----:B------:R1:W-:Y:S01]  /*14230*/  STL [R1+0x478], R19 ;  /* 0x0004781301007387 */ /* 0x0003e20000100800 */
[----:B0-----:R-:W-:-:S04]  /*14240*/  IMAD R86, R80, 0x1e, RZ ;  /* 0x0000001e50567824 */ /* 0x001fc800078e02ff */
[----:B------:R-:W-:-:S04]  /*14250*/  IMAD.WIDE R22, R86, 0x2, R82 ;  /* 0x0000000256167825 */ /* 0x000fc800078e0252 */
[----:B-1----:R-:W-:Y:S01]  /*14260*/  IMAD.WIDE R18, R88, 0x2, R82 ;  /* 0x0000000258127825 */ /* 0x002fe200078e0252 */
[----:B------:R-:W2:Y:S01]  /*14270*/  @!P5 LDG.E.U16 R90, desc[UR6][R22.64] ;  /* 0x00000006165ad981 */ /* 0x000ea2000c1e1500 */
[----:B------:R-:W-:Y:S02]  /*14280*/  PRMT R27, RZ, 0x7610, R27 ;  /* 0x00007610ff1b7816 */ /* 0x000fe4000000001b */
[----:B------:R-:W-:Y:S01]  /*14290*/  IMAD.WIDE R86, R86, 0x2, R84 ;  /* 0x0000000256567825 */ /* 0x000fe200078e0254 */
[----:B------:R-:W3:Y:S04]  /*142a0*/  @!P3 LDG.E.U16 R92, desc[UR6][R18.64] ;  /* 0x00000006125cb981 */ /* 0x000ee8000c1e1500 */
[----:B------:R-:W4:Y:S01]  /*142b0*/  @!P5 LDG.E.U16 R27, desc[UR6][R86.64] ;  /* 0x00000006561bd981 */ /* 0x000f22000c1e1500 */
[----:B------:R-:W-:-:S02]  /*142c0*/  VIADD R24, R9, 0xffffffe0 ;  /* 0xffffffe009187836 */ /* 0x000fc40000000000 */
[C---:B------:R-:W-:Y:S01]  /*142d0*/  VIADD R88, R9.reuse, 0xffffffcc ;  /* 0xffffffcc09587836 */ /* 0x040fe20000000000 */
[----:B------:R0:W-:Y:S02]  /*142e0*/  STL.64 [R1+0x1d08], R18 ;  /* 0x001d081201007387 */ /* 0x0001e40000100a00 */
[----:B------:R-:W-:Y:S01]  /*142f0*/  ISETP.GE.U32.AND P0, PT, R24, 0x7ffffee1, PT ;  /* 0x7ffffee11800780c */ /* 0x000fe20003f06070 */
[----:B------:R-:W-:Y:S01]  /*14300*/  VIADD R24, R9, 0xffffffdb ;  /* 0xffffffdb09187836 */ /* 0x000fe20000000000 */
[----:B------:R1:W-:Y:S01]  /*14310*/  STL.64 [R1+0x1d00], R20 ;  /* 0x001d001401007387 */ /* 0x0003e20000100a00 */
[----:B------:R-:W-:Y:S02]  /*14320*/  PRMT R26, RZ, 0x7610, R26 ;  /* 0x00007610ff1a7816 */ /* 0x000fe4000000001a */
[----:B------:R-:W-:Y:S01]  /*14330*/  PRMT R25, RZ, 0x7610, R25 ;  /* 0x00007610ff197816 */ /* 0x000fe20000000019 */
[----:B------:R1:W-:Y:S01]  /*14340*/  STL.64 [R1+0x1cf8], R22 ;  /* 0x001cf81601007387 */ /* 0x0003e20000100a00 */
[----:B------:R-:W-:-:S02]  /*14350*/  ISETP.GE.U32.AND P3, PT, R88, 0x7ffffecd, PT ;  /* 0x7ffffecd5800780c */ /* 0x000fc40003f66070 */
[----:B------:R-:W-:Y:S01]  /*14360*/  ISETP.GE.U32.AND P5, PT, R24, 0x7ffffedc, PT ;  /* 0x7ffffedc1800780c */ /* 0x000fe20003fa6070 */
[----:B------:R-:W-:Y:S01]  /*14370*/  STL.64 [R1+0x1cf0], R86 ;  /* 0x001cf05601007387 */ /* 0x000fe20000100a00 */
[----:B------:R-:W-:-:S03]  /*14380*/  IMAD R24, R80, 0x33, RZ ;  /* 0x0000003350187824 */ /* 0x000fc600078e02ff */
[----:B0-----:R-:W4:Y:S04]  /*14390*/  LDL.LU.64 R18, [R1+0x41d0] ;  /* 0x0041d00001127983 */ /* 0x001f280000300a00 */
[----:B-1----:R-:W4:Y:S04]  /*143a0*/  LDL.LU.64 R20, [R1+0x41c8] ;  /* 0x0041c80001147983 */ /* 0x002f280000300a00 */
[----:B------:R-:W4:Y:S04]  /*143b0*/  LDL.LU.64 R22, [R1+0x41c0] ;  /* 0x0041c00001167983 */ /* 0x000f280000300a00 */
[----:B------:R-:W-:Y:S01]  /*143c0*/  STL.S16 [R1+0x508], R26 ;  /* 0x0005081a01007387 */ /* 0x000fe20000100600 */
[----:B------:R-:W-:-:S03]  /*143d0*/  PRMT R93, RZ, 0x7610, R93 ;  /* 0x00007610ff5d7816 */ /* 0x000fc6000000005d */
[----:B------:R0:W-:Y:S01]  /*143e0*/  STL.S16 [R1+0x504], R25 ;  /* 0x0005041901007387 */ /* 0x0001e20000100600 */
[----:B------:R-:W-:Y:S02]  /*143f0*/  IMAD R88, R80, 0x1f, RZ ;  /* 0x0000001f50587824 */ /* 0x000fe400078e02ff */
[----:B0-----:R-:W-:-:S05]  /*14400*/  IMAD.WIDE R24, R24, 0x2, R82 ;  /* 0x0000000218187825 */ /* 0x001fca00078e0252 */
[----:B------:R0:W4:Y:S04]  /*14410*/  @!P3 LDG.E.U16 R93, desc[UR6][R24.64] ;  /* 0x00000006185db981 */ /* 0x000128000c1e1500 */
[----:B---3--:R-:W-:Y:S04]  /*14420*/  STL [R1+0x4a8], R92 ;  /* 0x0004a85c01007387 */ /* 0x008fe80000100800 */
[----:B------:R0:W-:Y:S04]  /*14430*/  STL.64 [R1+0x1ba8], R24 ;  /* 0x001ba81801007387 */ /* 0x0001e80000100a00 */
[----:B------:R-:W-:Y:S04]  /*14440*/  STL [R1+0x4a4], R91 ;  /* 0x0004a45b01007387 */ /* 0x000fe80000100800 */
[----:B--2---:R-:W-:Y:S04]  /*14450*/  STL [R1+0x4d8], R90 ;  /* 0x0004d85a01007387 */ /* 0x004fe80000100800 */
[----:B----4-:R1:W-:Y:S01]  /*14460*/  STL [R1+0x4d4], R27 ;  /* 0x0004d41b01007387 */ /* 0x0103e20000100800 */
[----:B0-----:R-:W-:-:S04]  /*14470*/  IMAD.WIDE R24, R88, 0x2, R82 ;  /* 0x0000000258187825 */ /* 0x001fc800078e0252 */
[----:B-1----:R-:W-:Y:S02]  /*14480*/  IMAD.WIDE R26, R88, 0x2, R84 ;  /* 0x00000002581a7825 */ /* 0x002fe400078e0254 */
[----:B------:R-:W2:Y:S02]  /*14490*/  LDL R88, [R1+0x508] ;  /* 0x0005080001587983 */ /* 0x000ea40000100800 */
[----:B------:R-:W-:Y:S02]  /*144a0*/  VIADD R92, R9, 0xffffffda ;  /* 0xffffffda095c7836 */ /* 0x000fe40000000000 */
[----:B------:R-:W3:Y:S04]  /*144b0*/  LDL R9, [R1+0x504] ;  /* 0x0005040001097983 */ /* 0x000ee80000100800 */
[----:B--2---:R-:W2:Y:S01]  /*144c0*/  @!P0 LDG.E.U16 R88, desc[UR6][R24.64] ;  /* 0x0000000618588981 */ /* 0x004ea2000c1e1500 */
[----:B------:R-:W-:-:S03]  /*144d0*/  IMAD R86, R80, 0x23, RZ ;  /* 0x0000002350567824 */ /* 0x000fc600078e02ff */
[----:B------:R0:W-:Y:S04]  /*144e0*/  STL.64 [R1+0x1ce8], R24 ;  /* 0x001ce81801007387 */ /* 0x0001e80000100a00 */
[----:B------:R1:W-:Y:S01]  /*144f0*/  STL.64 [R1+0x1ce0], R26 ;  /* 0x001ce01a01007387 */ /* 0x0003e20000100a00 */
[----:B------:R-:W-:-:S03]  /*14500*/  PRMT R89, RZ, 0x7610, R89 ;  /* 0x00007610ff597816 */ /* 0x000fc60000000059 */
[----:B---3--:R-:W3:Y:S04]  /*14510*/  @!P0 LDG.E.U16 R9, desc[UR6][R26.64] ;  /* 0x000000061a098981 */ /* 0x008ee8000c1e1500 */
[----:B0-----:R-:W4:Y:S01]  /*14520*/  LDL.LU.64 R24, [R1+0x41b8] ;  /* 0x0041b80001187983 */ /* 0x001f220000300a00 */
[----:B------:R-:W-:Y:S01]  /*14530*/  PRMT R28, RZ, 0x7610, R28 ;  /* 0x00007610ff1c7816 */ /* 0x000fe2000000001c */
[----:B------:R-:W-:-:S04]  /*14540*/  IMAD.WIDE R90, R86, 0x2, R82 ;  /* 0x00000002565a7825 */ /* 0x000fc800078e0252 */
[----:B------:R-:W-:Y:S01]  /*14550*/  IMAD.WIDE R86, R86, 0x2, R84 ;  /* 0x0000000256567825 */ /* 0x000fe200078e0254 */
[----:B------:R-:W4:Y:S04]  /*14560*/  @!P2 LDG.E.U16 R89, desc[UR6][R90.64] ;  /* 0x000000065a59a981 */ /* 0x000f28000c1e1500 */
[----:B------:R-:W4:Y:S04]  /*14570*/  @!P2 LDG.E.U16 R28, desc[UR6][R86.64] ;  /* 0x00000006561ca981 */ /* 0x000f28000c1e1500 */
[----:B--2---:R0:W-:Y:S04]  /*14580*/  @!P0 STL [R1+0x508], R88 ;  /* 0x0005085801008387 */ /* 0x0041e80000100800 */
[----:B-1----:R-:W2:Y:S01]  /*14590*/  LDL.LU.64 R26, [R1+0x41b0] ;  /* 0x0041b000011a7983 */ /* 0x002ea20000300a00 */
[----:B0-----:R-:W0:Y:S03]  /*145a0*/  LDC R88, c[0x0][0x3a0] ;  /* 0x0000e800ff587b82 */ /* 0x001e260000000800 */
[----:B---3--:R1:W-:Y:S04]  /*145b0*/  @!P0 STL [R1+0x504], R9 ;  /* 0x0005040901008387 */ /* 0x0083e80000100800 */
[----:B------:R-:W-:Y:S01]  /*145c0*/  STL.64 [R1+0x1ca8], R90 ;  /* 0x001ca85a01007387 */ /* 0x000fe20000100a00 */
[----:B------:R-:W-:-:S03]  /*145d0*/  ISETP.GE.U32.AND P0, PT, R92, 0x7ffffedb, PT ;  /* 0x7ffffedb5c00780c */ /* 0x000fc60003f06070 */
[----:B------:R-:W-:Y:S01]  /*145e0*/  STL.64 [R1+0x1ca0], R86 ;  /* 0x001ca05601007387 */ /* 0x000fe20000100a00 */
[----:B------:R-:W-:Y:S01]  /*145f0*/  IMAD.MOV.U32 R92, RZ, RZ, R29 ;  /* 0x000000ffff5c7224 */ /* 0x000fe200078e001d */
[----:B-1----:R-:W1:Y:S01]  /*14600*/  LDC R9, c[0x0][0x3a0] ;  /* 0x0000e800ff097b82 */ /* 0x002e620000000800 */
[----:B0-----:R-:W-:-:S05]  /*14610*/  VIADD R88, R88, 0xffffffd9 ;  /* 0xffffffd958587836 */ /* 0x001fca0000000000 */
[----:B------:R-:W-:Y:S01]  /*14620*/  ISETP.GE.U32.AND P2, PT, R88, 0x7ffffeda, PT ;  /* 0x7ffffeda5800780c */ /* 0x000fe20003f46070 */
[----:B------:R-:W-:Y:S01]  /*14630*/  IMAD R88, R80, 0x24, RZ ;  /* 0x0000002450587824 */ /* 0x000fe200078e02ff */
[----:B--2---:R-:W-:Y:S02]  /*14640*/  PRMT R27, RZ, 0x7610, R27 ;  /* 0x00007610ff1b7816 */ /* 0x004fe4000000001b */
[----:B------:R-:W-:-:S03]  /*14650*/  PRMT R26, RZ, 0x7610, R26 ;  /* 0x00007610ff1a7816 */ /* 0x000fc6000000001a */
[----:B------:R-:W-:Y:S04]  /*14660*/  STL.S16 [R1+0x470], R27 ;  /* 0x0004701b01007387 */ /* 0x000fe80000100600 */
[----:B------:R0:W-:Y:S04]  /*14670*/  STL.S16 [R1+0x46c], R26 ;  /* 0x00046c1a01007387 */ /* 0x0001e80000100600 */
[----:B----4-:R-:W-:Y:S04]  /*14680*/  STL [R1+0x440], R89 ;  /* 0x0004405901007387 */ /* 0x010fe80000100800 */
[----:B------:R2:W-:Y:S01]  /*14690*/  STL [R1+0x434], R28 ;  /* 0x0004341c01007387 */ /* 0x0005e20000100800 */
[----:B0-----:R-:W-:-:S04]  /*146a0*/  IMAD.WIDE R26, R88, 0x2, R82 ;  /* 0x00000002581a7825 */ /* 0x001fc800078e0252 */
[----:B--2---:R-:W-:Y:S02]  /*146b0*/  IMAD.WIDE R28, R88, 0x2, R84 ;  /* 0x00000002581c7825 */ /* 0x004fe400078e0254 */
[----:B------:R-:W2:Y:S02]  /*146c0*/  LDL R88, [R1+0x470] ;  /* 0x0004700001587983 */ /* 0x000ea40000100800 */
[----:B-1----:R-:W-:Y:S02]  /*146d0*/  VIADD R89, R9, 0xffffffd8 ;  /* 0xffffffd809597836 */ /* 0x002fe40000000000 */
[----:B------:R-:W3:Y:S04]  /*146e0*/  LDL R9, [R1+0x46c] ;  /* 0x00046c0001097983 */ /* 0x000ee80000100800 */
[----:B--2---:R-:W2:Y:S01]  /*146f0*/  @!P5 LDG.E.U16 R88, desc[UR6][R26.64] ;  /* 0x000000061a58d981 */ /* 0x004ea2000c1e1500 */
[----:B------:R-:W-:-:S03]  /*14700*/  IMAD R86, R80, 0x25, RZ ;  /* 0x0000002550567824 */ /* 0x000fc600078e02ff */
[----:B------:R0:W-:Y:S04]  /*14710*/  STL.64 [R1+0x1c98], R26 ;  /* 0x001c981a01007387 */ /* 0x0001e80000100a00 */
[----:B------:R1:W-:Y:S01]  /*14720*/  STL.64 [R1+0x1c90], R28 ;  /* 0x001c901c01007387 */ /* 0x0003e20000100a00 */
[----:B------:R-:W-:Y:S01]  /*14730*/  PRMT R78, RZ, 0x7610, R78 ;  /* 0x00007610ff4e7816 */ /* 0x000fe2000000004e */
[C---:B------:R-:W-:Y:S02]  /*14740*/  IMAD.WIDE R90, R86.reuse, 0x2, R82 ;  /* 0x00000002565a7825 */ /* 0x040fe400078e0252 */
[----:B---3--:R-:W3:Y:S04]  /*14750*/  @!P5 LDG.E.U16 R9, desc[UR6][R28.64] ;  /* 0x000000061c09d981 */ /* 0x008ee8000c1e1500 */
[----:B0-----:R-:W4:Y:S01]  /*14760*/  LDL.LU.64 R26, [R1+0x41a8] ;  /* 0x0041a800011a7983 */ /* 0x001f220000300a00 */
[----:B------:R-:W-:Y:S01]  /*14770*/  PRMT R79, RZ, 0x7610, R79 ;  /* 0x00007610ff4f7816 */ /* 0x000fe2000000004f */
[----:B------:R-:W-:-:S05]  /*14780*/  IMAD.WIDE R86, R86, 0x2, R84 ;  /* 0x0000000256567825 */ /* 0x000fca00078e0254 */
[----:B------:R-:W4:Y:S04]  /*14790*/  @!P0 LDG.E.U16 R78, desc[UR6][R86.64] ;  /* 0x00000006564e8981 */ /* 0x000f28000c1e1500 */
[----:B------:R0:W4:Y:S04]  /*147a0*/  @!P0 LDG.E.U16 R79, desc[UR6][R90.64] ;  /* 0x000000065a4f8981 */ /* 0x000128000c1e1500 */
[----:B--2---:R2:W-:Y:S04]  /*147b0*/  @!P5 STL [R1+0x470], R88 ;  /* 0x000470580100d387 */ /* 0x0045e80000100800 */
[----:B-1----:R-:W4:Y:S01]  /*147c0*/  LDL.LU.64 R28, [R1+0x41a0] ;  /* 0x0041a000011c7983 */ /* 0x002f220000300a00 */
[----:B--2---:R-:W1:Y:S03]  /*147d0*/  LDC R88, c[0x0][0x3a0] ;  /* 0x0000e800ff587b82 */ /* 0x004e660000000800 */
[----:B---3--:R2:W-:Y:S04]  /*147e0*/  @!P5 STL [R1+0x46c], R9 ;  /* 0x00046c090100d387 */ /* 0x0085e80000100800 */
[----:B------:R0:W-:Y:S04]  /*147f0*/  STL.64 [R1+0x1c88], R90 ;  /* 0x001c885a01007387 */ /* 0x0001e80000100a00 */
[----:B------:R-:W-:Y:S01]  /*14800*/  STL.64 [R1+0x1c80], R86 ;  /* 0x001c805601007387 */ /* 0x000fe20000100a00 */
[----:B--2---:R-:W2:Y:S01]  /*14810*/  LDC R9, c[0x0][0x3a0] ;  /* 0x0000e800ff097b82 */ /* 0x004ea20000000800 */
[----:B-1----:R-:W-:-:S05]  /*14820*/  VIADD R88, R88, 0xffffffd4 ;  /* 0xffffffd458587836 */ /* 0x002fca0000000000 */
[----:B------:R-:W-:Y:S01]  /*14830*/  ISETP.GE.U32.AND P0, PT, R88, 0x7ffffed5, PT ;  /* 0x7ffffed55800780c */ /* 0x000fe20003f06070 */
[----:B------:R-:W-:Y:S02]  /*14840*/  IMAD R88, R80, 0x26, RZ ;  /* 0x0000002650587824 */ /* 0x000fe400078e02ff */
[----:B0-----:R-:W-:Y:S02]  /*14850*/  IMAD.MOV.U32 R91, RZ, RZ, R92 ;  /* 0x000000ffff5b7224 */ /* 0x001fe400078e005c */
[----:B------:R-:W-:Y:S02]  /*14860*/  IMAD.MOV.U32 R90, RZ, RZ, R30 ;  /* 0x000000ffff5a7224 */ /* 0x000fe400078e001e */
[----:B------:R-:W-:Y:S02]  /*14870*/  IMAD.MOV.U32 R92, RZ, RZ, R31 ;  /* 0x000000ffff5c7224 */ /* 0x000fe400078e001f */
[----:B------:R-:W-:Y:S01]  /*14880*/  IMAD.WIDE R30, R88, 0x2, R84 ;  /* 0x00000002581e7825 */ /* 0x000fe200078e0254 */
[----:B----4-:R-:W-:-:S02]  /*14890*/  PRMT R29, RZ, 0x7610, R29 ;  /* 0x00007610ff1d7816 */ /* 0x010fc4000000001d */
[----:B------:R-:W-:-:S03]  /*148a0*/  PRMT R28, RZ, 0x7610, R28 ;  /* 0x00007610ff1c7816 */ /* 0x000fc6000000001c */
[----:B------:R-:W-:Y:S04]  /*148b0*/  STL.S16 [R1+0x4d0], R29 ;  /* 0x0004d01d01007387 */ /* 0x000fe80000100600 */
[----:B------:R0:W-:Y:S04]  /*148c0*/  STL.S16 [R1+0x4cc], R28 ;  /* 0x0004cc1c01007387 */ /* 0x0001e80000100600 */
[----:B------:R1:W-:Y:S04]  /*148d0*/  STL [R1+0x49c], R78 ;  /* 0x00049c4e01007387 */ /* 0x0003e80000100800 */
[----:B------:R-:W-:Y:S01]  /*148e0*/  STL [R1+0x4a0], R79 ;  /* 0x0004a04f01007387 */ /* 0x000fe20000100800 */
[----:B0-----:R-:W-:-:S03]  /*148f0*/  IMAD.WIDE R28, R88, 0x2, R82 ;  /* 0x00000002581c7825 */ /* 0x001fc600078e0252 */
[----:B------:R-:W3:Y:S01]  /*14900*/  LDL R88, [R1+0x4d0] ;  /* 0x0004d00001587983 */ /* 0x000ee20000100800 */
[----:B------:R-:W-:Y:S02]  /*14910*/  ISETP.GE.U32.AND P5, PT, R89, 0x7ffffed9, PT ;  /* 0x7ffffed95900780c */ /* 0x000fe40003fa6070 */
[----:B--2---:R-:W-:Y:S02]  /*14920*/  IADD3 R89, PT, PT, R9, -0x2d, RZ ;  /* 0xffffffd309597810 */ /* 0x004fe40007ffe0ff */
[----:B------:R-:W2:Y:S04]  /*14930*/  LDL R9, [R1+0x4cc] ;  /* 0x0004cc0001097983 */ /* 0x000ea80000100800 */
[----:B---3--:R-:W3:Y:S01]  /*14940*/  @!P2 LDG.E.U16 R88, desc[UR6][R28.64] ;  /* 0x000000061c58a981 */ /* 0x008ee2000c1e1500 */
[----:B-1----:R-:W-:-:S03]  /*14950*/  IMAD R78, R80, 0x27, RZ ;  /* 0x00000027504e7824 */ /* 0x002fc600078e02ff */
[----:B------:R0:W-:Y:S04]  /*14960*/  STL.64 [R1+0x1c78], R28 ;  /* 0x001c781c01007387 */ /* 0x0001e80000100a00 */
[----:B------:R1:W-:Y:S01]  /*14970*/  STL.64 [R1+0x1c70], R30 ;  /* 0x001c701e01007387 */ /* 0x0003e20000100a00 */
[----:B------:R-:W-:Y:S01]  /*14980*/  PRMT R76, RZ, 0x7610, R76 ;  /* 0x00007610ff4c7816 */ /* 0x000fe2000000004c */
[C---:B------:R-:W-:Y:S02]  /*14990*/  IMAD.WIDE R86, R78.reuse, 0x2, R82 ;  /* 0x000000024e567825 */ /* 0x040fe400078e0252 */
[----:B--2---:R-:W2:Y:S04]  /*149a0*/  @!P2 LDG.E.U16 R9, desc[UR6][R30.64] ;  /* 0x000000061e09a981 */ /* 0x004ea8000c1e1500 */
[----:B0-----:R-:W4:Y:S01]  /*149b0*/  LDL.LU.64 R28, [R1+0x4198] ;  /* 0x00419800011c7983 */ /* 0x001f220000300a00 */
[----:B------:R-:W-:Y:S01]  /*149c0*/  PRMT R77, RZ, 0x7610, R77 ;  /* 0x00007610ff4d7816 */ /* 0x000fe2000000004d */
[----:B------:R-:W-:-:S05]  /*149d0*/  IMAD.WIDE R78, R78, 0x2, R84 ;  /* 0x000000024e4e7825 */ /* 0x000fca00078e0254 */
[----:B------:R-:W4:Y:S04]  /*149e0*/  @!P5 LDG.E.U16 R76, desc[UR6][R78.64] ;  /* 0x000000064e4cd981 */ /* 0x000f28000c1e1500 */
[----:B------:R0:W4:Y:S04]  /*149f0*/  @!P5 LDG.E.U16 R77, desc[UR6][R86.64] ;  /* 0x00000006564dd981 */ /* 0x000128000c1e1500 */
[----:B---3--:R3:W-:Y:S04]  /*14a00*/  @!P2 STL [R1+0x4d0], R88 ;  /* 0x0004d0580100a387 */ /* 0x0087e80000100800 */
[----:B-1----:R-:W4:Y:S01]  /*14a10*/  LDL.LU.64 R30, [R1+0x4190] ;  /* 0x00419000011e7983 */ /* 0x002f220000300a00 */
[----:B---3--:R-:W1:Y:S03]  /*14a20*/  LDC R88, c[0x0][0x3a0] ;  /* 0x0000e800ff587b82 */ /* 0x008e660000000800 */
[----:B--2---:R2:W-:Y:S01]  /*14a30*/  @!P2 STL [R1+0x4cc], R9 ;  /* 0x0004cc090100a387 */ /* 0x0045e20000100800 */
[----:B------:R-:W-:-:S03]  /*14a40*/  ISETP.GE.U32.AND P2, PT, R89, 0x7ffffed4, PT ;  /* 0x7ffffed45900780c */ /* 0x000fc60003f46070 */
[----:B------:R0:W-:Y:S01]  /*14a50*/  STL.64 [R1+0x1c68], R86 ;  /* 0x001c685601007387 */ /* 0x0001e20000100a00 */
[----:B------:R-:W-:-:S03]  /*14a60*/  IMAD.MOV.U32 R89, RZ, RZ, R92 ;  /* 0x000000ffff597224 */ /* 0x000fc600078e005c */
[----:B------:R-:W-:Y:S01]  /*14a70*/  STL.64 [R1+0x1c60], R78 ;  /* 0x001c604e01007387 */ /* 0x000fe20000100a00 */
[----:B------:R-:W-:Y:S01]  /*14a80*/  IMAD.MOV.U32 R92, RZ, RZ, R33 ;  /* 0x000000ffff5c7224 */ /* 0x000fe200078e0021 */
[----:B--2---:R-:W2:Y:S01]  /*14a90*/  LDC R9, c[0x0][0x3a0] ;  /* 0x0000e800ff097b82 */ /* 0x004ea20000000800 */
[----:B-1----:R-:W-:-:S05]  /*14aa0*/  VIADD R88, R88, 0xffffffd2 ;  /* 0xffffffd258587836 */ /* 0x002fca0000000000 */
[----:B------:R-:W-:Y:S01]  /*14ab0*/  ISETP.GE.U32.AND P5, PT, R88, 0x7ffffed3, PT ;  /* 0x7ffffed35800780c */ /* 0x000fe20003fa6070 */
[----:B------:R-:W-:Y:S02]  /*14ac0*/  IMAD R88, R80, 0x2b, RZ ;  /* 0x0000002b50587824 */ /* 0x000fe400078e02ff */
[----:B0-----:R-:W-:Y:S02]  /*14ad0*/  IMAD.MOV.U32 R87, RZ, RZ, R32 ;  /* 0x000000ffff577224 */ /* 0x001fe400078e0020 */
[----:B------:R-:W-:Y:S01]  /*14ae0*/  IMAD.WIDE R32, R88, 0x2, R84 ;  /* 0x0000000258207825 */ /* 0x000fe200078e0254 */
[----:B----4-:R-:W-:Y:S02]  /*14af0*/  PRMT R31, RZ, 0x7610, R31 ;  /* 0x00007610ff1f7816 */ /* 0x010fe4000000001f */
[----:B------:R-:W-:-:S03]  /*14b00*/  PRMT R30, RZ, 0x7610, R30 ;  /* 0x00007610ff1e7816 */ /* 0x000fc6000000001e */
[----:B------:R-:W-:Y:S04]  /*14b10*/  STL.S16 [R1+0x430], R31 ;  /* 0x0004301f01007387 */ /* 0x000fe80000100600 */
[----:B------:R0:W-:Y:S04]  /*14b20*/  STL.S16 [R1+0x42c], R30 ;  /* 0x00042c1e01007387 */ /* 0x0001e80000100600 */
[----:B------:R1:W-:Y:S04]  /*14b30*/  STL [R1+0x4fc], R76 ;  /* 0x0004fc4c01007387 */ /* 0x0003e80000100800 */
[----:B------:R-:W-:Y:S01]  /*14b40*/  STL [R1+0x500], R77 ;  /* 0x0005004d01007387 */ /* 0x000fe20000100800 */
[----:B0-----:R-:W-:-:S03]  /*14b50*/  IMAD.WIDE R30, R88, 0x2, R82 ;  /* 0x00000002581e7825 */ /* 0x001fc600078e0252 */
[----:B------:R-:W3:Y:S01]  /*14b60*/  LDL R88, [R1+0x430] ;  /* 0x0004300001587983 */ /* 0x000ee20000100800 */
[----:B--2---:R-:W-:-:S03]  /*14b70*/  VIADD R86, R9, 0xffffffd1 ;  /* 0xffffffd109567836 */ /* 0x004fc60000000000 */
[----:B------:R-:W2:Y:S04]  /*14b80*/  LDL R9, [R1+0x42c] ;  /* 0x00042c0001097983 */ /* 0x000ea80000100800 */
[----:B---3--:R-:W3:Y:S04]  /*14b90*/  @!P0 LDG.E.U16 R88, desc[UR6][R30.64] ;  /* 0x000000061e588981 */ /* 0x008ee8000c1e1500 */
[----:B--2---:R-:W2:Y:S01]  /*14ba0*/  @!P0 LDG.E.U16 R9, desc[UR6][R32.64] ;  /* 0x0000000620098981 */ /* 0x004ea2000c1e1500 */
[----:B-1----:R-:W-:-:S03]  /*14bb0*/  IMAD R76, R80, 0x2c, RZ ;  /* 0x0000002c504c7824 */ /* 0x002fc600078e02ff */
[----:B------:R0:W-:Y:S04]  /*14bc0*/  STL.64 [R1+0x1c28], R30 ;  /* 0x001c281e01007387 */ /* 0x0001e80000100a00 */
[----:B------:R1:W-:Y:S01]  /*14bd0*/  STL.64 [R1+0x1c20], R32 ;  /* 0x001c202001007387 */ /* 0x0003e20000100a00 */
[----:B------:R-:W-:Y:S01]  /*14be0*/  PRMT R74, RZ, 0x7610, R74 ;  /* 0x00007610ff4a7816 */ /* 0x000fe2000000004a */
[C---:B------:R-:W-:Y:S01]  /*14bf0*/  IMAD.WIDE R78, R76.reuse, 0x2, R82 ;  /* 0x000000024c4e7825 */ /* 0x040fe200078e0252 */
[----:B------:R-:W-:Y:S01]  /*14c00*/  PRMT R75, RZ, 0x7610, R75 ;  /* 0x00007610ff4b7816 */ /* 0x000fe2000000004b */
[----:B0-----:R-:W4:Y:S02]  /*14c10*/  LDL.LU.64 R30, [R1+0x4188] ;  /* 0x00418800011e7983 */ /* 0x001f240000300a00 */
[----:B------:R-:W-:-:S03]  /*14c20*/  IMAD.WIDE R76, R76, 0x2, R84 ;  /* 0x000000024c4c7825 */ /* 0x000fc600078e0254 */
[----:B------:R0:W4:Y:S04]  /*14c30*/  @!P2 LDG.E.U16 R75, desc[UR6][R78.64] ;  /* 0x000000064e4ba981 */ /* 0x000128000c1e1500 */
[----:B------:R-:W4:Y:S04]  /*14c40*/  @!P2 LDG.E.U16 R74, desc[UR6][R76.64] ;  /* 0x000000064c4aa981 */ /* 0x000f28000c1e1500 */
[----:B---3--:R3:W-:Y:S04]  /*14c50*/  @!P0 STL [R1+0x430], R88 ;  /* 0x0004305801008387 */ /* 0x0087e80000100800 */
[----:B-1----:R-:W4:Y:S01]  /*14c60*/  LDL.LU.64 R32, [R1+0x4180] ;  /* 0x0041800001207983 */ /* 0x002f220000300a00 */
[----:B---3--:R-:W1:Y:S03]  /*14c70*/  LDC R88, c[0x0][0x3a0] ;  /* 0x0000e800ff587b82 */ /* 0x008e660000000800 */
[----:B--2---:R2:W-:Y:S05]  /*14c80*/  @!P0 STL [R1+0x42c], R9 ;  /* 0x00042c0901008387 */ /* 0x0045ea0000100800 */
[----:B--2---:R-:W2:Y:S01]  /*14c90*/  LDC R9, c[0x0][0x3a0] ;  /* 0x0000e800ff097b82 */ /* 0x004ea20000000800 */
[----:B------:R0:W-:Y:S01]  /*14ca0*/  STL.64 [R1+0x1c18], R78 ;  /* 0x001c184e01007387 */ /* 0x0001e20000100a00 */
[----:B------:R-:W-:Y:S01]  /*14cb0*/  ISETP.GE.U32.AND P0, PT, R86, 0x7ffffed2, PT ;  /* 0x7ffffed25600780c */ /* 0x000fe20003f06070 */
[----:B------:R-:W-:-:S02]  /*14cc0*/  IMAD.MOV.U32 R86, RZ, RZ, R89 ;  /* 0x000000ffff567224 */ /* 0x000fc400078e0059 */
[----:B------:R-:W-:Y:S01]  /*14cd0*/  STL.64 [R1+0x1c10], R76 ;  /* 0x001c104c01007387 */ /* 0x000fe20000100a00 */
[----:B-1----:R-:W-:Y:S02]  /*14ce0*/  VIADD R88, R88, 0xffffffd0 ;  /* 0xffffffd058587836 */ /* 0x002fe40000000000 */
[----:B0-----:R-:W-:-:S03]  /*14cf0*/  IMAD.MOV.U32 R79, RZ, RZ, R87 ;  /* 0x000000ffff4f7224 */ /* 0x001fc600078e0057 */
[----:B------:R-:W-:Y:S01]  /*14d00*/  ISETP.GE.U32.AND P2, PT, R88, 0x7ffffed1, PT ;  /* 0x7ffffed15800780c */ /* 0x000fe20003f46070 */
[----:B------:R-:W-:Y:S02]  /*14d10*/  IMAD R88, R80, 0x2d, RZ ;  /* 0x0000002d50587824 */ /* 0x000fe400078e02ff */
[----:B------:R-:W-:Y:S02]  /*14d20*/  IMAD.MOV.U32 R87, RZ, RZ, R90 ;  /* 0x000000ffff577224 */ /* 0x000fe400078e005a */
[----:B------:R-:W-:Y:S02]  /*14d30*/  IMAD.MOV.U32 R89, RZ, RZ, R91 ;  /* 0x000000ffff597224 */ /* 0x000fe400078e005b */
[----:B------:R-:W-:Y:S02]  /*14d40*/  IMAD.MOV.U32 R90, RZ, RZ, R34 ;  /* 0x000000ffff5a7224 */ /* 0x000fe400078e0022 */
[----:B------:R-:W-:Y:S02]  /*14d50*/  IMAD.MOV.U32 R91, RZ, RZ, R35 ;  /* 0x000000ffff5b7224 */ /* 0x000fe400078e0023 */
[----:B------:R-:W-:-:S04]  /*14d60*/  IMAD.WIDE R34, R88, 0x2, R84 ;  /* 0x0000000258227825 */ /* 0x000fc800078e0254 */
[----:B--2---:R-:W-:Y:S01]  /*14d70*/  VIADD R78, R9, 0xffffffcb ;  /* 0xffffffcb094e7836 */ /* 0x004fe20000000000 */
[----:B----4-:R-:W-:Y:S02]  /*14d80*/  PRMT R33, RZ, 0x7610, R33 ;  /* 0x00007610ff217816 */ /* 0x010fe40000000021 */
[----:B------:R-:W-:-:S03]  /*14d90*/  PRMT R32, RZ, 0x7610, R32 ;  /* 0x00007610ff207816 */ /* 0x000fc60000000020 */
[----:B------:R-:W-:Y:S04]  /*14da0*/  STL.S16 [R1+0x498], R33 ;  /* 0x0004982101007387 */ /* 0x000fe80000100600 */
[----:B------:R0:W-:Y:S04]  /*14db0*/  STL.S16 [R1+0x494], R32 ;  /* 0x0004942001007387 */ /* 0x0001e80000100600 */
[----:B------:R1:W-:Y:S04]  /*14dc0*/  STL [R1+0x464], R74 ;  /* 0x0004644a01007387 */ /* 0x0003e80000100800 */
[----:B------:R2:W-:Y:S01]  /*14dd0*/  STL [R1+0x468], R75 ;  /* 0x0004684b01007387 */ /* 0x0005e20000100800 */
[----:B0-----:R-:W-:-:S03]  /*14de0*/  IMAD.WIDE R32, R88, 0x2, R82 ;  /* 0x0000000258207825 */ /* 0x001fc600078e0252 */
[----:B------:R-:W3:Y:S04]  /*14df0*/  LDL R88, [R1+0x498] ;  /* 0x0004980001587983 */ /* 0x000ee80000100800 */
[----:B------:R-:W4:Y:S01]  /*14e00*/  LDL R9, [R1+0x494] ;  /* 0x0004940001097983 */ /* 0x000f220000100800 */
[----:B-1----:R-:W-:Y:S01]  /*14e10*/  IMAD R74, R80, 0x2e, RZ ;  /* 0x0000002e504a7824 */ /* 0x002fe200078e02ff */
[----:B------:R-:W-:Y:S02]  /*14e20*/  PRMT R72, RZ, 0x7610, R72 ;  /* 0x00007610ff487816 */ /* 0x000fe40000000048 */
[----:B------:R-:W-:Y:S01]  /*14e30*/  PRMT R73, RZ, 0x7610, R73 ;  /* 0x00007610ff497816 */ /* 0x000fe20000000049 */
[----:B------:R-:W-:-:S04]  /*14e40*/  IMAD.WIDE R76, R74, 0x2, R82 ;  /* 0x000000024a4c7825 */ /* 0x000fc800078e0252 */
[----:B--2---:R-:W-:Y:S01]  /*14e50*/  IMAD.WIDE R74, R74, 0x2, R84 ;  /* 0x000000024a4a7825 */ /* 0x004fe200078e0254 */
[----:B------:R0:W2:Y:S04]  /*14e60*/  @!P0 LDG.E.U16 R73, desc[UR6][R76.64] ;  /* 0x000000064c498981 */ /* 0x0000a8000c1e1500 */
[----:B------:R1:W2:Y:S04]  /*14e70*/  @!P0 LDG.E.U16 R72, desc[UR6][R74.64] ;  /* 0x000000064a488981 */ /* 0x0002a8000c1e1500 */
[----:B---3--:R-:W3:Y:S04]  /*14e80*/  @!P5 LDG.E.U16 R88, desc[UR6][R32.64] ;  /* 0x000000062058d981 */ /* 0x008ee8000c1e1500 */
[----:B----4-:R-:W4:Y:S04]  /*14e90*/  @!P5 LDG.E.U16 R9, desc[UR6][R34.64] ;  /* 0x000000062209d981 */ /* 0x010f28000c1e1500 */
[----:B------:R0:W-:Y:S04]  /*14ea0*/  STL.64 [R1+0x1c08], R32 ;  /* 0x001c082001007387 */ /* 0x0001e80000100a00 */
[----:B------:R1:W-:Y:S04]  /*14eb0*/  STL.64 [R1+0x1c00], R34 ;  /* 0x001c002201007387 */ /* 0x0003e80000100a00 */
[----:B0-----:R-:W2:Y:S01]  /*14ec0*/  LDL.LU.64 R32, [R1+0x4178] ;  /* 0x0041780001207983 */ /* 0x001ea20000300a00 */
[----:B------:R-:W-:-:S03]  /*14ed0*/  PRMT R7, RZ, 0x7610, R7 ;  /* 0x00007610ff077816 */ /* 0x000fc60000000007 */
[----:B---3--:R0:W-:Y:S04]  /*14ee0*/  @!P5 STL [R1+0x498], R88 ;  /* 0x000498580100d387 */ /* 0x0081e80000100800 */
[----:B-1----:R-:W3:Y:S04]  /*14ef0*/  LDL.LU.64 R34, [R1+0x4170] ;  /* 0x0041700001227983 */ /* 0x002ee80000300a00 */
[----:B----4-:R1:W-:Y:S01]  /*14f00*/  @!P5 STL [R1+0x494], R9 ;  /* 0x000494090100d387 */ /* 0x0103e20000100800 */
[----:B0-----:R-:W0:Y:S03]  /*14f10*/  LDC R88, c[0x0][0x3a0] ;  /* 0x0000e800ff587b82 */ /* 0x001e260000000800 */
[----:B------:R4:W-:Y:S01]  /*14f20*/  STL.64 [R1+0x1bf8], R76 ;  /* 0x001bf84c01007387 */ /* 0x0009e20000100a00 */
[----:B------:R-:W-:-:S04]  /*14f30*/  PRMT R71, RZ, 0x7610, R71 ;  /* 0x00007610ff477816 */ /* 0x000fc80000000047 */
[----:B-1----:R-:W1:Y:S01]  /*14f40*/  LDC R9, c[0x0][0x3a0] ;  /* 0x0000e800ff097b82 */ /* 0x002e620000000800 */
[----:B----4-:R-:W-:Y:S02]  /*14f50*/  IMAD.MOV.U32 R77, RZ, RZ, R79 ;  /* 0x000000ffff4d7224 */ /* 0x010fe400078e004f */
[----:B------:R-:W-:Y:S02]  /*14f60*/  IMAD.MOV.U32 R79, RZ, RZ, R87 ;  /* 0x000000ffff4f7224 */ /* 0x000fe400078e0057 */
[----:B------:R-:W-:Y:S02]  /*14f70*/  IMAD.MOV.U32 R87, RZ, RZ, R90 ;  /* 0x000000ffff577224 */ /* 0x000fe400078e005a */
[----:B------:R-:W-:Y:S02]  /*14f80*/  IMAD.MOV.U32 R90, RZ, RZ, R92 ;  /* 0x000000ffff5a7224 */ /* 0x000fe400078e005c */
[----:B------:R-:W-:Y:S02]  /*14f90*/  IMAD.MOV.U32 R92, RZ, RZ, R38 ;  /* 0x000000ffff5c7224 */ /* 0x000fe400078e0026 */
[----:B------:R-:W-:-:S02]  /*14fa0*/  IMAD.MOV.U32 R38, RZ, RZ, R40 ;  /* 0x000000ffff267224 */ /* 0x000fc400078e0028 */
[----:B------:R-:W-:Y:S02]  /*14fb0*/  IMAD.MOV.U32 R40, RZ, RZ, R46 ;  /* 0x000000ffff287224 */ /* 0x000fe400078e002e */
[----:B------:R-:W-:Y:S01]  /*14fc0*/  IMAD R46, R80, 0x2f, RZ ;  /* 0x0000002f502e7824 */ /* 0x000fe200078e02ff */
[----:B------:R4:W-:Y:S03]  /*14fd0*/  STL.64 [R1+0x1bf0], R74 ;  /* 0x001bf04a01007387 */ /* 0x0009e60000100a00 */
[----:B----4-:R-:W-:-:S05]  /*14fe0*/  IMAD.WIDE R74, R46, 0x2, R82 ;  /* 0x000000022e4a7825 */ /* 0x010fca00078e0252 */
[----:B------:R-:W4:Y:S01]  /*14ff0*/  @!P2 LDG.E.U16 R7, desc[UR6][R74.64] ;  /* 0x000000064a07a981 */ /* 0x000f22000c1e1500 */
[----:B------:R-:W-:Y:S02]  /*15000*/  ISETP.GE.U32.AND P5, PT, R78, 0x7ffffecc, PT ;  /* 0x7ffffecc4e00780c */ /* 0x000fe40003fa6070 */
[----:B------:R-:W1:Y:S01]  /*15010*/  S2R R78, SR_TID.X ;  /* 0x00000000004e7919 */ /* 0x000e620000002100 */
[----:B0-----:R-:W-:-:S05]  /*15020*/  VIADD R88, R88, 0xffffffca ;  /* 0xffffffca58587836 */ /* 0x001fca0000000000 */
[----:B------:R-:W-:Y:S01]  /*15030*/  ISETP.GE.U32.AND P0, PT, R88, 0x7ffffecb, PT ;  /* 0x7ffffecb5800780c */ /* 0x000fe20003f06070 */
[----:B-1----:R-:W-:Y:S02]  /*15040*/  IMAD R88, R78, 0x100, R78 ;  /* 0x000001004e587824 */ /* 0x002fe400078e024e */
[----:B------:R-:W-:Y:S02]  /*15050*/  IMAD.MOV.U32 R78, RZ, RZ, R86 ;  /* 0x000000ffff4e7224 */ /* 0x000fe400078e0056 */
[----:B------:R-:W-:Y:S02]  /*15060*/  IMAD.MOV.U32 R86, RZ, RZ, R89 ;  /* 0x000000ffff567224 */ /* 0x000fe400078e0059 */
[----:B------:R-:W-:Y:S02]  /*15070*/  IMAD.MOV.U32 R89, RZ, RZ, R91 ;  /* 0x000000ffff597224 */ /* 0x000fe400078e005b */
[----:B------:R-:W-:Y:S02]  /*15080*/  IMAD.MOV.U32 R91, RZ, RZ, R37 ;  /* 0x000000ffff5b7224 */ /* 0x000fe400078e0025 */
[----:B------:R-:W-:-:S02]  /*15090*/  IMAD.MOV.U32 R37, RZ, RZ, R39 ;  /* 0x000000ffff257224 */ /* 0x000fc400078e0027 */
[----:B------:R-:W-:Y:S02]  /*150a0*/  IMAD.MOV.U32 R39, RZ, RZ, R41 ;  /* 0x000000ffff277224 */ /* 0x000fe400078e0029 */
[----:B------:R-:W-:Y:S02]  /*150b0*/  IMAD.MOV.U32 R41, RZ, RZ, R11 ;  /* 0x000000ffff297224 */ /* 0x000fe400078e000b */
[----:B------:R-:W3:Y:S04]  /*150c0*/  LDL.LU R11, [R1+0x190] ;  /* 0x00019000010b7983 */ /* 0x000ee80000300800 */
[----:B--2---:R-:W-:Y:S04]  /*150d0*/  STL [R1+0x4c4], R72 ;  /* 0x0004c44801007387 */ /* 0x004fe80000100800 */
[----:B------:R0:W-:Y:S02]  /*150e0*/  STL [R1+0x4c8], R73 ;  /* 0x0004c84901007387 */ /* 0x0001e40000100800 */
[----:B0-----:R-:W-:-:S05]  /*150f0*/  IMAD.WIDE R72, R46, 0x2, R84 ;  /* 0x000000022e487825 */ /* 0x001fca00078e0254 */
[----:B------:R-:W2:Y:S04]  /*15100*/  @!P2 LDG.E.U16 R71, desc[UR6][R72.64] ;  /* 0x000000064847a981 */ /* 0x000ea8000c1e1500 */
[----:B------:R-:W-:Y:S04]  /*15110*/  STL.64 [R1+0x1be8], R74 ;  /* 0x001be84a01007387 */ /* 0x000fe80000100a00 */
[----:B------:R-:W-:Y:S04]  /*15120*/  STL.64 [R1+0x1be0], R72 ;  /* 0x001be04801007387 */ /* 0x000fe80000100a00 */
[----:B------:R-:W2:Y:S04]  /*15130*/  LDL.LU R46, [R1+0x18c] ;  /* 0x00018c00012e7983 */ /* 0x000ea80000300800 */
[----:B----4-:R0:W-:Y:S04]  /*15140*/  STL [R1+0x4f8], R7 ;  /* 0x0004f80701007387 */ /* 0x0101e80000100800 */
[----:B0-----:R-:W4:Y:S01]  /*15150*/  LDL.LU R7, [R1+0x188] ;  /* 0x0001880001077983 */ /* 0x001f220000300800 */
[----:B------:R-:W-:-:S04]  /*15160*/  @!UP0 UIADD3 UR8, UPT, UPT, -UR8, 0x100000, URZ ;  /* 0x0010000008088890 */ /* 0x000fc8000fffe1ff */
[----:B------:R-:W-:Y:S02]  /*15170*/  @!UP0 USHF.L.U32 UR9, UR8, 0xb, URZ ;  /* 0x0000000b08098899 */ /* 0x000fe400080006ff */
[----:B------:R-:W-:Y:S01]  /*15180*/  @!UP0 USHF.L.U32 UR8, UR8, 0x1, URZ ;  /* 0x0000000108088899 */ /* 0x000fe200080006ff */
[----:B------:R-:W-:Y:S02]  /*15190*/  IMAD.SHL.U32 R88, R88, 0x2, RZ ;  /* 0x0000000258587824 */ /* 0x000fe400078e00ff */
[----:B------:R-:W-:Y:S01]  /*151a0*/  VIADD R9, R9, 0xffffffc9 ;  /* 0xffffffc909097836 */ /* 0x000fe20000000000 */
[----:B------:R-:W-:Y:S02]  /*151b0*/  VOTEU.ALL UP0, P1 ;  /* 0x0000000000ff7886 */ /* 0x000fe40000800000 */
[----:B------:R-:W-:Y:S02]  /*151c0*/  LOP3.LUT R88, R88, 0x807e, RZ, 0xc0, !PT ;  /* 0x0000807e58587812 */ /* 0x000fe400078ec0ff */
[----:B------:R-:W-:-:S02]  /*151d0*/  ISETP.GE.U32.AND P2, PT, R9, 0x7ffffeca, PT ;  /* 0x7ffffeca0900780c */ /* 0x000fc40003f46070 */
[----:B------:R-:W4:Y:S02]  /*151e0*/  LDL.LU R9, [R1+0x184] ;  /* 0x0001840001097983 */ /* 0x000f240000300800 */
[----:B------:R0:W1:Y:S02]  /*151f0*/  @!UP0 SYNCS.EXCH.64 URZ, [UR76+0x80008], UR8 ;  /* 0x080008084cff85b2 */ /* 0x0000640008000100 */
[----:B------:R-:W-:Y:S04]  /*15200*/  STS.U16 [R88+UR76+0x2400], R47 ;  /* 0x0024002f58007988 */ /* 0x000fe8000800044c */
[----:B------:R-:W-:Y:S04]  /*15210*/  STS.U16 [R88+UR76+0x1c00], R77 ;  /* 0x001c004d58007988 */ /* 0x000fe8000800044c */
[----:B------:R-:W-:Y:S04]  /*15220*/  STS.U16 [R88+UR76+0x11c00], R78 ;  /* 0x011c004e58007988 */ /* 0x000fe8000800044c */
[----:B------:R-:W-:Y:S04]  /*15230*/  STS.U16 [R88+UR76+0x1800], R79 ;  /* 0x0018004f58007988 */ /* 0x000fe8000800044c */
[----:B------:R-:W-:Y:S04]  /*15240*/  STS.U16 [R88+UR76+0x11800], R86 ;  /* 0x0118005658007988 */ /* 0x000fe8000800044c */
[----:B---3--:R-:W-:Y:S04]  /*15250*/  STS.U16 [R88+UR76+0x12400], R11 ;  /* 0x0124000b58007988 */ /* 0x008fe8000800044c */
[----:B------:R-:W-:Y:S04]  /*15260*/  STS.U16 [R88+UR76+0x1400], R87 ;  /* 0x0014005758007988 */ /* 0x000fe8000800044c */
[----:B------:R-:W-:Y:S04]  /*15270*/  STS.U16 [R88+UR76+0x11400], R89 ;  /* 0x0114005958007988 */ /* 0x000fe8000800044c */
[----:B--2---:R2:W-:Y:S04]  /*15280*/  STL [R1+0x4f4], R71 ;  /* 0x0004f44701007387 */ /* 0x0045e80000100800 */
[----:B--2---:R-:W2:Y:S04]  /*15290*/  LDL.LU R71, [R1+0x180] ;  /* 0x0001800001477983 */ /* 0x004ea80000300800 */
[----:B------:R-:W3:Y:S04]  /*152a0*/  LDL.LU R72, [R1+0x17c] ;  /* 0x00017c0001487983 */ /* 0x000ee80000300800 */
[----:B------:R-:W2:Y:S04]  /*152b0*/  LDL.LU R73, [R1+0x178] ;  /* 0x0001780001497983 */ /* 0x000ea80000300800 */
[----:B------:R-:W2:Y:S04]  /*152c0*/  LDL.LU R47, [R1+0x174] ;  /* 0x00017400012f7983 */ /* 0x000ea80000300800 */
[----:B------:R-:W3:Y:S04]  /*152d0*/  LDL.LU R11, [R1+0x170] ;  /* 0x00017000010b7983 */ /* 0x000ee80000300800 */
        /* <DEDUP_REMOVED lines=8> */
[----:B------:R0:W-:Y:S04]  /*15360*/  STS.U16 [R88+UR76+0x1000], R90 ;  /* 0x0010005a58007988 */ /* 0x0001e8000800044c */
[----:B------:R-:W3:Y:S04]  /*15370*/  LDL.LU R89, [R1+0x14c] ;  /* 0x00014c0001597983 */ /* 0x000ee80000300800 */
[----:B------:R1:W-:Y:S04]  /*15380*/  STS.U16 [R88+UR76+0x11000], R91 ;  /* 0x0110005b58007988 */ /* 0x0003e8000800044c */
[----:B0-----:R-:W3:Y:S04]  /*15390*/  LDL.LU R90, [R1+0x148] ;  /* 0x00014800015a7983 */ /* 0x001ee80000300800 */
[----:B------:R0:W-:Y:S04]  /*153a0*/  STS.U16 [R88+UR76+0xc00], R92 ;  /* 0x000c005c58007988 */ /* 0x0001e8000800044c */
[----:B-1----:R-:W3:Y:S04]  /*153b0*/  LDL.LU R91, [R1+0x144] ;  /* 0x00014400015b7983 */ /* 0x002ee80000300800 */
        /* <DEDUP_REMOVED lines=10> */
[----:B------:R0:W-:Y:S04]  /*15460*/  STS.U16 [R88+UR76], R42 ;  /* 0x0000002a58007988 */ /* 0x0001e8000800044c */
        /* <DEDUP_REMOVED lines=9> */
[----:B0-----:R-:W3:Y:S04]  /*15500*/  LDL.LU R46, [R1+0x118] ;  /* 0x00011800012e7983 */ /* 0x001ee80000300800 */
[----:B----4-:R0:W-:Y:S04]  /*15510*/  STS.U16 [R88+UR76+0x12800], R7 ;  /* 0x0128000758007988 */ /* 0x0101e8000800044c */
[----:B0-----:R-:W4:Y:S04]  /*15520*/  LDL.LU R7, [R1+0x114] ;  /* 0x0001140001077983 */ /* 0x001f280000300800 */
[----:B--2---:R0:W-:Y:S04]  /*15530*/  STS.U16 [R88+UR76+0x3400], R47 ;  /* 0x0034002f58007988 */ /* 0x0041e8000800044c */
[----:B---3--:R1:W-:Y:S04]  /*15540*/  STS.U16 [R88+UR76+0x13400], R11 ;  /* 0x0134000b58007988 */ /* 0x0083e8000800044c */
[----:B0-----:R-:W2:Y:S04]  /*15550*/  LDL.LU R47, [R1+0x110] ;  /* 0x00011000012f7983 */ /* 0x001ea80000300800 */
[----:B-1----:R-:W3:Y:S04]  /*15560*/  LDL.LU R11, [R1+0x10c] ;  /* 0x00010c00010b7983 */ /* 0x002ee80000300800 */
[----:B------:R0:W-:Y:S04]  /*15570*/  STS.U16 [R88+UR76+0x5000], R37 ;  /* 0x0050002558007988 */ /* 0x0001e8000800044c */
        /* <DEDUP_REMOVED lines=11> */
[----:B------:R0:W-:Y:S04]  /*15630*/  STS.U16 [R88+UR76+0x15800], R42 ;  /* 0x0158002a58007988 */ /* 0x0001e8000800044c */
[----:B------:R1:W-:Y:S04]  /*15640*/  STS.U16 [R88+UR76+0x5c00], R43 ;  /* 0x005c002b58007988 */ /* 0x0003e8000800044c */
[----:B------:R1:W-:Y:S04]  /*15650*/  STS.U16 [R88+UR76+0x15c00], R44 ;  /* 0x015c002c58007988 */ /* 0x0003e8000800044c */
[----:B0-----:R-:W4:Y:S04]  /*15660*/  LDL.LU R42, [R1+0xf0] ;  /* 0x0000f000012a7983 */ /* 0x001f280000300800 */
[----:B-1----:R-:W4:Y:S04]  /*15670*/  LDL.LU R43, [R1+0xec] ;  /* 0x0000ec00012b7983 */ /* 0x002f280000300800 */
[----:B------:R0:W-:Y:S04]  /*15680*/  STS.U16 [R88+UR76+0x6000], R45 ;  /* 0x0060002d58007988 */ /* 0x0001e8000800044c */
[----:B------:R-:W4:Y:S04]  /*15690*/  LDL.LU R44, [R1+0xe8] ;  /* 0x0000e800012c7983 */ /* 0x000f280000300800 */
[----:B------:R1:W-:Y:S04]  /*156a0*/  STS.U16 [R88+UR76+0x16000], R46 ;  /* 0x0160002e58007988 */ /* 0x0003e8000800044c */
[----:B0-----:R-:W4:Y:S04]  /*156b0*/  LDL.LU R45, [R1+0xe4] ;  /* 0x0000e400012d7983 */ /* 0x001f280000300800 */
[----:B------:R-:W-:Y:S04]  /*156c0*/  STS.U16 [R88+UR76+0x2c00], R9 ;  /* 0x002c000958007988 */ /* 0x000fe8000800044c */
[----:B-1----:R-:W4:Y:S04]  /*156d0*/  LDL.LU R46, [R1+0xd8] ;  /* 0x0000d800012e7983 */ /* 0x002f280000300800 */
[----:B------:R-:W-:Y:S04]  /*156e0*/  STS.U16 [R88+UR76+0x12c00], R71 ;  /* 0x012c004758007988 */ /* 0x000fe8000800044c */
[----:B------:R-:W-:Y:S04]  /*156f0*/  STS.U16 [R88+UR76+0x3000], R72 ;  /* 0x0030004858007988 */ /* 0x000fe8000800044c */
[----:B------:R-:W-:Y:S04]  /*15700*/  STS.U16 [R88+UR76+0x13000], R73 ;  /* 0x0130004958007988 */ /* 0x000fe8000800044c */
[----:B------:R-:W-:Y:S04]  /*15710*/  STS.U16 [R88+UR76+0x3800], R74 ;  /* 0x0038004a58007988 */ /* 0x000fe8000800044c */
[----:B------:R-:W-:Y:S04]  /*15720*/  STS.U16 [R88+UR76+0x13800], R75 ;  /* 0x0138004b58007988 */ /* 0x000fe8000800044c */
[----:B------:R-:W-:Y:S04]  /*15730*/  STS.U16 [R88+UR76+0x3c00], R76 ;  /* 0x003c004c58007988 */ /* 0x000fe8000800044c */
[----:B--2---:R0:W-:Y:S04]  /*15740*/  STS.U16 [R88+UR76+0x16400], R47 ;  /* 0x0164002f58007988 */ /* 0x0041e8000800044c */
[----:B---3--:R1:W-:Y:S04]  /*15750*/  STS.U16 [R88+UR76+0x6800], R11 ;  /* 0x0068000b58007988 */ /* 0x0083e8000800044c */
[----:B0-----:R-:W2:Y:S04]  /*15760*/  LDL.LU R47, [R1+0xd4] ;  /* 0x0000d400012f7983 */ /* 0x001ea80000300800 */
[----:B-1----:R-:W3:Y:S04]  /*15770*/  LDL.LU R11, [R1+0xe0] ;  /* 0x0000e000010b7983 */ /* 0x002ee80000300800 */
[----:B------:R-:W2:Y:S04]  /*15780*/  LDL.LU R9, [R1+0xdc] ;  /* 0x0000dc0001097983 */ /* 0x000ea80000300800 */
[----:B------:R-:W2:Y:S04]  /*15790*/  LDL.LU R71, [R1+0xc8] ;  /* 0x0000c80001477983 */ /* 0x000ea80000300800 */
[----:B------:R-:W2:Y:S04]  /*157a0*/  LDL.LU R72, [R1+0xc4] ;  /* 0x0000c40001487983 */ /* 0x000ea80000300800 */
[----:B------:R-:W2:Y:S04]  /*157b0*/  LDL.LU R73, [R1+0xd0] ;  /* 0x0000d00001497983 */ /* 0x000ea80000300800 */
[----:B------:R-:W2:Y:S04]  /*157c0*/  LDL.LU R74, [R1+0xcc] ;  /* 0x0000cc00014a7983 */ /* 0x000ea80000300800 */
[----:B------:R-:W2:Y:S04]  /*157d0*/  LDL.LU R75, [R1+0xb8] ;  /* 0x0000b800014b7983 */ /* 0x000ea80000300800 */
[----:B------:R0:W-:Y:S04]  /*157e0*/  STS.U16 [R88+UR76+0x13c00], R77 ;  /* 0x013c004d58007988 */ /* 0x0001e8000800044c */
[----:B------:R-:W2:Y:S04]  /*157f0*/  LDL.LU R76, [R1+0xb4] ;  /* 0x0000b400014c7983 */ /* 0x000ea80000300800 */
[----:B------:R1:W-:Y:S04]  /*15800*/  STS.U16 [R88+UR76+0x4000], R78 ;  /* 0x0040004e58007988 */ /* 0x0003e8000800044c */
[----:B0-----:R-:W2:Y:S04]  /*15810*/  LDL.LU R77, [R1+0xc0] ;  /* 0x0000c000014d7983 */ /* 0x001ea80000300800 */
[----:B------:R0:W-:Y:S04]  /*15820*/  STS.U16 [R88+UR76+0x14000], R79 ;  /* 0x0140004f58007988 */ /* 0x0001e8000800044c */
[----:B-1----:R-:W2:Y:S04]  /*15830*/  LDL.LU R78, [R1+0xbc] ;  /* 0x0000bc00014e7983 */ /* 0x002ea80000300800 */
        /* <DEDUP_REMOVED lines=22> */
[----:B-1----:R-:W2:Y:S04]  /*159a0*/  LDL.LU R41, [R1+0x4158] ;  /* 0x0041580001297983 */ /* 0x002ea80000300800 */
[----:B----4-:R0:W-:Y:S04]  /*159b0*/  STS.U16 [R88+UR76+0x7400], R7 ;  /* 0x0074000758007988 */ /* 0x0101e8000800044c */
[----:B0-----:R-:W4:Y:S04]  /*159c0*/  LDL.LU R7, [R1+0x4154] ;  /* 0x0041540001077983 */ /* 0x001f280000300800 */
[----:B------:R0:W-:Y:S04]  /*159d0*/  STS.U16 [R88+UR76+0x7800], R42 ;  /* 0x0078002a58007988 */ /* 0x0001e8000800044c */
[----:B------:R1:W-:Y:S04]  /*159e0*/  STS.U16 [R88+UR76+0x17800], R43 ;  /* 0x0178002b58007988 */ /* 0x0003e8000800044c */
[----:B0-----:R-:W2:Y:S04]  /*159f0*/  LDL.LU R42, [R1+0x4150] ;  /* 0x00415000012a7983 */ /* 0x001ea80000300800 */
[----:B-1----:R-:W3:Y:S04]  /*15a00*/  LDL.LU R43, [R1+0x414c] ;  /* 0x00414c00012b7983 */ /* 0x002ee80000300800 */
[----:B------:R0:W-:Y:S04]  /*15a10*/  STS.U16 [R88+UR76+0x7c00], R44 ;  /* 0x007c002c58007988 */ /* 0x0001e8000800044c */
[----:B------:R1:W-:Y:S04]  /*15a20*/  STS.U16 [R88+UR76+0x17c00], R45 ;  /* 0x017c002d58007988 */ /* 0x0003e8000800044c */
[----:B0-----:R-:W3:Y:S04]  /*15a30*/  LDL.LU R44, [R1+0x4148] ;  /* 0x00414800012c7983 */ /* 0x001ee80000300800 */
[----:B-1----:R-:W3:Y:S04]  /*15a40*/  LDL.LU R45, [R1+0x4144] ;  /* 0x00414400012d7983 */ /* 0x002ee80000300800 */
[----:B----4-:R0:W-:Y:S02]  /*15a50*/  STS.U16 [R88+UR76+0x17400], R7 ;  /* 0x0174000758007988 */ /* 0x0101e4000800044c */
[----:B0-----:R-:W-:-:S05]  /*15a60*/  LOP3.LUT R7, R88, 0x10, RZ, 0x3c, !PT ;  /* 0x0000001058077812 */ /* 0x001fca00078e3cff */
[----:B------:R0:W-:Y:S04]  /*15a70*/  STS.U16 [R7+UR76+0x1880], R46 ;  /* 0x0018802e07007988 */ /* 0x0001e8000800044c */
[----:B--2---:R1:W-:Y:S04]  /*15a80*/  STS.U16 [R7+UR76+0x11880], R47 ;  /* 0x0118802f07007988 */ /* 0x0043e8000800044c */
[----:B---3--:R2:W-:Y:S04]  /*15a90*/  STS.U16 [R7+UR76+0x1480], R11 ;  /* 0x0014800b07007988 */ /* 0x0085e8000800044c */
[----:B0-----:R-:W3:Y:S04]  /*15aa0*/  LDL.LU R46, [R1+0x4140] ;  /* 0x00414000012e7983 */ /* 0x001ee80000300800 */
[----:B-1----:R-:W3:Y:S04]  /*15ab0*/  LDL.LU R47, [R1+0x413c] ;  /* 0x00413c00012f7983 */ /* 0x002ee80000300800 */
[----:B--2---:R-:W2:Y:S04]  /*15ac0*/  LDL.LU R11, [R1+0x4138] ;  /* 0x00413800010b7983 */ /* 0x004ea80000300800 */
[----:B------:R-:W-:Y:S04]  /*15ad0*/  STS.U16 [R7+UR76+0x1080], R71 ;  /* 0x0010804707007988 */ /* 0x000fe8000800044c */
        /* <DEDUP_REMOVED lines=19> */
[----:B--2---:R0:W-:Y:S04]  /*15c10*/  STS.U16 [R7+UR76+0x12480], R11 ;  /* 0x0124800b07007988 */ /* 0x0041e8000800044c */
[----:B0-----:R-:W2:Y:S04]  /*15c20*/  LDL.LU R11, [R1+0x4134] ;  /* 0x00413400010b7983 */ /* 0x001ea80000300800 */
[----:B------:R-:W4:Y:S04]  /*15c30*/  LDL.LU R71, [R1+0x34] ;  /* 0x0000340001477983 */ /* 0x000f280000300800 */
[----:B------:R-:W2:Y:S04]  /*15c40*/  LDL.LU R72, [R1+0x30] ;  /* 0x0000300001487983 */ /* 0x000ea80000300800 */
        /* <DEDUP_REMOVED lines=14> */
[----:B---3--:R-:W-:Y:S04]  /*15d30*/  STL.64 [R1+0x3fc8], R46 ;  /* 0x003fc82e01007387 */ /* 0x008fe80000100a00 */
        /* <DEDUP_REMOVED lines=13> */
[----:B0-----:R-:W3:Y:S04]  /*15e10*/  LDL.LU R44, [R1+0x4] ;  /* 0x00000400012c7983 */ /* 0x001ee80000300800 */
[----:B------:R-:W3:Y:S04]  /*15e20*/  LDL.LU R45, [R1] ;  /* 0x00000000012d7983 */ /* 0x000ee80000300800 */
        /* <DEDUP_REMOVED lines=9> */
[----:B------:R-:W3:Y:S04]  /*15ec0*/  LDL.LU R43, [R1+0x8] ;  /* 0x00000800012b7983 */ /* 0x000ee80000300800 */
[----:B------:R-:W-:Y:S04]  /*15ed0*/  STS.U16 [R7+UR76+0x3480], R41 ;  /* 0x0034802907007988 */ /* 0x000fe8000800044c */
[----:B------:R0:W-:Y:S04]  /*15ee0*/  STL.64 [R1+0x3f70], R40 ;  /* 0x003f702801007387 */ /* 0x0001e80000100a00 */
[----:B0-----:R-:W3:Y:S04]  /*15ef0*/  LDL.LU R41, [R1+0x10] ;  /* 0x0000100001297983 */ /* 0x001ee80000300800 */
        /* <DEDUP_REMOVED lines=10> */
[----:B------:R-:W-:Y:S04]  /*15fa0*/  STS.U16 [R7+UR76+0x13880], R38 ;  /* 0x0138802607007988 */ /* 0x000fe8000800044c */
[----:B------:R0:W-:Y:S04]  /*15fb0*/  STL.64 [R1+0x40d8], R38 ;  /* 0x0040d82601007387 */ /* 0x0001e80000100a00 */
[----:B------:R1:W-:Y:S04]  /*15fc0*/  STS.U16 [R7+UR76+0x3880], R39 ;  /* 0x0038802707007988 */ /* 0x0003e8000800044c */
[----:B0-----:R-:W3:Y:S04]  /*15fd0*/  LDL.LU R38, [R1+0x18] ;  /* 0x0000180001267983 */ /* 0x001ee80000300800 */
[----:B-1----:R-:W3:Y:S04]  /*15fe0*/  LDL.LU R39, [R1+0x14] ;  /* 0x0000140001277983 */ /* 0x002ee80000300800 */
        /* <DEDUP_REMOVED lines=35> */
[----:B--2---:R-:W-:Y:S04]  /*16220*/  STL.64 [R1+0x3e60], R10 ;  /* 0x003e600a01007387 */ /* 0x004fe80000100a00 */
[----:B------:R-:W-:Y:S04]  /*16230*/  STL.64 [R1+0x3e98], R10 ;  /* 0x003e980a01007387 */ /* 0x000fe80000100a00 */
[----:B------:R0:W-:Y:S04]  /*16240*/  STS.U16 [R7+UR76+0x7080], R5 ;  /* 0x0070800507007988 */ /* 0x0001e8000800044c */
[----:B------:R1:W-:Y:S04]  /*16250*/  STS.U16 [R7+UR76+0x16c80], R6 ;  /* 0x016c800607007988 */ /* 0x0003e8000800044c */
[----:B------:R2:W-:Y:S04]  /*16260*/  STS.U16 [R7+UR76+0x7480], R3 ;  /* 0x0074800307007988 */ /* 0x0005e8000800044c */
[----:B0-----:R-:W3:Y:S01]  /*16270*/  LDL.LU R5, [R1+0x1c] ;  /* 0x00001c0001057983 */ /* 0x001ee20000300800 */
[----:B-1----:R-:W-:-:S03]  /*16280*/  LOP3.LUT R6, R88, 0x20, RZ, 0x3c, !PT ;  /* 0x0000002058067812 */ /* 0x002fc600078e3cff */
[----:B------:R0:W-:Y:S04]  /*16290*/  STS.U16 [R7+UR76+0x17480], R2 ;  /* 0x0174800207007988 */ /* 0x0001e8000800044c */
[----:B--2---:R-:W2:Y:S04]  /*162a0*/  LDL.LU R3, [R1+0x20] ;  /* 0x0000200001037983 */ /* 0x004ea80000300800 */
[----:B0-----:R-:W2:Y:S04]  /*162b0*/  LDL.LU R2, [R1+0x24] ;  /* 0x0000240001027983 */ /* 0x001ea80000300800 */
[----:B------:R-:W-:Y:S04]  /*162c0*/  STL [R1+0x3aec], R7 ;  /* 0x003aec0701007387 */ /* 0x000fe80000100800 */
[----:B------:R-:W-:Y:S04]  /*162d0*/  STL [R1+0x3de8], R7 ;  /* 0x003de80701007387 */ /* 0x000fe80000100800 */
        /* <DEDUP_REMOVED lines=33> */
[----:B------:R-:W-:Y:S04]  /*164f0*/  STL [R1+0x3dec], R7 ;  /* 0x003dec0701007387 */ /* 0x000fe80000100800 */
[----:B------:R-:W-:Y:S04]  /*16500*/  STL [R1+0x3df8], R7 ;  /* 0x003df80701007387 */ /* 0x000fe80000100800 */
[----:B----4-:R0:W-:Y:S04]  /*16510*/  STS.U16 [R6+UR76+0x1900], R71 ;  /* 0x0019004706007988 */ /* 0x0101e8000800044c */
[----:B------:R1:W-:Y:S04]  /*16520*/  STS.U16 [R6+UR76+0x11900], R72 ;  /* 0x0119004806007988 */ /* 0x0003e8000800044c */
[----:B------:R4:W-:Y:S04]  /*16530*/  STS.U16 [R6+UR76+0x1500], R73 ;  /* 0x0015004906007988 */ /* 0x0009e8000800044c */
[----:B0-----:R-:W2:Y:S04]  /*16540*/  LDL.LU R71, [R1+0x4130] ;  /* 0x0041300001477983 */ /* 0x001ea80000300800 */
[----:B-1----:R-:W2:Y:S04]  /*16550*/  LDL.LU R72, [R1+0x412c] ;  /* 0x00412c0001487983 */ /* 0x002ea80000300800 */
[----:B----4-:R-:W4:Y:S04]  /*16560*/  LDL.LU R73, [R1+0x4128] ;  /* 0x0041280001497983 */ /* 0x010f280000300800 */
[----:B------:R0:W-:Y:S04]  /*16570*/  STS.U16 [R6+UR76+0x11500], R74 ;  /* 0x0115004a06007988 */ /* 0x0001e8000800044c */
[----:B------:R1:W-:Y:S04]  /*16580*/  STS.U16 [R6+UR76+0x1100], R75 ;  /* 0x0011004b06007988 */ /* 0x0003e8000800044c */
[----:B------:R1:W-:Y:S04]  /*16590*/  STS.U16 [R6+UR76+0x11100], R76 ;  /* 0x0111004c06007988 */ /* 0x0003e8000800044c */
[----:B0-----:R-:W2:Y:S04]  /*165a0*/  LDL.LU R74, [R1+0x4124] ;  /* 0x00412400014a7983 */ /* 0x001ea80000300800 */
[----:B-1----:R-:W2:Y:S04]  /*165b0*/  LDL.LU R75, [R1+0x4120] ;  /* 0x00412000014b7983 */ /* 0x002ea80000300800 */
[----:B------:R-:W2:Y:S04]  /*165c0*/  LDL.LU R76, [R1+0x411c] ;  /* 0x00411c00014c7983 */ /* 0x000ea80000300800 */
        /* <DEDUP_REMOVED lines=18> */
[----:B---3--:R0:W-:Y:S04]  /*166f0*/  STS.U16 [R6+UR76+0x2d00], R42 ;  /* 0x002d002a06007988 */ /* 0x0081e8000800044c */
[----:B------:R1:W-:Y:S04]  /*16700*/  STS.U16 [R6+UR76+0x12d00], R43 ;  /* 0x012d002b06007988 */ /* 0x0003e8000800044c */
[----:B------:R3:W-:Y:S04]  /*16710*/  STS.U16 [R6+UR76+0x3100], R44 ;  /* 0x0031002c06007988 */ /* 0x0007e8000800044c */
[----:B0-----:R-:W2:Y:S04]  /*16720*/  LDL.LU R42, [R1+0x74] ;  /* 0x00007400012a7983 */ /* 0x001ea80000300800 */
[----:B-1----:R-:W2:Y:S04]  /*16730*/  LDL.LU R43, [R1+0x70] ;  /* 0x00007000012b7983 */ /* 0x002ea80000300800 */
[----:B------:R0:W-:Y:S04]  /*16740*/  STS.U16 [R6+UR76+0x13100], R45 ;  /* 0x0131002d06007988 */ /* 0x0001e8000800044c */
[----:B---3--:R-:W3:Y:S04]  /*16750*/  LDL.LU R44, [R1+0x6c] ;  /* 0x00006c00012c7983 */ /* 0x008ee80000300800 */
[----:B0-----:R-:W2:Y:S04]  /*16760*/  LDL.LU R45, [R1+0x68] ;  /* 0x00006800012d7983 */ /* 0x001ea80000300800 */
[----:B------:R-:W-:Y:S04]  /*16770*/  STL.64 [R1+0x3ea0], R66 ;  /* 0x003ea04201007387 */ /* 0x000fe80000100a00 */
[----:B------:R-:W-:Y:S04]  /*16780*/  STL [R1+0x3e2c], R88 ;  /* 0x003e2c5801007387 */ /* 0x000fe80000100800 */
[----:B--2---:R0:W-:Y:S04]  /*16790*/  STS.U16 [R6+UR76+0x17d00], R45 ;  /* 0x017d002d06007988 */ /* 0x0041e8000800044c */
[----:B0-----:R-:W2:Y:S04]  /*167a0*/  LDL.LU R45, [R1+0x9c] ;  /* 0x00009c00012d7983 */ /* 0x001ea80000300800 */
[----:B------:R0:W-:Y:S01]  /*167b0*/  STS.U16 [R6+UR76+0x2100], R2 ;  /* 0x0021000206007988 */ /* 0x0001e2000800044c */
[----:B------:R-:W-:-:S03]  /*167c0*/  PRMT R4, RZ, 0x7610, R4 ;  /* 0x00007610ff047816 */ /* 0x000fc60000000004 */
[----:B------:R1:W-:Y:S01]  /*167d0*/  STS.U16 [R6+UR76+0x2500], R5 ;  /* 0x0025000506007988 */ /* 0x0003e2000800044c */
[----:B------:R-:W-:Y:S01]  /*167e0*/  PRMT R40, RZ, 0x7610, R40 ;  /* 0x00007610ff287816 */ /* 0x000fe20000000028 */
[----:B0-----:R-:W-:Y:S02]  /*167f0*/  IMAD R2, R80, 0x34, RZ ;  /* 0x0000003450027824 */ /* 0x001fe400078e02ff */
[----:B------:R-:W-:Y:S01]  /*16800*/  STS.U16 [R6+UR76+0x12500], R38 ;  /* 0x0125002606007988 */ /* 0x000fe2000800044c */
[----:B-1----:R-:W-:-:S03]  /*16810*/  LOP3.LUT R5, R88, 0x30, RZ, 0x3c, !PT ;  /* 0x0000003058057812 */ /* 0x002fc600078e3cff */
[----:B------:R0:W-:Y:S04]  /*16820*/  STS.U16 [R6+UR76+0x2900], R39 ;  /* 0x0029002706007988 */ /* 0x0001e8000800044c */
[----:B------:R-:W-:Y:S04]  /*16830*/  STS.U16 [R6+UR76+0x7900], R42 ;  /* 0x0079002a06007988 */ /* 0x000fe8000800044c */
[----:B------:R1:W-:Y:S01]  /*16840*/  STS.U16 [R6+UR76+0x17900], R43 ;  /* 0x0179002b06007988 */ /* 0x0003e2000800044c */
[----:B0-----:R-:W-:-:S03]  /*16850*/  IMAD.WIDE R38, R2, 0x2, R84 ;  /* 0x0000000202267825 */ /* 0x001fc600078e0254 */
[----:B------:R0:W-:Y:S04]  /*16860*/  STS.U16 [R6+UR76+0x11d00], R9 ;  /* 0x011d000906007988 */ /* 0x0001e8000800044c */
[----:B------:R-:W-:Y:S01]  /*16870*/  STS.U16 [R6+UR76+0x12100], R3 ;  /* 0x0121000306007988 */ /* 0x000fe2000800044c */
[----:B-1----:R-:W-:-:S03]  /*16880*/  IMAD.WIDE R42, R2, 0x2, R82 ;  /* 0x00000002022a7825 */ /* 0x002fc600078e0252 */
[----:B------:R-:W-:Y:S01]  /*16890*/  STS.U16 [R6+UR76+0x12900], R41 ;  /* 0x0129002906007988 */ /* 0x000fe2000800044c */
[----:B0-----:R-:W0:Y:S03]  /*168a0*/  LDC R9, c[0x0][0x3a0] ;  /* 0x0000e800ff097b82 */ /* 0x001e260000000800 */
        /* <DEDUP_REMOVED lines=12> */
[----:B----4-:R-:W-:Y:S04]  /*16970*/  STS.U16 [R6+UR76+0x4d00], R73 ;  /* 0x004d004906007988 */ /* 0x010fe8000800044c */
        /* <DEDUP_REMOVED lines=24> */
[----:B------:R-:W-:Y:S04]  /*16b00*/  STS.U16 [R5+UR76+0x12180], R13 ;  /* 0x0121800d05007988 */ /* 0x000fe8000800044c */
[----:B------:R-:W-:Y:S04]  /*16b10*/  STS.U16 [R5+UR76+0x2580], R8 ;  /* 0x0025800805007988 */ /* 0x000fe8000800044c */
[----:B------:R-:W-:Y:S04]  /*16b20*/  STS.U16 [R5+UR76+0x12580], R0 ;  /* 0x0125800005007988 */ /* 0x000fe8000800044c */
[----:B------:R-:W-:Y:S04]  /*16b30*/  STS.U16 [R5+UR76+0x1980], R93 ;  /* 0x0019805d05007988 */ /* 0x000fe8000800044c */
[----:B--2---:R1:W-:Y:S04]  /*16b40*/  STS.U16 [R5+UR76+0x1d80], R45 ;  /* 0x001d802d05007988 */ /* 0x0043e8000800044c */
[----:B------:R-:W2:Y:S04]  /*16b50*/  @!P5 LDG.E.U16 R4, desc[UR6][R38.64] ;  /* 0x000000062604d981 */ /* 0x000ea8000c1e1500 */
[----:B------:R-:W3:Y:S04]  /*16b60*/  @!P5 LDG.E.U16 R40, desc[UR6][R42.64] ;  /* 0x000000062a28d981 */ /* 0x000ee8000c1e1500 */
[----:B------:R-:W-:Y:S04]  /*16b70*/  STL [R1+0x324c], R6 ;  /* 0x00324c0601007387 */ /* 0x000fe80000100800 */
        /* <DEDUP_REMOVED lines=117> */
[----:B------:R-:W-:Y:S01]  /*172d0*/  STL [R1+0x3ac0], R6 ;  /* 0x003ac00601007387 */ /* 0x000fe20000100800 */
[----:B-1----:R-:W-:-:S03]  /*172e0*/  IMAD R45, R80, 0x33, RZ ;  /* 0x00000033502d7824 */ /* 0x002fc600078e02ff */
[----:B------:R-:W-:Y:S04]  /*172f0*/  STL [R1+0x3ac4], R6 ;  /* 0x003ac40601007387 */ /* 0x000fe80000100800 */
[----:B------:R-:W-:Y:S01]  /*17300*/  STL [R1+0x3dfc], R6 ;  /* 0x003dfc0601007387 */ /* 0x000fe20000100800 */
[----:B0-----:R-:W-:-:S03]  /*17310*/  VIADD R2, R9, 0xffffffc3 ;  /* 0xffffffc309027836 */ /* 0x001fc60000000000 */
[----:B------:R-:W-:Y:S04]  /*17320*/  STL.64 [R1+0x3e48], R6 ;  /* 0x003e480601007387 */ /* 0x000fe80000100a00 */
[----:B------:R-:W-:Y:S01]  /*17330*/  STL.64 [R1+0x3e68], R6 ;  /* 0x003e680601007387 */ /* 0x000fe20000100a00 */
[----:B------:R-:W-:-:S03]  /*17340*/  IMAD.WIDE R44, R45, 0x2, R84 ;  /* 0x000000022d2c7825 */ /* 0x000fc600078e0254 */
[----:B------:R-:W-:Y:S04]  /*17350*/  STL.64 [R1+0x3e80], R6 ;  /* 0x003e800601007387 */ /* 0x000fe80000100a00 */
[----:B------:R-:W4:Y:S04]  /*17360*/  LDL.LU R81, [R1+0x40f4] ;  /* 0x0040f40001517983 */ /* 0x000f280000300800 */
[----:B------:R-:W4:Y:S01]  /*17370*/  LDL.LU R14, [R1+0x40f0] ;  /* 0x0040f000010e7983 */ /* 0x000f220000300800 */
[----:B------:R-:W-:-:S03]  /*17380*/  PRMT R58, RZ, 0x7610, R58 ;  /* 0x00007610ff3a7816 */ /* 0x000fc6000000003a */
[----:B------:R-:W4:Y:S01]  /*17390*/  LDL.LU R13, [R1+0x40ec] ;  /* 0x0040ec00010d7983 */ /* 0x000f220000300800 */
[----:B------:R-:W-:-:S03]  /*173a0*/  ISETP.GE.U32.AND P5, PT, R2, 0x7ffffec4, PT ;  /* 0x7ffffec40200780c */ /* 0x000fc60003fa6070 */
[----:B------:R-:W4:Y:S01]  /*173b0*/  LDL.LU R8, [R1+0x40e8] ;  /* 0x0040e80001087983 */ /* 0x000f220000300800 */
[----:B------:R-:W-:-:S03]  /*173c0*/  IMAD R2, R80, 0x35, RZ ;  /* 0x0000003550027824 */ /* 0x000fc600078e02ff */
[----:B------:R-:W4:Y:S01]  /*173d0*/  LDL.LU R0, [R1+0x40e4] ;  /* 0x0040e40001007983 */ /* 0x000f220000300800 */
[----:B------:R-:W-:-:S03]  /*173e0*/  VIADD R3, R9, 0xffffffc8 ;  /* 0xffffffc809037836 */ /* 0x000fc60000000000 */
[----:B------:R-:W4:Y:S04]  /*173f0*/  LDL.LU R93, [R1+0x40e0] ;  /* 0x0040e000015d7983 */ /* 0x000f280000300800 */
[----:B------:R-:W-:Y:S04]  /*17400*/  STL [R1+0x3e30], R5 ;  /* 0x003e300501007387 */ /* 0x000fe80000100800 */
[----:B------:R-:W-:Y:S04]  /*17410*/  STL.64 [R1+0x1ba0], R44 ;  /* 0x001ba02c01007387 */ /* 0x000fe80000100a00 */
[----:B------:R-:W-:Y:S04]  /*17420*/  STL.64 [R1+0x1b98], R42 ;  /* 0x001b982a01007387 */ /* 0x000fe80000100a00 */
[----:B------:R0:W-:Y:S04]  /*17430*/  STL.64 [R1+0x1b90], R38 ;  /* 0x001b902601007387 */ /* 0x0001e80000100a00 */
[----:B------:R1:W4:Y:S01]  /*17440*/  @!P3 LDG.E.U16 R58, desc[UR6][R44.64] ;  /* 0x000000062c3ab981 */ /* 0x000322000c1e1500 */
[----:B------:R-:W-:Y:S01]  /*17450*/  ISETP.GE.U32.AND P3, PT, R3, 0x7ffffec9, PT ;  /* 0x7ffffec90300780c */ /* 0x000fe20003f66070 */
[----:B------:R-:W-:-:S02]  /*17460*/  IMAD R3, R80, 0x36, RZ ;  /* 0x0000003650037824 */ /* 0x000fc400078e02ff */
[----:B--2---:R-:W-:Y:S01]  /*17470*/  STL [R1+0x5c], R4 ;  /* 0x00005c0401007387 */ /* 0x004fe20000100800 */
[C---:B0-----:R-:W-:Y:S01]  /*17480*/  IMAD.WIDE R38, R2.reuse, 0x2, R82 ;  /* 0x0000000202267825 */ /* 0x041fe200078e0252 */
[----:B------:R-:W-:Y:S02]  /*17490*/  PRMT R36, RZ, 0x7610, R36 ;  /* 0x00007610ff247816 */ /* 0x000fe40000000024 */
[----:B------:R-:W-:Y:S02]  /*174a0*/  PRMT R47, RZ, 0x7610, R47 ;  /* 0x00007610ff2f7816 */ /* 0x000fe4000000002f */
[----:B------:R-:W-:Y:S01]  /*174b0*/  STL.64 [R1+0x1b88], R38 ;  /* 0x001b882601007387 */ /* 0x000fe20000100a00 */
[----:B------:R-:W-:Y:S01]  /*174c0*/  PRMT R37, RZ, 0x7610, R37 ;  /* 0x00007610ff257816 */ /* 0x000fe20000000025 */
[----:B-1----:R-:W-:Y:S02]  /*174d0*/  IMAD.WIDE R44, R2, 0x2, R84 ;  /* 0x00000002022c7825 */ /* 0x002fe400078e0254 */
[----:B---3--:R0:W-:Y:S01]  /*174e0*/  STL [R1+0x60], R40 ;  /* 0x0000602801007387 */ /* 0x0081e20000100800 */
[----:B------:R-:W-:Y:S01]  /*174f0*/  PRMT R46, RZ, 0x7610, R46 ;  /* 0x00007610ff2e7816 */ /* 0x000fe2000000002e */
[----:B------:R-:W-:-:S02]  /*17500*/  IMAD.WIDE R42, R3, 0x2, R82 ;  /* 0x00000002032a7825 */ /* 0x000fc400078e0252 */
[----:B------:R1:W-:Y:S04]  /*17510*/  STL.64 [R1+0x1b80], R44 ;  /* 0x001b802c01007387 */ /* 0x0003e80000100a00 */
[----:B------:R-:W2:Y:S01]  /*17520*/  @!P0 LDG.E.U16 R47, desc[UR6][R38.64] ;  /* 0x00000006262f8981 */ /* 0x000ea2000c1e1500 */
[----:B0-----:R-:W-:-:S03]  /*17530*/  IMAD.WIDE R40, R3, 0x2, R84 ;  /* 0x0000000203287825 */ /* 0x001fc600078e0254 */
[----:B------:R0:W3:Y:S04]  /*17540*/  @!P2 LDG.E.U16 R37, desc[UR6][R42.64] ;  /* 0x000000062a25a981 */ /* 0x0000e8000c1e1500 */
[----:B------:R0:W2:Y:S04]  /*17550*/  @!P2 LDG.E.U16 R36, desc[UR6][R40.64] ;  /* 0x000000062824a981 */ /* 0x0000a8000c1e1500 */
[----:B------:R-:W3:Y:S04]  /*17560*/  LDL.LU.64 R38, [R1+0x40d8] ;  /* 0x0040d80001267983 */ /* 0x000ee80000300a00 */
[----:B------:R-:W4:Y:S04]  /*17570*/  @!P0 LDG.E.U16 R46, desc[UR6][R44.64] ;  /* 0x000000062c2e8981 */ /* 0x000f28000c1e1500 */
[----:B-1----:R-:W4:Y:S01]  /*17580*/  LDL.LU.64 R44, [R1+0x40d0] ;  /* 0x0040d000012c7983 */ /* 0x002f220000300a00 */
[----:B------:R-:W-:-:S02]  /*17590*/  VIADD R2, R9, 0xffffffc1 ;  /* 0xffffffc109027836 */ /* 0x000fc40000000000 */
[----:B------:R-:W-:Y:S01]  /*175a0*/  IMAD R3, R80, 0x3c, RZ ;  /* 0x0000003c50037824 */ /* 0x000fe200078e02ff */
[----:B------:R0:W-:Y:S02]  /*175b0*/  STL.64 [R1+0x1b78], R42 ;  /* 0x001b782a01007387 */ /* 0x0001e40000100a00 */
[----:B------:R-:W-:Y:S01]  /*175c0*/  ISETP.GE.U32.AND P2, PT, R2, 0x7ffffec2, PT ;  /* 0x7ffffec20200780c */ /* 0x000fe20003f46070 */
[----:B------:R-:W-:Y:S01]  /*175d0*/  IMAD R2, R80, 0x37, RZ ;  /* 0x0000003750027824 */ /* 0x000fe200078e02ff */
[----:B------:R1:W-:Y:S01]  /*175e0*/  STL.64 [R1+0x1b70], R40 ;  /* 0x001b702801007387 */ /* 0x0003e20000100a00 */
[----:B0-----:R-:W-:-:S04]  /*175f0*/  IMAD.WIDE R42, R3, 0x2, R82 ;  /* 0x00000002032a7825 */ /* 0x001fc800078e0252 */
[----:B-1----:R-:W-:Y:S01]  /*17600*/  IMAD.WIDE R40, R3, 0x2, R84 ;  /* 0x0000000203287825 */ /* 0x002fe200078e0254 */
[----:B--2---:R-:W-:Y:S04]  /*17610*/  STL [R1+0x328], R36 ;  /* 0x0003282401007387 */ /* 0x004fe80000100800 */
[----:B---3--:R0:W-:Y:S01]  /*17620*/  STL [R1+0x32c], R37 ;  /* 0x00032c2501007387 */ /* 0x0081e20000100800 */
[----:B------:R-:W-:Y:S02]  /*17630*/  PRMT R38, RZ, 0x7610, R38 ;  /* 0x00007610ff267816 */ /* 0x000fe40000000026 */
[----:B------:R-:W-:Y:S01]  /*17640*/  PRMT R39, RZ, 0x7610, R39 ;  /* 0x00007610ff277816 */ /* 0x000fe20000000027 */
[----:B----4-:R-:W-:Y:S04]  /*17650*/  STL [R1+0x12c], R46 ;  /* 0x00012c2e01007387 */ /* 0x010fe80000100800 */
[----:B------:R1:W-:Y:S01]  /*17660*/  STL [R1+0x130], R47 ;  /* 0x0001302f01007387 */ /* 0x0003e20000100800 */
[----:B0-----:R-:W-:-:S03]  /*17670*/  IMAD.WIDE R36, R2, 0x2, R82 ;  /* 0x0000000202247825 */ /* 0x001fc600078e0252 */
[----:B------:R-:W2:Y:S01]  /*17680*/  @!P5 LDG.E.U16 R38, desc[UR6][R40.64] ;  /* 0x000000062826d981 */ /* 0x000ea2000c1e1500 */
[----:B------:R-:W-:Y:S02]  /*17690*/  PRMT R45, RZ, 0x7610, R45 ;  /* 0x00007610ff2d7816 */ /* 0x000fe4000000002d */
[----:B------:R-:W-:Y:S01]  /*176a0*/  PRMT R44, RZ, 0x7610, R44 ;  /* 0x00007610ff2c7816 */ /* 0x000fe2000000002c */
[----:B------:R0:W3:Y:S01]  /*176b0*/  @!P5 LDG.E.U16 R39, desc[UR6][R42.64] ;  /* 0x000000062a27d981 */ /* 0x0000e2000c1e1500 */
[----:B-1----:R-:W-:-:S03]  /*176c0*/  IMAD.WIDE R46, R2, 0x2, R84 ;  /* 0x00000002022e7825 */ /* 0x002fc600078e0254 */
[----:B------:R1:W-:Y:S04]  /*176d0*/  STL.64 [R1+0x1b68], R36 ;  /* 0x001b682401007387 */ /* 0x0003e80000100a00 */
[----:B------:R4:W-:Y:S04]  /*176e0*/  STL.64 [R1+0x1b60], R46 ;  /* 0x001b602e01007387 */ /* 0x0009e80000100a00 */
[----:B------:R-:W3:Y:S04]  /*176f0*/  @!P3 LDG.E.U16 R45, desc[UR6][R36.64] ;  /* 0x00000006242db981 */ /* 0x000ee8000c1e1500 */
[----:B------:R-:W3:Y:S04]  /*17700*/  @!P3 LDG.E.U16 R44, desc[UR6][R46.64] ;  /* 0x000000062e2cb981 */ /* 0x000ee8000c1e1500 */
[----:B-1----:R-:W3:Y:S04]  /*17710*/  LDL.LU.64 R36, [R1+0x40c8] ;  /* 0x0040c80001247983 */ /* 0x002ee80000300a00 */
[----:B----4-:R-:W4:Y:S01]  /*17720*/  LDL.LU.64 R46, [R1+0x40c0] ;  /* 0x0040c000012e7983 */ /* 0x010f220000300a00 */
[----:B------:R-:W-:-:S02]  /*17730*/  VIADD R4, R9, 0xffffffc2 ;  /* 0xffffffc209047836 */ /* 0x000fc40000000000 */
[----:B------:R-:W-:Y:S01]  /*17740*/  VIADD R2, R9, 0xffffffbb ;  /* 0xffffffbb09027836 */ /* 0x000fe20000000000 */
[----:B------:R0:W-:Y:S02]  /*17750*/  STL.64 [R1+0x1b18], R42 ;  /* 0x001b182a01007387 */ /* 0x0001e40000100a00 */
[----:B------:R-:W-:Y:S01]  /*17760*/  ISETP.GE.U32.AND P0, PT, R4, 0x7ffffec3, PT ;  /* 0x7ffffec30400780c */ /* 0x000fe20003f06070 */
[----:B------:R-:W-:Y:S01]  /*17770*/  IMAD R3, R80, 0x3e, RZ ;  /* 0x0000003e50037824 */ /* 0x000fe200078e02ff */
[----:B------:R-:W-:Y:S01]  /*17780*/  ISETP.GE.U32.AND P5, PT, R2, 0x7ffffebc, PT ;  /* 0x7ffffebc0200780c */ /* 0x000fe20003fa6070 */
[----:B------:R1:W-:Y:S01]  /*17790*/  STL.64 [R1+0x1b10], R40 ;  /* 0x001b102801007387 */ /* 0x0003e20000100a00 */
[----:B------:R-:W-:Y:S02]  /*177a0*/  IMAD R2, R80, 0x3d, RZ ;  /* 0x0000003d50027824 */ /* 0x000fe400078e02ff */
[----:B0-----:R-:W-:-:S04]  /*177b0*/  IMAD.WIDE R42, R3, 0x2, R82 ;  /* 0x00000002032a7825 */ /* 0x001fc800078e0252 */
[----:B-1----:R-:W-:Y:S01]  /*177c0*/  IMAD.WIDE R40, R3, 0x2, R84 ;  /* 0x0000000203287825 */ /* 0x002fe200078e0254 */
[----:B--2---:R-:W-:Y:S04]  /*177d0*/  STL [R1+0x54], R38 ;  /* 0x0000542601007387 */ /* 0x004fe80000100800 */
[----:B---3--:R0:W-:Y:S02]  /*177e0*/  STL [R1+0x58], R39 ;  /* 0x0000582701007387 */ /* 0x0081e40000100800 */
[----:B0-----:R-:W-:Y:S02]  /*177f0*/  IMAD.WIDE R38, R2, 0x2, R82 ;  /* 0x0000000202267825 */ /* 0x001fe400078e0252 */
[----:B------:R-:W-:Y:S04]  /*17800*/  STL [R1+0x39c], R44 ;  /* 0x00039c2c01007387 */ /* 0x000fe80000100800 */
[----:B------:R0:W-:Y:S01]  /*17810*/  STL [R1+0x3a0], R45 ;  /* 0x0003a02d01007387 */ /* 0x0001e20000100800 */
[----:B------:R-:W-:-:S02]  /*17820*/  PRMT R36, RZ, 0x7610, R36 ;  /* 0x00007610ff247816 */ /* 0x000fc40000000024 */
[----:B------:R-:W-:Y:S02]  /*17830*/  PRMT R37, RZ, 0x7610, R37 ;  /* 0x00007610ff257816 */ /* 0x000fe40000000025 */
[----:B----4-:R-:W-:Y:S02]  /*17840*/  PRMT R47, RZ, 0x7610, R47 ;  /* 0x00007610ff2f7816 */ /* 0x010fe4000000002f */
[----:B------:R-:W-:Y:S01]  /*17850*/  PRMT R46, RZ, 0x7610, R46 ;  /* 0x00007610ff2e7816 */ /* 0x000fe2000000002e */
[----:B0-----:R-:W-:Y:S01]  /*17860*/  IMAD.WIDE R44, R2, 0x2, R84 ;  /* 0x00000002022c7825 */ /* 0x001fe200078e0254 */
[----:B------:R0:W-:Y:S04]  /*17870*/  STL.64 [R1+0x1b08], R38 ;  /* 0x001b082601007387 */ /* 0x0001e80000100a00 */
[----:B------:R-:W2:Y:S04]  /*17880*/  @!P2 LDG.E.U16 R36, desc[UR6][R40.64] ;  /* 0x000000062824a981 */ /* 0x000ea8000c1e1500 */
        /* <DEDUP_REMOVED lines=62> */
[C---:B------:R-:W-:Y:S01]  /*17c70*/  IADD3 R4, PT, PT, R9.reuse, -0x48, RZ ;  /* 0xffffffb809047810 */ /* 0x040fe20007ffe0ff */
[----:B------:R-:W-:-:S03]  /*17c80*/  VIADD R2, R9, 0xffffffb1 ;  /* 0xffffffb109027836 */ /* 0x000fc60000000000 */
[----:B------:R-:W-:Y:S01]  /*17c90*/  ISETP.GE.U32.AND P3, PT, R4, 0x7ffffeb9, PT ;  /* 0x7ffffeb90400780c */ /* 0x000fe20003f66070 */
[----:B------:R4:W-:Y:S01]  /*17ca0*/  STL.64 [R1+0x1a78], R42 ;  /* 0x001a782a01007387 */ /* 0x0009e20000100a00 */
[----:B------:R-:W-:Y:S01]  /*17cb0*/  ISETP.GE.U32.AND P2, PT, R2, 0x7ffffeb2, PT ;  /* 0x7ffffeb20200780c */ /* 0x000fe20003f46070 */
[C---:B------:R-:W-:Y:S02]  /*17cc0*/  IMAD R2, R80.reuse, 0x47, RZ ;  /* 0x0000004750027824 */ /* 0x040fe400078e02ff */
[----:B------:R0:W-:Y:S01]  /*17cd0*/  STL.64 [R1+0x1a70], R40 ;  /* 0x001a702801007387 */ /* 0x0001e20000100a00 */
        /* <DEDUP_REMOVED lines=9> */
[----:B------:R-:W-:Y:S02]  /*17d70*/  PRMT R45, RZ, 0x7610, R45 ;  /* 0x00007610ff2d7816 */ /* 0x000fe4000000002d */
[----:B------:R-:W-:Y:S01]  /*17d80*/  PRMT R44, RZ, 0x7610, R44 ;  /* 0x00007610ff2c7816 */ /* 0x000fe2000000002c */
[----:B-1----:R-:W-:Y:S01]  /*17d90*/  IMAD.WIDE R46, R2, 0x2, R84 ;  /* 0x00000002022e7825 */ /* 0x002fe200078e0254 */
[----:B------:R-:W-:Y:S01]  /*17da0*/  PRMT R39, RZ, 0x7610, R39 ;  /* 0x00007610ff277816 */ /* 0x000fe20000000027 */
[----:B------:R0:W-:Y:S04]  /*17db0*/  STL.64 [R1+0x1a68], R36 ;  /* 0x001a682401007387 */ /* 0x0001e80000100a00 */
[----:B------:R1:W-:Y:S04]  /*17dc0*/  STL.64 [R1+0x1a60], R46 ;  /* 0x001a602e01007387 */ /* 0x0003e80000100a00 */
[----:B------:R-:W2:Y:S04]  /*17dd0*/  @!P3 LDG.E.U16 R45, desc[UR6][R36.64] ;  /* 0x00000006242db981 */ /* 0x000ea8000c1e1500 */
[----:B------:R-:W3:Y:S04]  /*17de0*/  @!P3 LDG.E.U16 R44, desc[UR6][R46.64] ;  /* 0x000000062e2cb981 */ /* 0x000ee8000c1e1500 */
[----:B------:R-:W4:Y:S04]  /*17df0*/  @!P5 LDG.E.U16 R38, desc[UR6][R40.64] ;  /* 0x000000062826d981 */ /* 0x000f28000c1e1500 */
[----:B0-----:R-:W2:Y:S04]  /*17e00*/  LDL.LU.64 R36, [R1+0x4088] ;  /* 0x0040880001247983 */ /* 0x001ea80000300a00 */
[----:B-1----:R-:W2:Y:S04]  /*17e10*/  LDL.LU.64 R46, [R1+0x4080] ;  /* 0x00408000012e7983 */ /* 0x002ea80000300a00 */
[----:B------:R0:W3:Y:S01]  /*17e20*/  @!P5 LDG.E.U16 R39, desc[UR6][R42.64] ;  /* 0x000000062a27d981 */ /* 0x0000e2000c1e1500 */
[----:B------:R-:W-:-:S02]  /*17e30*/  VIADD R4, R9, 0xffffffb2 ;  /* 0xffffffb209047836 */ /* 0x000fc40000000000 */
[----:B------:R-:W-:-:S03]  /*17e40*/  VIADD R2, R9, 0xffffffac ;  /* 0xffffffac09027836 */ /* 0x000fc60000000000 */
[----:B------:R-:W-:Y:S02]  /*17e50*/  ISETP.GE.U32.AND P0, PT, R4, 0x7ffffeb3, PT ;  /* 0x7ffffeb30400780c */ /* 0x000fe40003f06070 */
[----:B------:R-:W-:Y:S01]  /*17e60*/  ISETP.GE.U32.AND P5, PT, R2, 0x7ffffead, PT ;  /* 0x7ffffead0200780c */ /* 0x000fe20003fa6070 */
[C---:B------:R-:W-:Y:S01]  /*17e70*/  IMAD R2, R80.reuse, 0x4d, RZ ;  /* 0x0000004d50027824 */ /* 0x040fe200078e02ff */
[----:B------:R0:W-:Y:S04]  /*17e80*/  STL.64 [R1+0x1a18], R42 ;  /* 0x001a182a01007387 */ /* 0x0001e80000100a00 */
[----:B------:R1:W-:Y:S01]  /*17e90*/  STL.64 [R1+0x1a10], R40 ;  /* 0x001a102801007387 */ /* 0x0003e20000100a00 */
[----:B------:R-:W-:Y:S02]  /*17ea0*/  IMAD R3, R80, 0x4e, RZ ;  /* 0x0000004e50037824 */ /* 0x000fe400078e02ff */
[----:B0-----:R-:W-:-:S04]  /*17eb0*/  IMAD.WIDE R42, R2, 0x2, R84 ;  /* 0x00000002022a7825 */ /* 0x001fc800078e0254 */
[----:B-1----:R-:W-:Y:S01]  /*17ec0*/  IMAD.WIDE R40, R3, 0x2, R84 ;  /* 0x0000000203287825 */ /* 0x002fe200078e0254 */
[----:B----4-:R-:W-:Y:S01]  /*17ed0*/  STL [R1+0x44], R38 ;  /* 0x0000442601007387 */ /* 0x010fe20000100800 */
[----:B--2---:R-:W-:Y:S02]  /*17ee0*/  PRMT R46, RZ, 0x7610, R46 ;  /* 0x00007610ff2e7816 */ /* 0x004fe4000000002e */
[----:B------:R-:W-:Y:S01]  /*17ef0*/  PRMT R47, RZ, 0x7610, R47 ;  /* 0x00007610ff2f7816 */ /* 0x000fe2000000002f */
[----:B---3--:R0:W-:Y:S01]  /*17f00*/  STL [R1+0x48], R39 ;  /* 0x0000482701007387 */ /* 0x0081e20000100800 */
[----:B------:R-:W-:-:S03]  /*17f10*/  PRMT R36, RZ, 0x7610, R36 ;  /* 0x00007610ff247816 */ /* 0x000fc60000000024 */
[----:B------:R-:W2:Y:S01]  /*17f20*/  @!P0 LDG.E.U16 R46, desc[UR6][R42.64] ;  /* 0x000000062a2e8981 */ /* 0x000ea2000c1e1500 */
[----:B0-----:R-:W-:-:S03]  /*17f30*/  IMAD.WIDE R38, R2, 0x2, R82 ;  /* 0x0000000202267825 */ /* 0x001fc600078e0252 */
[----:B------:R-:W-:Y:S01]  /*17f40*/  STL [R1+0x38c], R44 ;  /* 0x00038c2c01007387 */ /* 0x000fe20000100800 */
[----:B------:R-:W-:-:S03]  /*17f50*/  PRMT R37, RZ, 0x7610, R37 ;  /* 0x00007610ff257816 */ /* 0x000fc60000000025 */
[----:B------:R-:W3:Y:S04]  /*17f60*/  @!P0 LDG.E.U16 R47, desc[UR6][R38.64] ;  /* 0x00000006262f8981 */ /* 0x000ee8000c1e1500 */
[----:B------:R0:W-:Y:S04]  /*17f70*/  STL [R1+0x390], R45 ;  /* 0x0003902d01007387 */ /* 0x0001e80000100800 */
[----:B------:R1:W-:Y:S04]  /*17f80*/  STL.64 [R1+0x1a08], R38 ;  /* 0x001a082601007387 */ /* 0x0003e80000100a00 */
[----:B------:R-:W4:Y:S01]  /*17f90*/  @!P2 LDG.E.U16 R36, desc[UR6][R40.64] ;  /* 0x000000062824a981 */ /* 0x000f22000c1e1500 */
[----:B0-----:R-:W-:-:S03]  /*17fa0*/  IMAD.WIDE R44, R3, 0x2, R82 ;  /* 0x00000002032c7825 */ /* 0x001fc600078e0252 */
[----:B------:R0:W-:Y:S04]  /*17fb0*/  STL.64 [R1+0x1a00], R42 ;  /* 0x001a002a01007387 */ /* 0x0001e80000100a00 */
[----:B------:R0:W4:Y:S04]  /*17fc0*/  @!P2 LDG.E.U16 R37, desc[UR6][R44.64] ;  /* 0x000000062c25a981 */ /* 0x000128000c1e1500 */
[----:B-1----:R-:W4:Y:S04]  /*17fd0*/  LDL.LU.64 R38, [R1+0x4078] ;  /* 0x0040780001267983 */ /* 0x002f280000300a00 */
[----:B0-----:R-:W4:Y:S01]  /*17fe0*/  LDL.LU.64 R42, [R1+0x4070] ;  /* 0x00407000012a7983 */ /* 0x001f220000300a00 */
[----:B------:R-:W-:-:S02]  /*17ff0*/  VIADD R2, R9, 0xffffffaa ;  /* 0xffffffaa09027836 */ /* 0x000fc40000000000 */
[----:B------:R-:W-:Y:S01]  /*18000*/  VIADD R4, R9, 0xffffffb0 ;  /* 0xffffffb009047836 */ /* 0x000fe20000000000 */
[----:B------:R0:W-:Y:S02]  /*18010*/  STL.64 [R1+0x19f8], R44 ;  /* 0x0019f82c01007387 */ /* 0x0001e40000100a00 */
[----:B------:R-:W-:Y:S01]  /*18020*/  ISETP.GE.U32.AND P2, PT, R2, 0x7ffffeab, PT ;  /* 0x7ffffeab0200780c */ /* 0x000fe20003f46070 */
[----:B------:R-:W-:Y:S01]  /*18030*/  IMAD R2, R80, 0x4f, RZ ;  /* 0x0000004f50027824 */ /* 0x000fe200078e02ff */
[----:B------:R1:W-:Y:S01]  /*18040*/  STL.64 [R1+0x19f0], R40 ;  /* 0x0019f02801007387 */ /* 0x0003e20000100a00 */
[----:B------:R-:W-:Y:S01]  /*18050*/  ISETP.GE.U32.AND P3, PT, R4, 0x7ffffeb1, PT ;  /* 0x7ffffeb10400780c */ /* 0x000fe20003f66070 */
[----:B------:R-:W-:Y:S01]  /*18060*/  IMAD R3, R80, 0x53, RZ ;  /* 0x0000005350037824 */ /* 0x000fe200078e02ff */
[----:B------:R-:W-:Y:S02]  /*18070*/  PRMT R57, RZ, 0x7610, R57 ;  /* 0x00007610ff397816 */ /* 0x000fe40000000039 */
[----:B------:R-:W-:Y:S01]  /*18080*/  PRMT R56, RZ, 0x7610, R56 ;  /* 0x00007610ff387816 */ /* 0x000fe20000000038 */
[----:B0-----:R-:W-:-:S04]  /*18090*/  IMAD.WIDE R44, R2, 0x2, R84 ;  /* 0x00000002022c7825 */ /* 0x001fc800078e0254 */
[----:B-1----:R-:W-:-:S05]  /*180a0*/  IMAD.WIDE R40, R3, 0x2, R82 ;  /* 0x0000000203287825 */ /* 0x002fca00078e0252 */
[----:B------:R-:W4:Y:S04]  /*180b0*/  @!P5 LDG.E.U16 R57, desc[UR6][R40.64] ;  /* 0x000000062839d981 */ /* 0x000f28000c1e1500 */
[----:B--2---:R-:W-:Y:S04]  /*180c0*/  STL [R1+0x114], R46 ;  /* 0x0001142e01007387 */ /* 0x004fe80000100800 */
[----:B---3--:R0:W-:Y:S02]  /*180d0*/  STL [R1+0x118], R47 ;  /* 0x0001182f01007387 */ /* 0x0081e40000100800 */
[----:B0-----:R-:W-:-:S05]  /*180e0*/  IMAD.WIDE R46, R2, 0x2, R82 ;  /* 0x00000002022e7825 */ /* 0x001fca00078e0252 */
[----:B------:R-:W-:Y:S04]  /*180f0*/  STL.64 [R1+0x19e8], R46 ;  /* 0x0019e82e01007387 */ /* 0x000fe80000100a00 */
[----:B----4-:R-:W-:Y:S04]  /*18100*/  STL [R1+0x310], R36 ;  /* 0x0003102401007387 */ /* 0x010fe80000100800 */
[----:B------:R0:W-:Y:S01]  /*18110*/  STL [R1+0x314], R37 ;  /* 0x0003142501007387 */ /* 0x0001e20000100800 */
[----:B------:R-:W-:Y:S02]  /*18120*/  PRMT R43, RZ, 0x7610, R43 ;  /* 0x00007610ff2b7816 */ /* 0x000fe4000000002b */
[----:B------:R-:W-:Y:S01]  /*18130*/  PRMT R42, RZ, 0x7610, R42 ;  /* 0x00007610ff2a7816 */ /* 0x000fe2000000002a */
[----:B0-----:R-:W-:Y:S01]  /*18140*/  IMAD.WIDE R36, R3, 0x2, R84 ;  /* 0x0000000203247825 */ /* 0x001fe200078e0254 */
[----:B------:R0:W-:Y:S04]  /*18150*/  STL.64 [R1+0x19e0], R44 ;  /* 0x0019e02c01007387 */ /* 0x0001e80000100a00 */
[----:B------:R-:W2:Y:S04]  /*18160*/  @!P5 LDG.E.U16 R56, desc[UR6][R36.64] ;  /* 0x000000062438d981 */ /* 0x000ea8000c1e1500 */
[----:B------:R-:W3:Y:S04]  /*18170*/  @!P3 LDG.E.U16 R43, desc[UR6][R46.64] ;  /* 0x000000062e2bb981 */ /* 0x000ee8000c1e1500 */
[----:B------:R0:W4:Y:S04]  /*18180*/  @!P3 LDG.E.U16 R42, desc[UR6][R44.64] ;  /* 0x000000062c2ab981 */ /* 0x000128000c1e1500 */
[----:B------:R-:W3:Y:S01]  /*18190*/  LDL.LU.64 R46, [R1+0x4068] ;  /* 0x00406800012e7983 */ /* 0x000ee20000300a00 */
[----:B------:R-:W-:-:S02]  /*181a0*/  VIADD R4, R9, 0xffffffab ;  /* 0xffffffab09047836 */ /* 0x000fc40000000000 */
[----:B------:R-:W-:Y:S02]  /*181b0*/  VIADD R2, R9, 0xffffffa8 ;  /* 0xffffffa809027836 */ /* 0x000fe40000000000 */
[----:B------:R-:W-:Y:S01]  /*181c0*/  IMAD R3, R80, 0x55, RZ ;  /* 0x0000005550037824 */ /* 0x000fe200078e02ff */
[----:B------:R-:W-:Y:S01]  /*181d0*/  ISETP.GE.U32.AND P0, PT, R4, 0x7ffffeac, PT ;  /* 0x7ffffeac0400780c */ /* 0x000fe20003f06070 */
[----:B------:R1:W-:Y:S01]  /*181e0*/  STL.64 [R1+0x19a8], R40 ;  /* 0x0019a82801007387 */ /* 0x0003e20000100a00 */
[----:B------:R-:W-:Y:S01]  /*181f0*/  ISETP.GE.U32.AND P5, PT, R2, 0x7ffffea9, PT ;  /* 0x7ffffea90200780c */ /* 0x000fe20003fa6070 */
[----:B------:R-:W-:Y:S01]  /*18200*/  IMAD R2, R80, 0x54, RZ ;  /* 0x0000005450027824 */ /* 0x000fe200078e02ff */
[----:B------:R-:W-:Y:S01]  /*18210*/  PRMT R38, RZ, 0x7610, R38 ;  /* 0x00007610ff267816 */ /* 0x000fe20000000026 */
[----:B------:R1:W-:Y:S01]  /*18220*/  STL.64 [R1+0x19a0], R36 ;  /* 0x0019a02401007387 */ /* 0x0003e20000100a00 */
[----:B------:R-:W-:Y:S01]  /*18230*/  PRMT R39, RZ, 0x7610, R39 ;  /* 0x00007610ff277816 */ /* 0x000fe20000000027 */
[----:B0-----:R-:W-:-:S05]  /*18240*/  IMAD.WIDE R44, R3, 0x2, R82 ;  /* 0x00000002032c7825 */ /* 0x001fca00078e0252 */
[----:B------:R-:W3:Y:S01]  /*18250*/  @!P2 LDG.E.U16 R39, desc[UR6][R44.64] ;  /* 0x000000062c27a981 */ /* 0x000ee2000c1e1500 */
[----:B-1----:R-:W-:-:S04]  /*18260*/  IMAD.WIDE R40, R3, 0x2, R84 ;  /* 0x0000000203287825 */ /* 0x002fc800078e0254 */
[----:B------:R-:W-:Y:S01]  /*18270*/  IMAD.WIDE R36, R2, 0x2, R82 ;  /* 0x0000000202247825 */ /* 0x000fe200078e0252 */
[----:B------:R-:W3:Y:S04]  /*18280*/  @!P2 LDG.E.U16 R38, desc[UR6][R40.64] ;  /* 0x000000062826a981 */ /* 0x000ee8000c1e1500 */
[----:B--2---:R-:W-:Y:S04]  /*18290*/  STL.64 [R1+0x3e38], R56 ;  /* 0x003e383801007387 */ /* 0x004fe80000100a00 */
[----:B------:R-:W-:Y:S04]  /*182a0*/  STL.64 [R1+0x3e70], R56 ;  /* 0x003e703801007387 */ /* 0x000fe80000100a00 */
[----:B----4-:R-:W-:Y:S04]  /*182b0*/  STL [R1+0x384], R42 ;  /* 0x0003842a01007387 */ /* 0x010fe80000100800 */
[----:B---3--:R0:W-:Y:S01]  /*182c0*/  STL [R1+0x388], R43 ;  /* 0x0003882b01007387 */ /* 0x0081e20000100800 */
[----:B------:R-:W-:-:S02]  /*182d0*/  PRMT R47, RZ, 0x7610, R47 ;  /* 0x00007610ff2f7816 */ /* 0x000fc4000000002f */
[----:B------:R-:W-:Y:S01]  /*182e0*/  PRMT R46, RZ, 0x7610, R46 ;  /* 0x00007610ff2e7816 */ /* 0x000fe2000000002e */
[----:B------:R1:W-:Y:S04]  /*182f0*/  STL.64 [R1+0x1998], R36 ;  /* 0x0019982401007387 */ /* 0x0003e80000100a00 */
[----:B------:R-:W2:Y:S01]  /*18300*/  @!P0 LDG.E.U16 R47, desc[UR6][R36.64] ;  /* 0x00000006242f8981 */ /* 0x000ea2000c1e1500 */
[----:B0-----:R-:W-:-:S05]  /*18310*/  IMAD.WIDE R42, R2, 0x2, R84 ;  /* 0x00000002022a7825 */ /* 0x001fca00078e0254 */
[----:B------:R0:W-:Y:S04]  /*18320*/  STL.64 [R1+0x1990], R42 ;  /* 0x0019902a01007387 */ /* 0x0001e80000100a00 */
[----:B------:R-:W3:Y:S04]  /*18330*/  @!P0 LDG.E.U16 R46, desc[UR6][R42.64] ;  /* 0x000000062a2e8981 */ /* 0x000ee8000c1e1500 */
[----:B-1----:R-:W4:Y:S04]  /*18340*/  LDL.LU.64 R36, [R1+0x4060] ;  /* 0x0040600001247983 */ /* 0x002f280000300a00 */
[----:B0-----:R-:W4:Y:S01]  /*18350*/  LDL.LU.64 R42, [R1+0x4058] ;  /* 0x00405800012a7983 */ /* 0x001f220000300a00 */
[----:B------:R-:W-:-:S02]  /*18360*/  VIADD R4, R9, 0xffffffa9 ;  /* 0xffffffa909047836 */ /* 0x000fc40000000000 */
[----:B------:R-:W-:-:S03]  /*18370*/  VIADD R2, R9, 0xffffffa3 ;  /* 0xffffffa309027836 */ /* 0x000fc60000000000 */
[----:B------:R-:W-:Y:S01]  /*18380*/  ISETP.GE.U32.AND P3, PT, R4, 0x7ffffeaa, PT ;  /* 0x7ffffeaa0400780c */ /* 0x000fe20003f66070 */
[----:B------:R0:W-:Y:S01]  /*18390*/  STL.64 [R1+0x1988], R44 ;  /* 0x0019882c01007387 */ /* 0x0001e20000100a00 */
[----:B------:R-:W-:Y:S01]  /*183a0*/  ISETP.GE.U32.AND P2, PT, R2, 0x7ffffea4, PT ;  /* 0x7ffffea40200780c */ /* 0x000fe20003f46070 */
[C---:B------:R-:W-:Y:S02]  /*183b0*/  IMAD R2, R80.reuse, 0x56, RZ ;  /* 0x0000005650027824 */ /* 0x040fe400078e02ff */
[----:B------:R1:W-:Y:S01]  /*183c0*/  STL.64 [R1+0x1980], R40 ;  /* 0x0019802801007387 */ /* 0x0003e20000100a00 */
[----:B------:R-:W-:Y:S01]  /*183d0*/  PRMT R93, RZ, 0x7610, R93 ;  /* 0x00007610ff5d7816 */ /* 0x000fe2000000005d */
[----:B------:R-:W-:Y:S02]  /*183e0*/  IMAD R3, R80, 0x57, RZ ;  /* 0x0000005750037824 */ /* 0x000fe400078e02ff */
[----:B------:R-:W-:Y:S04]  /*183f0*/  STL [R1+0x10c], R38 ;  /* 0x00010c2601007387 */ /* 0x000fe80000100800 */
[----:B------:R1:W-:Y:S01]  /*18400*/  STL [R1+0x110], R39 ;  /* 0x0001102701007387 */ /* 0x0003e20000100800 */
[----:B------:R-:W-:Y:S01]  /*18410*/  PRMT R14, RZ, 0x7610, R14 ;  /* 0x00007610ff0e7816 */ /* 0x000fe2000000000e */
[----:B0-----:R-:W-:-:S04]  /*18420*/  IMAD.WIDE R44, R3, 0x2, R82 ;  /* 0x00000002032c7825 */ /* 0x001fc800078e0252 */
[----:B-1----:R-:W-:-:S04]  /*18430*/  IMAD.WIDE R40, R3, 0x2, R84 ;  /* 0x0000000203287825 */ /* 0x002fc800078e0254 */
[----:B------:R-:W-:Y:S01]  /*18440*/  IMAD.WIDE R38, R2, 0x2, R82 ;  /* 0x0000000202267825 */ /* 0x000fe200078e0252 */
[----:B------:R-:W4:Y:S04]  /*18450*/  @!P5 LDG.E.U16 R14, desc[UR6][R40.64] ;  /* 0x00000006280ed981 */ /* 0x000f28000c1e1500 */
[----:B------:R-:W4:Y:S04]  /*18460*/  @!P3 LDG.E.U16 R93, desc[UR6][R38.64] ;  /* 0x00000006265db981 */ /* 0x000f28000c1e1500 */
[----:B---3--:R-:W-:Y:S04]  /*18470*/  STL [R1+0x3c], R46 ;  /* 0x00003c2e01007387 */ /* 0x008fe80000100800 */
[----:B--2---:R0:W-:Y:S01]  /*18480*/  STL [R1+0x40], R47 ;  /* 0x0000402f01007387 */ /* 0x0041e20000100800 */
[----:B----4-:R-:W-:-:S02]  /*18490*/  PRMT R42, RZ, 0x7610, R42 ;  /* 0x00007610ff2a7816 */ /* 0x010fc4000000002a */
[----:B------:R-:W-:Y:S01]  /*184a0*/  PRMT R43, RZ, 0x7610, R43 ;  /* 0x00007610ff2b7816 */ /* 0x000fe2000000002b */
[----:B0-----:R-:W-:Y:S01]  /*184b0*/  IMAD.WIDE R46, R2, 0x2, R84 ;  /* 0x00000002022e7825 */ /* 0x001fe200078e0254 */
[----:B------:R0:W-:Y:S04]  /*184c0*/  STL.64 [R1+0x1978], R38 ;  /* 0x0019782601007387 */ /* 0x0001e80000100a00 */
[----:B------:R1:W-:Y:S04]  /*184d0*/  STL.64 [R1+0x1970], R46 ;  /* 0x0019702e01007387 */ /* 0x0003e80000100a00 */
[----:B------:R-:W2:Y:S04]  /*184e0*/  @!P5 LDG.E.U16 R42, desc[UR6][R44.64] ;  /* 0x000000062c2ad981 */ /* 0x000ea8000c1e1500 */
[----:B0-----:R-:W3:Y:S04]  /*184f0*/  LDL.LU.64 R38, [R1+0x4050] ;  /* 0x0040500001267983 */ /* 0x001ee80000300a00 */
[----:B------:R1:W4:Y:S01]  /*18500*/  @!P3 LDG.E.U16 R43, desc[UR6][R46.64] ;  /* 0x000000062e2bb981 */ /* 0x000322000c1e1500 */
[----:B------:R-:W-:-:S02]  /*18510*/  VIADD R4, R9, 0xffffffa4 ;  /* 0xffffffa409047836 */ /* 0x000fc40000000000 */
[----:B------:R-:W-:-:S03]  /*18520*/  VIADD R2, R9, 0xffffffa1 ;  /* 0xffffffa109027836 */ /* 0x000fc60000000000 */
[----:B------:R-:W-:Y:S02]  /*18530*/  ISETP.GE.U32.AND P0, PT, R4, 0x7ffffea5, PT ;  /* 0x7ffffea50400780c */ /* 0x000fe40003f06070 */
[----:B------:R-:W-:Y:S01]  /*18540*/  ISETP.GE.U32.AND P5, PT, R2, 0x7ffffea2, PT ;  /* 0x7ffffea20200780c */ /* 0x000fe20003fa6070 */
[C---:B------:R-:W-:Y:S01]  /*18550*/  IMAD R2, R80.reuse, 0x5b, RZ ;  /* 0x0000005b50027824 */ /* 0x040fe200078e02ff */
[----:B------:R-:W-:Y:S01]  /*18560*/  PRMT R55, RZ, 0x7610, R55 ;  /* 0x00007610ff377816 */ /* 0x000fe20000000037 */
[----:B------:R-:W-:Y:S01]  /*18570*/  IMAD R3, R80, 0x5c, RZ ;  /* 0x0000005c50037824 */ /* 0x000fe200078e02ff */
[----:B------:R0:W-:Y:S01]  /*18580*/  STL [R1+0x30c], R93 ;  /* 0x00030c5d01007387 */ /* 0x0001e20000100800 */
[----:B------:R-:W-:Y:S01]  /*18590*/  PRMT R54, RZ, 0x7610, R54 ;  /* 0x00007610ff367816 */ /* 0x000fe20000000036 */
[----:B-1----:R-:W-:-:S05]  /*185a0*/  IMAD.WIDE R46, R2, 0x2, R82 ;  /* 0x00000002022e7825 */ /* 0x002fca00078e0252 */
[----:B------:R-:W4:Y:S04]  /*185b0*/  @!P0 LDG.E.U16 R55, desc[UR6][R46.64] ;  /* 0x000000062e378981 */ /* 0x000f28000c1e1500 */
[----:B0-----:R-:W4:Y:S04]  /*185c0*/  LDL.LU R93, [R1+0x4048] ;  /* 0x00404800015d7983 */ /* 0x001f280000300800 */
[----:B------:R0:W-:Y:S04]  /*185d0*/  STL.64 [R1+0x1968], R44 ;  /* 0x0019682c01007387 */ /* 0x0001e80000100a00 */
[----:B------:R1:W-:Y:S04]  /*185e0*/  STL.64 [R1+0x1960], R40 ;  /* 0x0019602801007387 */ /* 0x0003e80000100a00 */
[----:B------:R-:W-:Y:S01]  /*185f0*/  STL [R1+0x3e04], R14 ;  /* 0x003e040e01007387 */ /* 0x000fe20000100800 */
[----:B0-----:R-:W-:-:S04]  /*18600*/  IMAD.WIDE R44, R2, 0x2, R84 ;  /* 0x00000002022c7825 */ /* 0x001fc800078e0254 */
[C---:B-1----:R-:W-:Y:S01]  /*18610*/  IMAD.WIDE R40, R3.reuse, 0x2, R84 ;  /* 0x0000000203287825 */ /* 0x042fe200078e0254 */
[----:B------:R-:W4:Y:S04]  /*18620*/  @!P0 LDG.E.U16 R54, desc[UR6][R44.64] ;  /* 0x000000062c368981 */ /* 0x000f28000c1e1500 */
[----:B--2---:R-:W-:Y:S01]  /*18630*/  STL [R1+0x380], R42 ;  /* 0x0003802a01007387 */ /* 0x004fe20000100800 */
[----:B---3--:R-:W-:Y:S02]  /*18640*/  PRMT R38, RZ, 0x7610, R38 ;  /* 0x00007610ff267816 */ /* 0x008fe40000000026 */
[----:B------:R-:W-:Y:S01]  /*18650*/  PRMT R39, RZ, 0x7610, R39 ;  /* 0x00007610ff277816 */ /* 0x000fe20000000027 */
[----:B----4-:R0:W-:Y:S04]  /*18660*/  STL [R1+0x308], R43 ;  /* 0x0003082b01007387 */ /* 0x0101e80000100800 */
[----:B------:R1:W-:Y:S04]  /*18670*/  STL.64 [R1+0x1928], R46 ;  /* 0x0019282e01007387 */ /* 0x0003e80000100a00 */
[----:B------:R-:W2:Y:S01]  /*18680*/  @!P2 LDG.E.U16 R38, desc[UR6][R40.64] ;  /* 0x000000062826a981 */ /* 0x000ea2000c1e1500 */
[----:B0-----:R-:W-:-:S03]  /*18690*/  IMAD.WIDE R42, R3, 0x2, R82 ;  /* 0x00000002032a7825 */ /* 0x001fc600078e0252 */
[----:B------:R-:W-:Y:S04]  /*186a0*/  STL.64 [R1+0x1920], R44 ;  /* 0x0019202c01007387 */ /* 0x000fe80000100a00 */
[----:B-1----:R-:W3:Y:S04]  /*186b0*/  LDL.LU.64 R46, [R1+0x4040] ;  /* 0x00404000012e7983 */ /* 0x002ee80000300a00 */
[----:B------:R0:W4:Y:S01]  /*186c0*/  @!P2 LDG.E.U16 R39, desc[UR6][R42.64] ;  /* 0x000000062a27a981 */ /* 0x000122000c1e1500 */
[C---:B------:R-:W-:Y:S02]  /*186d0*/  VIADD R4, R9.reuse, 0xffffffa2 ;  /* 0xffffffa209047836 */ /* 0x040fe40000000000 */
[----:B------:R-:W-:-:S03]  /*186e0*/  VIADD R2, R9, 0xffffff9c ;  /* 0xffffff9c09027836 */ /* 0x000fc60000000000 */
[----:B------:R-:W-:Y:S01]  /*186f0*/  ISETP.GE.U32.AND P3, PT, R4, 0x7ffffea3, PT ;  /* 0x7ffffea30400780c */ /* 0x000fe20003f66070 */
[----:B------:R0:W-:Y:S01]  /*18700*/  STL.64 [R1+0x1918], R42 ;  /* 0x0019182a01007387 */ /* 0x0001e20000100a00 */
[----:B------:R-:W-:Y:S01]  /*18710*/  ISETP.GE.U32.AND P2, PT, R2, 0x7ffffe9d, PT ;  /* 0x7ffffe9d0200780c */ /* 0x000fe20003f46070 */
[C---:B------:R-:W-:Y:S02]  /*18720*/  IMAD R2, R80.reuse, 0x5d, RZ ;  /* 0x0000005d50027824 */ /* 0x040fe400078e02ff */
[----:B------:R-:W-:Y:S01]  /*18730*/  IMAD R3, R80, 0x5e, RZ ;  /* 0x0000005e50037824 */ /* 0x000fe200078e02ff */
[----:B------:R-:W-:Y:S01]  /*18740*/  PRMT R36, RZ, 0x7610, R36 ;  /* 0x00007610ff247816 */ /* 0x000fe20000000024 */
[----:B0-----:R-:W-:Y:S01]  /*18750*/  IMAD.WIDE R42, R2, 0x2, R84 ;  /* 0x00000002022a7825 */ /* 0x001fe200078e0254 */
[----:B------:R-:W-:Y:S04]  /*18760*/  STL.64 [R1+0x3e40], R54 ;  /* 0x003e403601007387 */ /* 0x000fe80000100a00 */
[----:B------:R0:W-:Y:S04]  /*18770*/  STL.64 [R1+0x1910], R40 ;  /* 0x0019102801007387 */ /* 0x0001e80000100a00 */
[----:B------:R-:W-:Y:S01]  /*18780*/  STL.64 [R1+0x3e88], R54 ;  /* 0x003e883601007387 */ /* 0x000fe20000100a00 */
[----:B------:R-:W-:Y:S01]  /*18790*/  PRMT R37, RZ, 0x7610, R37 ;  /* 0x00007610ff257816 */ /* 0x000fe20000000025 */
[----:B------:R-:W-:-:S05]  /*187a0*/  IMAD.WIDE R44, R3, 0x2, R82 ;  /* 0x00000002032c7825 */ /* 0x000fca00078e0252 */
[----:B------:R1:W4:Y:S01]  /*187b0*/  @!P5 LDG.E.U16 R37, desc[UR6][R44.64] ;  /* 0x000000062c25d981 */ /* 0x000322000c1e1500 */
[----:B0-----:R-:W-:-:S05]  /*187c0*/  IMAD.WIDE R40, R3, 0x2, R84 ;  /* 0x0000000203287825 */ /* 0x001fca00078e0254 */
[----:B------:R0:W4:Y:S04]  /*187d0*/  @!P5 LDG.E.U16 R36, desc[UR6][R40.64] ;  /* 0x000000062824d981 */ /* 0x000128000c1e1500 */
[----:B--2---:R-:W-:Y:S01]  /*187e0*/  STL [R1+0x34], R38 ;  /* 0x0000342601007387 */ /* 0x004fe20000100800 */
[----:B---3--:R-:W-:Y:S02]  /*187f0*/  PRMT R46, RZ, 0x7610, R46 ;  /* 0x00007610ff2e7816 */ /* 0x008fe4000000002e */
[----:B------:R-:W-:Y:S01]  /*18800*/  PRMT R47, RZ, 0x7610, R47 ;  /* 0x00007610ff2f7816 */ /* 0x000fe2000000002f */
[----:B----4-:R2:W-:Y:S04]  /*18810*/  STL [R1+0x38], R39 ;  /* 0x0000382701007387 */ /* 0x0105e80000100800 */
[----:B------:R-:W3:Y:S01]  /*18820*/  @!P3 LDG.E.U16 R46, desc[UR6][R42.64] ;  /* 0x000000062a2eb981 */ /* 0x000ee2000c1e1500 */
[----:B--2---:R-:W-:-:S05]  /*18830*/  IMAD.WIDE R38, R2, 0x2, R82 ;  /* 0x0000000202267825 */ /* 0x004fca00078e0252 */
[----:B------:R-:W2:Y:S04]  /*18840*/  @!P3 LDG.E.U16 R47, desc[UR6][R38.64] ;  /* 0x00000006262fb981 */ /* 0x000ea8000c1e1500 */
[----:B------:R4:W-:Y:S04]  /*18850*/  STL.64 [R1+0x1908], R38 ;  /* 0x0019082601007387 */ /* 0x0009e80000100a00 */
[----:B------:R0:W-:Y:S04]  /*18860*/  STL.64 [R1+0x1900], R42 ;  /* 0x0019002a01007387 */ /* 0x0001e80000100a00 */
[----:B----4-:R-:W4:Y:S04]  /*18870*/  LDL.LU.64 R38, [R1+0x4038] ;  /* 0x0040380001267983 */ /* 0x010f280000300a00 */
        /* <DEDUP_REMOVED lines=11> */
[----:B-1----:R-:W-:-:S04]  /*18930*/  IMAD.WIDE R44, R2, 0x2, R84 ;  /* 0x00000002022c7825 */ /* 0x002fc800078e0254 */
[----:B0-----:R-:W-:-:S05]  /*18940*/  IMAD.WIDE R40, R3, 0x2, R82 ;  /* 0x0000000203287825 */ /* 0x001fca00078e0252 */
[----:B------:R-:W4:Y:S04]  /*18950*/  @!P2 LDG.E.U16 R53, desc[UR6][R40.64] ;  /* 0x000000062835a981 */ /* 0x000f28000c1e1500 */
[----:B---3--:R-:W-:Y:S04]  /*18960*/  STL [R1+0x104], R46 ;  /* 0x0001042e01007387 */ /* 0x008fe80000100800 */
[----:B--2---:R0:W-:Y:S02]  /*18970*/  STL [R1+0x108], R47 ;  /* 0x0001082f01007387 */ /* 0x0041e40000100800 */
[----:B0-----:R-:W-:-:S05]  /*18980*/  IMAD.WIDE R46, R2, 0x2, R82 ;  /* 0x00000002022e7825 */ /* 0x001fca00078e0252 */
[----:B------:R-:W-:Y:S04]  /*18990*/  STL.64 [R1+0x18e8], R46 ;  /* 0x0018e82e01007387 */ /* 0x000fe80000100a00 */
[----:B------:R-:W-:Y:S01]  /*189a0*/  STL [R1+0x1d8], R36 ;  /* 0x0001d82401007387 */ /* 0x000fe20000100800 */
[----:B----4-:R-:W-:-:S03]  /*189b0*/  PRMT R43, RZ, 0x7610, R43 ;  /* 0x00007610ff2b7816 */ /* 0x010fc6000000002b */
[----:B------:R0:W-:Y:S01]  /*189c0*/  STL [R1+0x1dc], R37 ;  /* 0x0001dc2501007387 */ /* 0x0001e20000100800 */
[----:B------:R-:W-:-:S03]  /*189d0*/  PRMT R42, RZ, 0x7610, R42 ;  /* 0x00007610ff2a7816 */ /* 0x000fc6000000002a */
[----:B------:R-:W2:Y:S01]  /*189e0*/  @!P0 LDG.E.U16 R43, desc[UR6][R46.64] ;  /* 0x000000062e2b8981 */ /* 0x000ea2000c1e1500 */
[----:B0-----:R-:W-:-:S03]  /*189f0*/  IMAD.WIDE R36, R3, 0x2, R84 ;  /* 0x0000000203247825 */ /* 0x001fc600078e0254 */
[----:B------:R0:W-:Y:S04]  /*18a00*/  STL.64 [R1+0x18e0], R44 ;  /* 0x0018e02c01007387 */ /* 0x0001e80000100a00 */
[----:B------:R-:W3:Y:S04]  /*18a10*/  @!P2 LDG.E.U16 R52, desc[UR6][R36.64] ;  /* 0x000000062434a981 */ /* 0x000ee8000c1e1500 */
[----:B------:R0:W4:Y:S04]  /*18a20*/  @!P0 LDG.E.U16 R42, desc[UR6][R44.64] ;  /* 0x000000062c2a8981 */ /* 0x000128000c1e1500 */
[----:B------:R-:W2:Y:S01]  /*18a30*/  LDL.LU.64 R46, [R1+0x4028] ;  /* 0x00402800012e7983 */ /* 0x000ea20000300a00 */
        /* <DEDUP_REMOVED lines=11> */
[----:B------:R-:W2:Y:S01]  /*18af0*/  @!P5 LDG.E.U16 R39, desc[UR6][R44.64] ;  /* 0x000000062c27d981 */ /* 0x000ea2000c1e1500 */
[----:B-1----:R-:W-:-:S04]  /*18b00*/  IMAD.WIDE R40, R3, 0x2, R84 ;  /* 0x0000000203287825 */ /* 0x002fc800078e0254 */
[----:B------:R-:W-:Y:S01]  /*18b10*/  IMAD.WIDE R36, R2, 0x2, R82 ;  /* 0x0000000202247825 */ /* 0x000fe200078e0252 */
[----:B------:R-:W2:Y:S04]  /*18b20*/  @!P5 LDG.E.U16 R38, desc[UR6][R40.64] ;  /* 0x000000062826d981 */ /* 0x000ea8000c1e1500 */
[----:B---3--:R-:W-:Y:S04]  /*18b30*/  STL.64 [R1+0x3e50], R52 ;  /* 0x003e503401007387 */ /* 0x008fe80000100a00 */
[----:B------:R-:W-:Y:S04]  /*18b40*/  STL.64 [R1+0x3e78], R52 ;  /* 0x003e783401007387 */ /* 0x000fe80000100a00 */
[----:B----4-:R-:W-:Y:S01]  /*18b50*/  STL [R1+0x374], R42 ;  /* 0x0003742a01007387 */ /* 0x010fe20000100800 */
[----:B--2---:R-:W-:-:S02]  /*18b60*/  PRMT R47, RZ, 0x7610, R47 ;  /* 0x00007610ff2f7816 */ /* 0x004fc4000000002f */
[----:B------:R-:W-:Y:S01]  /*18b70*/  PRMT R46, RZ, 0x7610, R46 ;  /* 0x00007610ff2e7816 */ /* 0x000fe2000000002e */
[----:B------:R0:W-:Y:S04]  /*18b80*/  STL [R1+0x378], R43 ;  /* 0x0003782b01007387 */ /* 0x0001e80000100800 */
[----:B------:R1:W-:Y:S04]  /*18b90*/  STL.64 [R1+0x1898], R36 ;  /* 0x0018982401007387 */ /* 0x0003e80000100a00 */
[----:B------:R-:W2:Y:S01]  /*18ba0*/  @!P3 LDG.E.U16 R47, desc[UR6][R36.64] ;  /* 0x00000006242fb981 */ /* 0x000ea2000c1e1500 */
[----:B0-----:R-:W-:-:S05]  /*18bb0*/  IMAD.WIDE R42, R2, 0x2, R84 ;  /* 0x00000002022a7825 */ /* 0x001fca00078e0254 */
[----:B------:R0:W-:Y:S04]  /*18bc0*/  STL.64 [R1+0x1890], R42 ;  /* 0x0018902a01007387 */ /* 0x0001e80000100a00 */
[----:B-1----:R-:W3:Y:S04]  /*18bd0*/  LDL.LU.64 R36, [R1+0x4020] ;  /* 0x0040200001247983 */ /* 0x002ee80000300a00 */
[----:B------:R-:W4:Y:S04]  /*18be0*/  @!P3 LDG.E.U16 R46, desc[UR6][R42.64] ;  /* 0x000000062a2eb981 */ /* 0x000f28000c1e1500 */
[----:B0-----:R-:W3:Y:S01]  /*18bf0*/  LDL.LU.64 R42, [R1+0x4018] ;  /* 0x00401800012a7983 */ /* 0x001ee20000300a00 */
        /* <DEDUP_REMOVED lines=15> */
[----:B------:R-:W3:Y:S04]  /*18cf0*/  @!P2 LDG.E.U16 R14, desc[UR6][R40.64] ;  /* 0x00000006280ea981 */ /* 0x000ee8000c1e1500 */
[----:B------:R-:W3:Y:S04]  /*18d00*/  @!P0 LDG.E.U16 R93, desc[UR6][R38.64] ;  /* 0x00000006265d8981 */ /* 0x000ee8000c1e1500 */
[----:B----4-:R-:W-:Y:S04]  /*18d10*/  STL [R1+0x2c], R46 ;  /* 0x00002c2e01007387 */ /* 0x010fe80000100800 */
[----:B--2---:R0:W-:Y:S01]  /*18d20*/  STL [R1+0x30], R47 ;  /* 0x0000302f01007387 */ /* 0x0041e20000100800 */
[----:B---3--:R-:W-:-:S02]  /*18d30*/  PRMT R42, RZ, 0x7610, R42 ;  /* 0x00007610ff2a7816 */ /* 0x008fc4000000002a */
[----:B------:R-:W-:Y:S01]  /*18d40*/  PRMT R43, RZ, 0x7610, R43 ;  /* 0x00007610ff2b7816 */ /* 0x000fe2000000002b */
[----:B0-----:R-:W-:-:S03]  /*18d50*/  IMAD.WIDE R46, R2, 0x2, R84 ;  /* 0x00000002022e7825 */ /* 0x001fc600078e0254 */
[----:B------:R-:W2:Y:S04]  /*18d60*/  @!P2 LDG.E.U16 R42, desc[UR6][R44.64] ;  /* 0x000000062c2aa981 */ /* 0x000ea8000c1e1500 */
[----:B------:R0:W3:Y:S01]  /*18d70*/  @!P0 LDG.E.U16 R43, desc[UR6][R46.64] ;  /* 0x000000062e2b8981 */ /* 0x0000e2000c1e1500 */
[C---:B------:R-:W-:Y:S02]  /*18d80*/  VIADD R4, R9.reuse, 0xffffff94 ;  /* 0xffffff9409047836 */ /* 0x040fe40000000000 */
[----:B------:R-:W-:Y:S01]  /*18d90*/  VIADD R2, R9, 0xffffff91 ;  /* 0xffffff9109027836 */ /* 0x000fe20000000000 */
[----:B------:R1:W-:Y:S02]  /*18da0*/  STL.64 [R1+0x1878], R38 ;  /* 0x0018782601007387 */ /* 0x0003e40000100a00 */
[----:B------:R-:W-:-:S02]  /*18db0*/  ISETP.GE.U32.AND P3, PT, R4, 0x7ffffe95, PT ;  /* 0x7ffffe950400780c */ /* 0x000fc40003f66070 */
[----:B------:R0:W-:Y:S01]  /*18dc0*/  STL.64 [R1+0x1870], R46 ;  /* 0x0018702e01007387 */ /* 0x0001e20000100a00 */
[----:B------:R-:W-:Y:S01]  /*18dd0*/  ISETP.GE.U32.AND P2, PT, R2, 0x7ffffe92, PT ;  /* 0x7ffffe920200780c */ /* 0x000fe20003f46070 */
[C---:B------:R-:W-:Y:S02]  /*18de0*/  IMAD R2, R80.reuse, 0x6b, RZ ;  /* 0x0000006b50027824 */ /* 0x040fe400078e02ff */
[----:B------:R-:W-:Y:S01]  /*18df0*/  IMAD R3, R80, 0x6c, RZ ;  /* 0x0000006c50037824 */ /* 0x000fe200078e02ff */
[----:B-1----:R-:W4:Y:S01]  /*18e00*/  LDL.LU.64 R38, [R1+0x4010] ;  /* 0x0040100001267983 */ /* 0x002f220000300a00 */
[----:B------:R-:W-:Y:S02]  /*18e10*/  PRMT R51, RZ, 0x7610, R51 ;  /* 0x00007610ff337816 */ /* 0x000fe40000000033 */
[----:B------:R-:W-:Y:S01]  /*18e20*/  PRMT R36, RZ, 0x7610, R36 ;  /* 0x00007610ff247816 */ /* 0x000fe20000000024 */
[----:B0-----:R-:W-:Y:S01]  /*18e30*/  IMAD.WIDE R46, R2, 0x2, R82 ;  /* 0x00000002022e7825 */ /* 0x001fe200078e0252 */
[----:B------:R0:W-:Y:S01]  /*18e40*/  STL [R1+0x1d4], R93 ;  /* 0x0001d45d01007387 */ /* 0x0001e20000100800 */
[----:B------:R-:W-:-:S03]  /*18e50*/  PRMT R37, RZ, 0x7610, R37 ;  /* 0x00007610ff257816 */ /* 0x000fc60000000025 */
[----:B------:R-:W4:Y:S04]  /*18e60*/  @!P3 LDG.E.U16 R51, desc[UR6][R46.64] ;  /* 0x000000062e33b981 */ /* 0x000f28000c1e1500 */
[----:B0-----:R-:W4:Y:S04]  /*18e70*/  LDL.LU R93, [R1+0x4008] ;  /* 0x00400800015d7983 */ /* 0x001f280000300800 */
[----:B------:R0:W-:Y:S04]  /*18e80*/  STL.64 [R1+0x1868], R44 ;  /* 0x0018682c01007387 */ /* 0x0001e80000100a00 */
[----:B------:R1:W-:Y:S04]  /*18e90*/  STL.64 [R1+0x1860], R40 ;  /* 0x0018602801007387 */ /* 0x0003e80000100a00 */
[----:B------:R-:W-:Y:S01]  /*18ea0*/  STL [R1+0x3e08], R14 ;  /* 0x003e080e01007387 */ /* 0x000fe20000100800 */
[----:B0-----:R-:W-:-:S04]  /*18eb0*/  IMAD.WIDE R44, R2, 0x2, R84 ;  /* 0x00000002022c7825 */ /* 0x001fc800078e0254 */
[----:B-1----:R-:W-:-:S05]  /*18ec0*/  IMAD.WIDE R40, R3, 0x2, R84 ;  /* 0x0000000203287825 */ /* 0x002fca00078e0254 */
[----:B------:R-:W4:Y:S04]  /*18ed0*/  @!P5 LDG.E.U16 R36, desc[UR6][R40.64] ;  /* 0x000000062824d981 */ /* 0x000f28000c1e1500 */
[----:B--2---:R-:W-:Y:S04]  /*18ee0*/  STL [R1+0x370], R42 ;  /* 0x0003702a01007387 */ /* 0x004fe80000100800 */
[----:B---3--:R0:W-:Y:S04]  /*18ef0*/  STL [R1+0x1d0], R43 ;  /* 0x0001d02b01007387 */ /* 0x0081e80000100800 */
[----:B------:R1:W-:Y:S01]  /*18f00*/  STL.64 [R1+0x1828], R46 ;  /* 0x0018282e01007387 */ /* 0x0003e20000100a00 */
[----:B0-----:R-:W-:-:S03]  /*18f10*/  IMAD.WIDE R42, R3, 0x2, R82 ;  /* 0x00000002032a7825 */ /* 0x001fc600078e0252 */
[----:B------:R-:W-:Y:S04]  /*18f20*/  STL.64 [R1+0x1820], R44 ;  /* 0x0018202c01007387 */ /* 0x000fe80000100a00 */
[----:B------:R0:W2:Y:S04]  /*18f30*/  @!P5 LDG.E.U16 R37, desc[UR6][R42.64] ;  /* 0x000000062a25d981 */ /* 0x0000a8000c1e1500 */
[----:B-1----:R-:W3:Y:S01]  /*18f40*/  LDL.LU.64 R46, [R1+0x4000] ;  /* 0x00400000012e7983 */ /* 0x002ee20000300a00 */
[C---:B------:R-:W-:Y:S02]  /*18f50*/  VIADD R4, R9.reuse, 0xffffff92 ;  /* 0xffffff9209047836 */ /* 0x040fe40000000000 */
[----:B------:R-:W-:-:S03]  /*18f60*/  VIADD R2, R9, 0xffffff8c ;  /* 0xffffff8c09027836 */ /* 0x000fc60000000000 */
[----:B------:R-:W-:Y:S02]  /*18f70*/  ISETP.GE.U32.AND P0, PT, R4, 0x7ffffe93, PT ;  /* 0x7ffffe930400780c */ /* 0x000fe40003f06070 */
[----:B------:R-:W-:Y:S01]  /*18f80*/  ISETP.GE.U32.AND P5, PT, R2, 0x7ffffe8d, PT ;  /* 0x7ffffe8d0200780c */ /* 0x000fe20003fa6070 */
[C---:B------:R-:W-:Y:S01]  /*18f90*/  IMAD R2, R80.reuse, 0x6d, RZ ;  /* 0x0000006d50027824 */ /* 0x040fe200078e02ff */
[----:B------:R0:W-:Y:S04]  /*18fa0*/  STL.64 [R1+0x1818], R42 ;  /* 0x0018182a01007387 */ /* 0x0001e80000100a00 */
[----:B------:R1:W-:Y:S01]  /*18fb0*/  STL.64 [R1+0x1810], R40 ;  /* 0x0018102801007387 */ /* 0x0003e20000100a00 */
[----:B------:R-:W-:Y:S01]  /*18fc0*/  PRMT R50, RZ, 0x7610, R50 ;  /* 0x00007610ff327816 */ /* 0x000fe20000000032 */
[----:B------:R-:W-:Y:S01]  /*18fd0*/  IMAD R3, R80, 0x6e, RZ ;  /* 0x0000006e50037824 */ /* 0x000fe200078e02ff */
[----:B----4-:R-:W-:-:S02]  /*18fe0*/  PRMT R38, RZ, 0x7610, R38 ;  /* 0x00007610ff267816 */ /* 0x010fc40000000026 */
[----:B------:R-:W-:Y:S02]  /*18ff0*/  PRMT R39, RZ, 0x7610, R39 ;  /* 0x00007610ff277816 */ /* 0x000fe40000000027 */
[----:B------:R4:W3:Y:S01]  /*19000*/  @!P3 LDG.E.U16 R50, desc[UR6][R44.64] ;  /* 0x000000062c32b981 */ /* 0x0008e2000c1e1500 */
[----:B0-----:R-:W-:-:S04]  /*19010*/  IMAD.WIDE R42, R2, 0x2, R84 ;  /* 0x00000002022a7825 */ /* 0x001fc800078e0254 */
[C---:B-1----:R-:W-:Y:S01]  /*19020*/  IMAD.WIDE R40, R3.reuse, 0x2, R84 ;  /* 0x0000000203287825 */ /* 0x042fe200078e0254 */
[----:B------:R-:W-:Y:S03]  /*19030*/  STL [R1+0x24], R36 ;  /* 0x0000242401007387 */ /* 0x000fe60000100800 */
[----:B----4-:R-:W-:Y:S01]  /*19040*/  IMAD.WIDE R44, R3, 0x2, R82 ;  /* 0x00000002032c7825 */ /* 0x010fe200078e0252 */
[----:B------:R-:W4:Y:S04]  /*19050*/  @!P2 LDG.E.U16 R38, desc[UR6][R40.64] ;  /* 0x000000062826a981 */ /* 0x000f28000c1e1500 */
[----:B------:R0:W4:Y:S04]  /*19060*/  @!P2 LDG.E.U16 R39, desc[UR6][R44.64] ;  /* 0x000000062c27a981 */ /* 0x000128000c1e1500 */
[----:B--2---:R1:W-:Y:S01]  /*19070*/  STL [R1+0x28], R37 ;  /* 0x0000282501007387 */ /* 0x0043e20000100800 */
[----:B---3--:R-:W-:-:S02]  /*19080*/  PRMT R46, RZ, 0x7610, R46 ;  /* 0x00007610ff2e7816 */ /* 0x008fc4000000002e */
[----:B------:R-:W-:Y:S01]  /*19090*/  PRMT R47, RZ, 0x7610, R47 ;  /* 0x00007610ff2f7816 */ /* 0x000fe2000000002f */
[----:B-1----:R-:W-:-:S03]  /*190a0*/  IMAD.WIDE R36, R2, 0x2, R82 ;  /* 0x0000000202247825 */ /* 0x002fc600078e0252 */
[----:B------:R-:W2:Y:S04]  /*190b0*/  @!P0 LDG.E.U16 R46, desc[UR6][R42.64] ;  /* 0x000000062a2e8981 */ /* 0x000ea8000c1e1500 */
[----:B------:R1:W-:Y:S04]  /*190c0*/  STL.64 [R1+0x1808], R36 ;  /* 0x0018082401007387 */ /* 0x0003e80000100a00 */
[----:B------:R-:W3:Y:S04]  /*190d0*/  @!P0 LDG.E.U16 R47, desc[UR6][R36.64] ;  /* 0x00000006242f8981 */ /* 0x000ee8000c1e1500 */
[----:B------:R0:W-:Y:S04]  /*190e0*/  STL.64 [R1+0x1800], R42 ;  /* 0x0018002a01007387 */ /* 0x0001e80000100a00 */
[----:B-1----:R-:W4:Y:S04]  /*190f0*/  LDL.LU.64 R36, [R1+0x3ff8] ;  /* 0x003ff80001247983 */ /* 0x002f280000300a00 */
[----:B0-----:R-:W4:Y:S01]  /*19100*/  LDL.LU.64 R42, [R1+0x3ff0] ;  /* 0x003ff000012a7983 */ /* 0x001f220000300a00 */
[----:B------:R-:W-:-:S02]  /*19110*/  VIADD R4, R9, 0xffffff90 ;  /* 0xffffff9009047836 */ /* 0x000fc40000000000 */
[----:B------:R-:W-:Y:S01]  /*19120*/  VIADD R2, R9, 0xffffff8a ;  /* 0xffffff8a09027836 */ /* 0x000fe20000000000 */
[----:B------:R0:W-:Y:S02]  /*19130*/  STL.64 [R1+0x17f8], R44 ;  /* 0x0017f82c01007387 */ /* 0x0001e40000100a00 */
[----:B------:R-:W-:Y:S02]  /*19140*/  ISETP.GE.U32.AND P3, PT, R4, 0x7ffffe91, PT ;  /* 0x7ffffe910400780c */ /* 0x000fe40003f66070 */
[----:B------:R-:W-:Y:S01]  /*19150*/  ISETP.GE.U32.AND P2, PT, R2, 0x7ffffe8b, PT ;  /* 0x7ffffe8b0200780c */ /* 0x000fe20003f46070 */
[----:B------:R-:W-:Y:S01]  /*19160*/  IMAD R2, R80, 0x6f, RZ ;  /* 0x0000006f50027824 */ /* 0x000fe200078e02ff */
[----:B------:R-:W-:Y:S03]  /*19170*/  STL.64 [R1+0x17f0], R40 ;  /* 0x0017f02801007387 */ /* 0x000fe60000100a00 */
[C---:B0-----:R-:W-:Y:S01]  /*19180*/  IMAD.WIDE R44, R2.reuse, 0x2, R84 ;  /* 0x00000002022c7825 */ /* 0x041fe200078e0254 */
[----:B--2---:R-:W-:Y:S04]  /*19190*/  STL [R1+0xf4], R46 ;  /* 0x0000f42e01007387 */ /* 0x004fe80000100800 */
[----:B---3--:R0:W-:Y:S02]  /*191a0*/  STL [R1+0xf8], R47 ;  /* 0x0000f82f01007387 */ /* 0x0081e40000100800 */
[----:B0-----:R-:W-:Y:S01]  /*191b0*/  IMAD.WIDE R46, R2, 0x2, R82 ;  /* 0x00000002022e7825 */ /* 0x001fe200078e0252 */
[----:B----4-:R-:W-:-:S02]  /*191c0*/  PRMT R43, RZ, 0x7610, R43 ;  /* 0x00007610ff2b7816 */ /* 0x010fc4000000002b */
[----:B------:R-:W-:Y:S02]  /*191d0*/  PRMT R42, RZ, 0x7610, R42 ;  /* 0x00007610ff2a7816 */ /* 0x000fe4000000002a */
[----:B------:R0:W-:Y:S04]  /*191e0*/  STL.64 [R1+0x17e8], R46 ;  /* 0x0017e82e01007387 */ /* 0x0001e80000100a00 */
[----:B------:R-:W-:Y:S04]  /*191f0*/  STL [R1+0x1c8], R38 ;  /* 0x0001c82601007387 */ /* 0x000fe80000100800 */
[----:B------:R1:W-:Y:S04]  /*19200*/  STL [R1+0x1cc], R39 ;  /* 0x0001cc2701007387 */ /* 0x0003e80000100800 */
[----:B------:R2:W-:Y:S04]  /*19210*/  STL.64 [R1+0x17e0], R44 ;  /* 0x0017e02c01007387 */ /* 0x0005e80000100a00 */
[----:B------:R-:W3:Y:S04]  /*19220*/  @!P3 LDG.E.U16 R43, desc[UR6][R46.64] ;  /* 0x000000062e2bb981 */ /* 0x000ee8000c1e1500 */
[----:B------:R2:W4:Y:S04]  /*19230*/  @!P3 LDG.E.U16 R42, desc[UR6][R44.64] ;  /* 0x000000062c2ab981 */ /* 0x000528000c1e1500 */
[----:B0-----:R-:W3:Y:S01]  /*19240*/  LDL.LU.64 R46, [R1+0x3fe8] ;  /* 0x003fe800012e7983 */ /* 0x001ee20000300a00 */
[----:B------:R-:W-:Y:S01]  /*19250*/  IMAD R3, R80, 0x73, RZ ;  /* 0x0000007350037824 */ /* 0x000fe200078e02ff */
[----:B------:R-:W-:Y:S01]  /*19260*/  PRMT R49, RZ, 0x7610, R49 ;  /* 0x00007610ff317816 */ /* 0x000fe20000000031 */
[----:B------:R-:W-:Y:S01]  /*19270*/  VIADD R4, R9, 0xffffff8b ;  /* 0xffffff8b09047836 */ /* 0x000fe20000000000 */
[----:B------:R-:W-:Y:S01]  /*19280*/  PRMT R48, RZ, 0x7610, R48 ;  /* 0x00007610ff307816 */ /* 0x000fe20000000030 */
[----:B------:R-:W-:-:S04]  /*19290*/  IMAD.WIDE R40, R3, 0x2, R82 ;  /* 0x0000000203287825 */ /* 0x000fc800078e0252 */
[----:B-1----:R-:W-:Y:S01]  /*192a0*/  IMAD.WIDE R38, R3, 0x2, R84 ;  /* 0x0000000203267825 */ /* 0x002fe200078e0254 */
[----:B------:R-:W-:Y:S01]  /*192b0*/  ISETP.GE.U32.AND P0, PT, R4, 0x7ffffe8c, PT ;  /* 0x7ffffe8c0400780c */ /* 0x000fe20003f06070 */
[----:B------:R0:W3:Y:S02]  /*192c0*/  @!P5 LDG.E.U16 R49, desc[UR6][R40.64] ;  /* 0x000000062831d981 */ /* 0x0000e4000c1e1500 */
[----:B------:R-:W-:Y:S02]  /*192d0*/  VIADD R2, R9, 0xffffff88 ;  /* 0xffffff8809027836 */ /* 0x000fe40000000000 */
[----:B------:R1:W3:Y:S01]  /*192e0*/  @!P5 LDG.E.U16 R48, desc[UR6][R38.64] ;  /* 0x000000062630d981 */ /* 0x0002e2000c1e1500 */
[----:B------:R-:W-:Y:S02]  /*192f0*/  IMAD R3, R80, 0x75, RZ ;  /* 0x0000007550037824 */ /* 0x000fe400078e02ff */
[----:B------:R-:W-:Y:S01]  /*19300*/  ISETP.GE.U32.AND P5, PT, R2, 0x7ffffe89, PT ;  /* 0x7ffffe890200780c */ /* 0x000fe20003fa6070 */
[----:B------:R-:W-:Y:S01]  /*19310*/  IMAD R2, R80, 0x74, RZ ;  /* 0x0000007450027824 */ /* 0x000fe200078e02ff */
[----:B------:R0:W-:Y:S01]  /*19320*/  STL.64 [R1+0x17a8], R40 ;  /* 0x0017a82801007387 */ /* 0x0001e20000100a00 */
[----:B------:R-:W-:-:S03]  /*19330*/  PRMT R36, RZ, 0x7610, R36 ;  /* 0x00007610ff247816 */ /* 0x000fc60000000024 */
[----:B------:R1:W-:Y:S01]  /*19340*/  STL.64 [R1+0x17a0], R38 ;  /* 0x0017a02601007387 */ /* 0x0003e20000100a00 */
[----:B------:R-:W-:Y:S01]  /*19350*/  PRMT R37, RZ, 0x7610, R37 ;  /* 0x00007610ff257816 */ /* 0x000fe20000000025 */
[----:B--2---:R-:W-:-:S04]  /*19360*/  IMAD.WIDE R44, R2, 0x2, R84 ;  /* 0x00000002022c7825 */ /* 0x004fc800078e0254 */
[----:B0-----:R-:W-:-:S04]  /*19370*/  IMAD.WIDE R40, R3, 0x2, R84 ;  /* 0x0000000203287825 */ /* 0x001fc800078e0254 */
[----:B-1----:R-:W-:Y:S01]  /*19380*/  IMAD.WIDE R38, R2, 0x2, R82 ;  /* 0x0000000202267825 */ /* 0x002fe200078e0252 */
[----:B------:R-:W2:Y:S04]  /*19390*/  @!P2 LDG.E.U16 R36, desc[UR6][R40.64] ;  /* 0x000000062824a981 */ /* 0x000ea8000c1e1500 */
[----:B----4-:R-:W-:Y:S04]  /*193a0*/  STL [R1+0x364], R42 ;  /* 0x0003642a01007387 */ /* 0x010fe80000100800 */
[----:B---3--:R0:W-:Y:S01]  /*193b0*/  STL [R1+0x368], R43 ;  /* 0x0003682b01007387 */ /* 0x0081e20000100800 */
[----:B------:R-:W-:-:S02]  /*193c0*/  PRMT R47, RZ, 0x7610, R47 ;  /* 0x00007610ff2f7816 */ /* 0x000fc4000000002f */
[----:B------:R-:W-:Y:S01]  /*193d0*/  PRMT R46, RZ, 0x7610, R46 ;  /* 0x00007610ff2e7816 */ /* 0x000fe2000000002e */
[----:B------:R1:W-:Y:S01]  /*193e0*/  STL.64 [R1+0x1798], R38 ;  /* 0x0017982601007387 */ /* 0x0003e20000100a00 */
[----:B0-----:R-:W-:-:S03]  /*193f0*/  IMAD.WIDE R42, R3, 0x2, R82 ;  /* 0x00000002032a7825 */ /* 0x001fc600078e0252 */
        /* <DEDUP_REMOVED lines=9> */
[----:B------:R-:W-:Y:S02]  /*19490*/  ISETP.GE.U32.AND P3, PT, R4, 0x7ffffe8a, PT ;  /* 0x7ffffe8a0400780c */ /* 0x000fe40003f66070 */
[----:B------:R-:W-:Y:S01]  /*194a0*/  ISETP.GE.U32.AND P2, PT, R2, 0x7ffffe84, PT ;  /* 0x7ffffe840200780c */ /* 0x000fe20003f46070 */
[----:B------:R0:W-:Y:S01]  /*194b0*/  STL.64 [R1+0x1780], R40 ;  /* 0x0017802801007387 */ /* 0x0001e20000100a00 */
[----:B------:R-:W-:-:S03]  /*194c0*/  IMAD R2, R80, 0x76, RZ ;  /* 0x0000007650027824 */ /* 0x000fc600078e02ff */
[----:B--2---:R-:W-:Y:S01]  /*194d0*/  STL [R1+0xec], R36 ;  /* 0x0000ec2401007387 */ /* 0x004fe20000100800 */
[----:B------:R-:W-:-:S04]  /*194e0*/  IMAD R3, R80, 0x77, RZ ;  /* 0x0000007750037824 */ /* 0x000fc800078e02ff */
[----:B----4-:R-:W-:-:S04]  /*194f0*/  IMAD.WIDE R42, R3, 0x2, R82 ;  /* 0x00000002032a7825 */ /* 0x010fc800078e0252 */
[----:B0-----:R-:W-:Y:S01]  /*19500*/  IMAD.WIDE R40, R3, 0x2, R84 ;  /* 0x0000000203287825 */ /* 0x001fe200078e0254 */
        /* <DEDUP_REMOVED lines=13> */
[----:B------:R-:W4:Y:S04]  /*195e0*/  @!P5 LDG.E.U16 R38, desc[UR6][R40.64] ;  /* 0x000000062826d981 */ /* 0x000f28000c1e1500 */
[----:B0-----:R-:W4:Y:S04]  /*195f0*/  LDL.LU.64 R36, [R1+0x3fd0] ;  /* 0x003fd00001247983 */ /* 0x001f280000300a00 */
[----:B-1----:R-:W4:Y:S04]  /*19600*/  LDL.LU.64 R46, [R1+0x3fc8] ;  /* 0x003fc800012e7983 */ /* 0x002f280000300a00 */
[----:B------:R0:W4:Y:S01]  /*19610*/  @!P5 LDG.E.U16 R39, desc[UR6][R42.64] ;  /* 0x000000062a27d981 */ /* 0x000122000c1e1500 */
        /* <DEDUP_REMOVED lines=10> */
[----:B---3--:R-:W-:Y:S04]  /*196c0*/  STL [R1+0x1c0], R44 ;  /* 0x0001c02c01007387 */ /* 0x008fe80000100800 */
[----:B--2---:R0:W-:Y:S04]  /*196d0*/  STL [R1+0x1c4], R45 ;  /* 0x0001c42d01007387 */ /* 0x0041e80000100800 */
[----:B------:R-:W-:Y:S01]  /*196e0*/  STL.64 [R1+0x1728], R42 ;  /* 0x0017282a01007387 */ /* 0x000fe20000100a00 */
[----:B----4-:R-:W-:Y:S01]  /*196f0*/  PRMT R47, RZ, 0x7610, R47 ;  /* 0x00007610ff2f7816 */ /* 0x010fe2000000002f */
[----:B0-----:R-:W-:-:S02]  /*19700*/  IMAD.WIDE R44, R2, 0x2, R84 ;  /* 0x00000002022c7825 */ /* 0x001fc400078e0254 */
[----:B------:R-:W-:Y:S01]  /*19710*/  STL [R1+0x35c], R38 ;  /* 0x00035c2601007387 */ /* 0x000fe20000100800 */
[----:B------:R-:W-:-:S03]  /*19720*/  PRMT R36, RZ, 0x7610, R36 ;  /* 0x00007610ff247816 */ /* 0x000fc60000000024 */
[----:B------:R0:W-:Y:S01]  /*19730*/  STL [R1+0x360], R39 ;  /* 0x0003602701007387 */ /* 0x0001e20000100800 */
[----:B------:R-:W-:-:S03]  /*19740*/  PRMT R37, RZ, 0x7610, R37 ;  /* 0x00007610ff257816 */ /* 0x000fc60000000025 */
[----:B------:R1:W-:Y:S04]  /*19750*/  STL.64 [R1+0x1720], R44 ;  /* 0x0017202c01007387 */ /* 0x0003e80000100a00 */
[----:B------:R-:W2:Y:S01]  /*19760*/  @!P0 LDG.E.U16 R47, desc[UR6][R42.64] ;  /* 0x000000062a2f8981 */ /* 0x000ea2000c1e1500 */
[----:B0-----:R-:W-:-:S03]  /*19770*/  IMAD.WIDE R38, R3, 0x2, R84 ;  /* 0x0000000203267825 */ /* 0x001fc600078e0254 */
[----:B------:R-:W3:Y:S04]  /*19780*/  @!P2 LDG.E.U16 R37, desc[UR6][R40.64] ;  /* 0x000000062825a981 */ /* 0x000ee8000c1e1500 */
[----:B------:R-:W4:Y:S04]  /*19790*/  @!P2 LDG.E.U16 R36, desc[UR6][R38.64] ;  /* 0x000000062624a981 */ /* 0x000f28000c1e1500 */
[----:B------:R-:W2:Y:S01]  /*197a0*/  LDL.LU.64 R42, [R1+0x3fc0] ;  /* 0x003fc000012a7983 */ /* 0x000ea20000300a00 */
[C---:B------:R-:W-:Y:S02]  /*197b0*/  VIADD R4, R9.reuse, 0xffffff82 ;  /* 0xffffff8209047836 */ /* 0x040fe40000000000 */
[----:B------:R-:W-:Y:S01]  /*197c0*/  VIADD R2, R9, 0xffffff7c ;  /* 0xffffff7c09027836 */ /* 0x000fe20000000000 */
[----:B------:R-:W-:-:S02]  /*197d0*/  PRMT R46, RZ, 0x7610, R46 ;  /* 0x00007610ff2e7816 */ /* 0x000fc4000000002e */
[----:B------:R-:W-:Y:S02]  /*197e0*/  ISETP.GE.U32.AND P3, PT, R4, 0x7ffffe83, PT ;  /* 0x7ffffe830400780c */ /* 0x000fe40003f66070 */
[----:B------:R-:W-:Y:S01]  /*197f0*/  ISETP.GE.U32.AND P2, PT, R2, 0x7ffffe7d, PT ;  /* 0x7ffffe7d0200780c */ /* 0x000fe20003f46070 */
[C---:B------:R-:W-:Y:S01]  /*19800*/  IMAD R2, R80.reuse, 0x7d, RZ ;  /* 0x0000007d50027824 */ /* 0x040fe200078e02ff */
[----:B------:R-:W-:Y:S04]  /*19810*/  STL.64 [R1+0x1718], R40 ;  /* 0x0017182801007387 */ /* 0x000fe80000100a00 */
[----:B------:R1:W3:Y:S04]  /*19820*/  @!P0 LDG.E.U16 R46, desc[UR6][R44.64] ;  /* 0x000000062c2e8981 */ /* 0x0002e8000c1e1500 */
[----:B------:R0:W-:Y:S01]  /*19830*/  STL.64 [R1+0x1710], R38 ;  /* 0x0017102601007387 */ /* 0x0001e20000100a00 */
[----:B------:R-:W-:-:S02]  /*19840*/  IMAD R3, R80, 0x7e, RZ ;  /* 0x0000007e50037824 */ /* 0x000fc400078e02ff */
[----:B-1----:R-:W-:-:S04]  /*19850*/  IMAD.WIDE R44, R2, 0x2, R84 ;  /* 0x00000002022c7825 */ /* 0x002fc800078e0254 */
[----:B0-----:R-:W-:Y:S01]  /*19860*/  IMAD.WIDE R38, R2, 0x2, R82 ;  /* 0x0000000202267825 */ /* 0x001fe200078e0252 */
[----:B------:R-:W-:-:S04]  /*19870*/  PRMT R32, RZ, 0x7610, R32 ;  /* 0x00007610ff207816 */ /* 0x000fc80000000020 */
[----:B------:R0:W-:Y:S01]  /*19880*/  STL.64 [R1+0x1708], R38 ;  /* 0x0017082601007387 */ /* 0x0001e20000100a00 */
[----:B------:R-:W-:Y:S01]  /*19890*/  PRMT R33, RZ, 0x7610, R33 ;  /* 0x00007610ff217816 */ /* 0x000fe20000000021 */
[----:B------:R-:W-:-:S05]  /*198a0*/  IMAD.WIDE R40, R3, 0x2, R82 ;  /* 0x0000000203287825 */ /* 0x000fca00078e0252 */
[----:B------:R1:W3:Y:S01]  /*198b0*/  @!P5 LDG.E.U16 R33, desc[UR6][R40.64] ;  /* 0x000000062821d981 */ /* 0x0002e2000c1e1500 */
[----:B--2---:R-:W-:Y:S02]  /*198c0*/  PRMT R42, RZ, 0x7610, R42 ;  /* 0x00007610ff2a7816 */ /* 0x004fe4000000002a */
[----:B------:R-:W-:Y:S01]  /*198d0*/  PRMT R43, RZ, 0x7610, R43 ;  /* 0x00007610ff2b7816 */ /* 0x000fe2000000002b */
[----:B----4-:R-:W-:Y:S04]  /*198e0*/  STL [R1+0x14], R36 ;  /* 0x0000142401007387 */ /* 0x010fe80000100800 */
[----:B------:R-:W2:Y:S04]  /*198f0*/  @!P3 LDG.E.U16 R42, desc[UR6][R44.64] ;  /* 0x000000062c2ab981 */ /* 0x000ea8000c1e1500 */
[----:B------:R-:W4:Y:S04]  /*19900*/  @!P3 LDG.E.U16 R43, desc[UR6][R38.64] ;  /* 0x00000006262bb981 */ /* 0x000f28000c1e1500 */
[----:B---3--:R3:W-:Y:S04]  /*19910*/  STL [R1+0x18], R37 ;  /* 0x0000182501007387 */ /* 0x0087e80000100800 */
[----:B------:R1:W-:Y:S04]  /*19920*/  STL.64 [R1+0x1700], R44 ;  /* 0x0017002c01007387 */ /* 0x0003e80000100a00 */
[----:B0-----:R-:W4:Y:S01]  /*19930*/  LDL.LU.64 R38, [R1+0x3fb8] ;  /* 0x003fb80001267983 */ /* 0x001f220000300a00 */
[----:B---3--:R-:W-:-:S05]  /*19940*/  IMAD.WIDE R36, R3, 0x2, R84 ;  /* 0x0000000203247825 */ /* 0x008fca00078e0254 */
[----:B------:R-:W3:Y:S01]  /*19950*/  @!P5 LDG.E.U16 R32, desc[UR6][R36.64] ;  /* 0x000000062420d981 */ /* 0x000ee2000c1e1500 */
[C---:B------:R-:W-:Y:S02]  /*19960*/  VIADD R4, R9.reuse, 0xffffff80 ;  /* 0xffffff8009047836 */ /* 0x040fe40000000000 */
[----:B------:R-:W-:Y:S01]  /*19970*/  VIADD R2, R9, 0xffffff7a ;  /* 0xffffff7a09027836 */ /* 0x000fe20000000000 */
[----:B-1----:R-:W3:Y:S02]  /*19980*/  LDL.LU.64 R44, [R1+0x3fb0] ;  /* 0x003fb000012c7983 */ /* 0x002ee40000300a00 */
[----:B------:R-:W-:Y:S02]  /*19990*/  ISETP.GE.U32.AND P0, PT, R4, 0x7ffffe81, PT ;  /* 0x7ffffe810400780c */ /* 0x000fe40003f06070 */
[----:B------:R-:W-:Y:S01]  /*199a0*/  ISETP.GE.U32.AND P5, PT, R2, 0x7ffffe7b, PT ;  /* 0x7ffffe7b0200780c */ /* 0x000fe20003fa6070 */
[----:B------:R0:W-:Y:S01]  /*199b0*/  STL.64 [R1+0x16f8], R40 ;  /* 0x0016f82801007387 */ /* 0x0001e20000100a00 */
[----:B------:R-:W-:-:S03]  /*199c0*/  IMAD R2, R80, 0x7f, RZ ;  /* 0x0000007f50027824 */ /* 0x000fc600078e02ff */
[----:B------:R-:W-:Y:S01]  /*199d0*/  STL.64 [R1+0x16f0], R36 ;  /* 0x0016f02401007387 */ /* 0x000fe20000100a00 */
[----:B0-----:R-:W-:-:S03]  /*199e0*/  IMAD.WIDE R40, R2, 0x2, R84 ;  /* 0x0000000202287825 */ /* 0x001fc600078e0254 */
[----:B--2---:R-:W-:Y:S04]  /*199f0*/  STL [R1+0xe4], R42 ;  /* 0x0000e42a01007387 */ /* 0x004fe80000100800 */
[----:B----4-:R0:W-:Y:S02]  /*19a00*/  STL [R1+0xe8], R43 ;  /* 0x0000e82b01007387 */ /* 0x0101e40000100800 */
[----:B0-----:R-:W-:Y:S01]  /*19a10*/  IMAD.WIDE R42, R2, 0x2, R82 ;  /* 0x00000002022a7825 */ /* 0x001fe200078e0252 */
[----:B------:R-:W-:-:S04]  /*19a20*/  PRMT R39, RZ, 0x7610, R39 ;  /* 0x00007610ff277816 */ /* 0x000fc80000000027 */
[----:B------:R0:W-:Y:S04]  /*19a30*/  STL.64 [R1+0x16e8], R42 ;  /* 0x0016e82a01007387 */ /* 0x0001e80000100a00 */
[----:B---3--:R-:W-:Y:S01]  /*19a40*/  STL [R1+0x1b8], R32 ;  /* 0x0001b82001007387 */ /* 0x008fe20000100800 */
[----:B------:R-:W-:-:S03]  /*19a50*/  PRMT R38, RZ, 0x7610, R38 ;  /* 0x00007610ff267816 */ /* 0x000fc60000000026 */
[----:B------:R1:W-:Y:S04]  /*19a60*/  STL [R1+0x1bc], R33 ;  /* 0x0001bc2101007387 */ /* 0x0003e80000100800 */
[----:B------:R-:W-:Y:S04]  /*19a70*/  STL.64 [R1+0x16e0], R40 ;  /* 0x0016e02801007387 */ /* 0x000fe80000100a00 */
[----:B------:R-:W2:Y:S04]  /*19a80*/  @!P0 LDG.E.U16 R39, desc[UR6][R42.64] ;  /* 0x000000062a278981 */ /* 0x000ea8000c1e1500 */
[----:B------:R-:W3:Y:S04]  /*19a90*/  @!P0 LDG.E.U16 R38, desc[UR6][R40.64] ;  /* 0x0000000628268981 */ /* 0x000ee8000c1e1500 */
[----:B0-----:R-:W4:Y:S01]  /*19aa0*/  LDL.LU.64 R42, [R1+0x3fa8] ;  /* 0x003fa800012a7983 */ /* 0x001f220000300a00 */
[----:B------:R-:W-:Y:S01]  /*19ab0*/  IMAD R3, R80, 0x83, RZ ;  /* 0x0000008350037824 */ /* 0x000fe200078e02ff */
[----:B------:R-:W-:Y:S01]  /*19ac0*/  PRMT R45, RZ, 0x7610, R45 ;  /* 0x00007610ff2d7816 */ /* 0x000fe2000000002d */
[----:B------:R-:W-:Y:S01]  /*19ad0*/  VIADD R4, R9, 0xffffff7b ;  /* 0xffffff7b09047836 */ /* 0x000fe20000000000 */
[----:B------:R-:W-:Y:S01]  /*19ae0*/  PRMT R44, RZ, 0x7610, R44 ;  /* 0x00007610ff2c7816 */ /* 0x000fe2000000002c */
[----:B------:R-:W-:-:S04]  /*19af0*/  IMAD.WIDE R36, R3, 0x2, R82 ;  /* 0x0000000203247825 */ /* 0x000fc800078e0252 */
[----:B-1----:R-:W-:Y:S01]  /*19b00*/  IMAD.WIDE R32, R3, 0x2, R84 ;  /* 0x0000000203207825 */ /* 0x002fe200078e0254 */
[----:B------:R-:W-:Y:S01]  /*19b10*/  ISETP.GE.U32.AND P3, PT, R4, 0x7ffffe7c, PT ;  /* 0x7ffffe7c0400780c */ /* 0x000fe20003f66070 */
[----:B------:R0:W2:Y:S02]  /*19b20*/  @!P2 LDG.E.U16 R45, desc[UR6][R36.64] ;  /* 0x00000006242da981 */ /* 0x0000a4000c1e1500 */
[----:B------:R-:W-:Y:S02]  /*19b30*/  VIADD R2, R9, 0xffffff78 ;  /* 0xffffff7809027836 */ /* 0x000fe40000000000 */
[----:B------:R1:W2:Y:S03]  /*19b40*/  @!P2 LDG.E.U16 R44, desc[UR6][R32.64] ;  /* 0x00000006202ca981 */ /* 0x0002a6000c1e1500 */
[----:B------:R-:W-:Y:S01]  /*19b50*/  ISETP.GE.U32.AND P2, PT, R2, 0x7ffffe79, PT ;  /* 0x7ffffe790200780c */ /* 0x000fe20003f46070 */
[C---:B------:R-:W-:Y:S01]  /*19b60*/  IMAD R2, R80.reuse, 0x84, RZ ;  /* 0x0000008450027824 */ /* 0x040fe200078e02ff */
[----:B------:R0:W-:Y:S04]  /*19b70*/  STL.64 [R1+0x16a8], R36 ;  /* 0x0016a82401007387 */ /* 0x0001e80000100a00 */
[----:B------:R1:W-:Y:S01]  /*19b80*/  STL.64 [R1+0x16a0], R32 ;  /* 0x0016a02001007387 */ /* 0x0003e20000100a00 */
[----:B------:R-:W-:-:S02]  /*19b90*/  IMAD R3, R80, 0x85, RZ ;  /* 0x0000008550037824 */ /* 0x000fc400078e02ff */
[----:B0-----:R-:W-:-:S04]  /*19ba0*/  IMAD.WIDE R36, R2, 0x2, R84 ;  /* 0x0000000202247825 */ /* 0x001fc800078e0254 */
[----:B-1----:R-:W-:Y:S01]  /*19bb0*/  IMAD.WIDE R32, R2, 0x2, R82 ;  /* 0x0000000202207825 */ /* 0x002fe200078e0252 */
[----:B------:R-:W-:-:S04]  /*19bc0*/  PRMT R34, RZ, 0x7610, R34 ;  /* 0x00007610ff227816 */ /* 0x000fc80000000022 */
[----:B------:R0:W-:Y:S01]  /*19bd0*/  STL.64 [R1+0x1698], R32 ;  /* 0x0016982001007387 */ /* 0x0001e20000100a00 */
[----:B------:R-:W-:Y:S01]  /*19be0*/  PRMT R35, RZ, 0x7610, R35 ;  /* 0x00007610ff237816 */ /* 0x000fe20000000023 */
[----:B------:R-:W-:-:S05]  /*19bf0*/  IMAD.WIDE R40, R3, 0x2, R82 ;  /* 0x0000000203287825 */ /* 0x000fca00078e0252 */
[----:B------:R1:W2:Y:S01]  /*19c00*/  @!P5 LDG.E.U16 R35, desc[UR6][R40.64] ;  /* 0x000000062823d981 */ /* 0x0002a2000c1e1500 */
[----:B----4-:R-:W-:Y:S02]  /*19c10*/  PRMT R42, RZ, 0x7610, R42 ;  /* 0x00007610ff2a7816 */ /* 0x010fe4000000002a */
[----:B------:R-:W-:Y:S01]  /*19c20*/  PRMT R43, RZ, 0x7610, R43 ;  /* 0x00007610ff2b7816 */ /* 0x000fe2000000002b */
[----:B---3--:R-:W-:Y:S04]  /*19c30*/  STL [R1+0x354], R38 ;  /* 0x0003542601007387 */ /* 0x008fe80000100800 */
[----:B------:R-:W3:Y:S04]  /*19c40*/  @!P3 LDG.E.U16 R42, desc[UR6][R36.64] ;  /* 0x00000006242ab981 */ /* 0x000ee8000c1e1500 */
[----:B------:R-:W4:Y:S04]  /*19c50*/  @!P3 LDG.E.U16 R43, desc[UR6][R32.64] ;  /* 0x00000006202bb981 */ /* 0x000f28000c1e1500 */
[----:B--2---:R2:W-:Y:S04]  /*19c60*/  STL [R1+0x358], R39 ;  /* 0x0003582701007387 */ /* 0x0045e80000100800 */
[----:B------:R1:W-:Y:S04]  /*19c70*/  STL.64 [R1+0x1690], R36 ;  /* 0x0016902401007387 */ /* 0x0003e80000100a00 */
[----:B0-----:R-:W4:Y:S01]  /*19c80*/  LDL.LU.64 R32, [R1+0x3fa0] ;  /* 0x003fa00001207983 */ /* 0x001f220000300a00 */
[----:B--2---:R-:W-:-:S05]  /*19c90*/  IMAD.WIDE R38, R3, 0x2, R84 ;  /* 0x0000000203267825 */ /* 0x004fca00078e0254 */
[----:B------:R0:W2:Y:S04]  /*19ca0*/  @!P5 LDG.E.U16 R34, desc[UR6][R38.64] ;  /* 0x000000062622d981 */ /* 0x0000a8000c1e1500 */
[----:B-1----:R-:W2:Y:S01]  /*19cb0*/  LDL.LU.64 R36, [R1+0x3f98] ;  /* 0x003f980001247983 */ /* 0x002ea20000300a00 */
[C---:B------:R-:W-:Y:S02]  /*19cc0*/  VIADD R2, R9.reuse, 0xffffff73 ;  /* 0xffffff7309027836 */ /* 0x040fe40000000000 */
[----:B------:R-:W-:Y:S01]  /*19cd0*/  VIADD R4, R9, 0xffffff79 ;  /* 0xffffff7909047836 */ /* 0x000fe20000000000 */
[----:B------:R1:W-:Y:S02]  /*19ce0*/  STL.64 [R1+0x1688], R40 ;  /* 0x0016882801007387 */ /* 0x0003e40000100a00 */
[----:B------:R-:W-:Y:S01]  /*19cf0*/  ISETP.GE.U32.AND P5, PT, R2, 0x7ffffe74, PT ;  /* 0x7ffffe740200780c */ /* 0x000fe20003fa6070 */
[----:B------:R-:W-:Y:S01]  /*19d00*/  IMAD R2, R80, 0x86, RZ ;  /* 0x0000008650027824 */ /* 0x000fe200078e02ff */
[----:B------:R-:W-:Y:S01]  /*19d10*/  ISETP.GE.U32.AND P0, PT, R4, 0x7ffffe7a, PT ;  /* 0x7ffffe7a0400780c */ /* 0x000fe20003f06070 */
[----:B------:R0:W-:Y:S01]  /*19d20*/  STL.64 [R1+0x1680], R38 ;  /* 0x0016802601007387 */ /* 0x0001e20000100a00 */
[----:B------:R-:W-:Y:S01]  /*19d30*/  PRMT R0, RZ, 0x7610, R0 ;  /* 0x00007610ff007816 */ /* 0x000fe20000000000 */
[----:B------:R-:W-:Y:S01]  /*19d40*/  IMAD R3, R80, 0x87, RZ ;  /* 0x0000008750037824 */ /* 0x000fe200078e02ff */
[----:B------:R-:W-:Y:S01]  /*19d50*/  PRMT R14, RZ, 0x7610, R14 ;  /* 0x00007610ff0e7816 */ /* 0x000fe2000000000e */
[----:B-1----:R-:W-:-:S04]  /*19d60*/  IMAD.WIDE R40, R2, 0x2, R84 ;  /* 0x0000000202287825 */ /* 0x002fc800078e0254 */
[--C-:B0-----:R-:W-:Y:S01]  /*19d70*/  IMAD.WIDE R38, R3, 0x2, R82.reuse ;  /* 0x0000000203267825 */ /* 0x101fe200078e0252 */
[----:B---3--:R-:W-:Y:S04]  /*19d80*/  STL [R1+0xc], R42 ;  /* 0x00000c2a01007387 */ /* 0x008fe80000100800 */
[----:B----4-:R0:W-:Y:S02]  /*19d90*/  STL [R1+0x10], R43 ;  /* 0x0000102b01007387 */ /* 0x0101e40000100800 */
[----:B0-----:R-:W-:-:S05]  /*19da0*/  IMAD.WIDE R42, R2, 0x2, R82 ;  /* 0x00000002022a7825 */ /* 0x001fca00078e0252 */
[----:B------:R-:W-:Y:S04]  /*19db0*/  STL.64 [R1+0x1678], R42 ;  /* 0x0016782a01007387 */ /* 0x000fe80000100a00 */
[----:B--2---:R-:W-:Y:S04]  /*19dc0*/  STL [R1+0xdc], R34 ;  /* 0x0000dc2201007387 */ /* 0x004fe80000100800 */
[----:B------:R0:W-:Y:S01]  /*19dd0*/  STL [R1+0xe0], R35 ;  /* 0x0000e02301007387 */ /* 0x0001e20000100800 */
[----:B------:R-:W-:Y:S02]  /*19de0*/  PRMT R36, RZ, 0x7610, R36 ;  /* 0x00007610ff247816 */ /* 0x000fe40000000024 */
[----:B------:R-:W-:Y:S01]  /*19df0*/  PRMT R37, RZ, 0x7610, R37 ;  /* 0x00007610ff257816 */ /* 0x000fe20000000025 */
[----:B------:R-:W2:Y:S04]  /*19e00*/  @!P0 LDG.E.U16 R0, desc[UR6][R42.64] ;  /* 0x000000062a008981 */ /* 0x000ea8000c1e1500 */
[----:B------:R-:W3:Y:S01]  /*19e10*/  @!P2 LDG.E.U16 R36, desc[UR6][R38.64] ;  /* 0x000000062624a981 */ /* 0x000ee2000c1e1500 */
[----:B0-----:R-:W-:-:S03]  /*19e20*/  IMAD.WIDE R34, R3, 0x2, R84 ;  /* 0x0000000203227825 */ /* 0x001fc600078e0254 */
[----:B------:R0:W-:Y:S04]  /*19e30*/  STL.64 [R1+0x1670], R40 ;  /* 0x0016702801007387 */ /* 0x0001e80000100a00 */
[----:B------:R-:W4:Y:S04]  /*19e40*/  @!P2 LDG.E.U16 R14, desc[UR6][R34.64] ;  /* 0x00000006220ea981 */ /* 0x000f28000c1e1500 */
[----:B------:R0:W3:Y:S04]  /*19e50*/  @!P0 LDG.E.U16 R37, desc[UR6][R40.64] ;  /* 0x0000000628258981 */ /* 0x0000e8000c1e1500 */
[----:B------:R-:W3:Y:S01]  /*19e60*/  LDL.LU.64 R42, [R1+0x3f90] ;  /* 0x003f9000012a7983 */ /* 0x000ee20000300a00 */
[C---:B------:R-:W-:Y:S01]  /*19e70*/  IADD3 R4, PT, PT, R9.reuse, -0x8c, RZ ;  /* 0xffffff7409047810 */ /* 0x040fe20007ffe0ff */
[----:B------:R-:W-:-:S03]  /*19e80*/  VIADD R2, R9, 0xffffff71 ;  /* 0xffffff7109027836 */ /* 0x000fc60000000000 */
[----:B------:R-:W-:Y:S01]  /*19e90*/  ISETP.GE.U32.AND P3, PT, R4, 0x7ffffe75, PT ;  /* 0x7ffffe750400780c */ /* 0x000fe20003f66070 */
[----:B------:R-:W-:Y:S01]  /*19ea0*/  IMAD R3, R80, 0x8c, RZ ;  /* 0x0000008c50037824 */ /* 0x000fe200078e02ff */
[----:B------:R-:W-:Y:S01]  /*19eb0*/  ISETP.GE.U32.AND P2, PT, R2, 0x7ffffe72, PT ;  /* 0x7ffffe720200780c */ /* 0x000fe20003f46070 */
[----:B------:R-:W-:Y:S01]  /*19ec0*/  IMAD R2, R80, 0x8b, RZ ;  /* 0x0000008b50027824 */ /* 0x000fe200078e02ff */
[----:B------:R-:W-:Y:S02]  /*19ed0*/  PRMT R32, RZ, 0x7610, R32 ;  /* 0x00007610ff207816 */ /* 0x000fe40000000020 */
[----:B------:R-:W-:Y:S01]  /*19ee0*/  PRMT R33, RZ, 0x7610, R33 ;  /* 0x00007610ff217816 */ /* 0x000fe20000000021 */
[----:B0-----:R-:W-:Y:S01]  /*19ef0*/  IMAD.WIDE R40, R2, 0x2, R84 ;  /* 0x0000000202287825 */ /* 0x001fe200078e0254 */
[----:B--2---:R0:W-:Y:S04]  /*19f00*/  STL [R1+0x1b4], R0 ;  /* 0x0001b40001007387 */ /* 0x0041e80000100800 */
[----:B0-----:R-:W2:Y:S04]  /*19f10*/  LDL.LU R0, [R1+0x3f88] ;  /* 0x003f880001007983 */ /* 0x001ea80000300800 */
[----:B------:R0:W-:Y:S04]  /*19f20*/  STL.64 [R1+0x1668], R38 ;  /* 0x0016682601007387 */ /* 0x0001e80000100a00 */
[----:B------:R1:W-:Y:S04]  /*19f30*/  STL.64 [R1+0x1660], R34 ;  /* 0x0016602201007387 */ /* 0x0003e80000100a00 */
[----:B----4-:R-:W-:Y:S01]  /*19f40*/  STL [R1+0x3e0c], R14 ;  /* 0x003e0c0e01007387 */ /* 0x010fe20000100800 */
[----:B---3--:R-:W-:-:S03]  /*19f50*/  PRMT R43, RZ, 0x7610, R43 ;  /* 0x00007610ff2b7816 */ /* 0x008fc6000000002b */
[----:B------:R-:W-:Y:S01]  /*19f60*/  STL [R1+0x350], R36 ;  /* 0x0003502401007387 */ /* 0x000fe20000100800 */
[----:B0-----:R-:W-:-:S03]  /*19f70*/  IMAD.WIDE R38, R2, 0x2, R82 ;  /* 0x0000000202267825 */ /* 0x001fc600078e0252 */
[----:B------:R0:W-:Y:S01]  /*19f80*/  STL [R1+0x1b0], R37 ;  /* 0x0001b02501007387 */ /* 0x0001e20000100800 */
[----:B-1----:R-:W-:-:S03]  /*19f90*/  IMAD.WIDE R34, R3, 0x2, R84 ;  /* 0x0000000203227825 */ /* 0x002fc600078e0254 */
[----:B------:R1:W-:Y:S04]  /*19fa0*/  STL.64 [R1+0x1628], R38 ;  /* 0x0016282601007387 */ /* 0x0003e80000100a00 */
[----:B------:R-:W3:Y:S01]  /*19fb0*/  @!P5 LDG.E.U16 R32, desc[UR6][R34.64] ;  /* 0x000000062220d981 */ /* 0x000ee2000c1e1500 */
[----:B0-----:R-:W-:-:S03]  /*19fc0*/  IMAD.WIDE R36, R3, 0x2, R82 ;  /* 0x0000000203247825 */ /* 0x001fc600078e0252 */
[----:B------:R-:W-:Y:S04]  /*19fd0*/  STL.64 [R1+0x1620], R40 ;  /* 0x0016202801007387 */ /* 0x000fe80000100a00 */
[----:B------:R0:W4:Y:S04]  /*19fe0*/  @!P5 LDG.E.U16 R33, desc[UR6][R36.64] ;  /* 0x000000062421d981 */ /* 0x000128000c1e1500 */
[----:B------:R-:W2:Y:S04]  /*19ff0*/  @!P3 LDG.E.U16 R43, desc[UR6][R38.64] ;  /* 0x00000006262bb981 */ /* 0x000ea8000c1e1500 */
[----:B-1----:R-:W2:Y:S01]  /*1a000*/  LDL.LU.64 R38, [R1+0x3f80] ;  /* 0x003f800001267983 */ /* 0x002ea20000300a00 */
[----:B------:R-:W-:-:S02]  /*1a010*/  VIADD R2, R9, 0xffffff6c ;  /* 0xffffff6c09027836 */ /* 0x000fc40000000000 */
[----:B------:R-:W-:-:S03]  /*1a020*/  VIADD R4, R9, 0xffffff72 ;  /* 0xffffff7209047836 */ /* 0x000fc60000000000 */
[----:B------:R-:W-:Y:S01]  /*1a030*/  ISETP.GE.U32.AND P5, PT, R2, 0x7ffffe6d, PT ;  /* 0x7ffffe6d0200780c */ /* 0x000fe20003fa6070 */
[----:B------:R-:W-:Y:S01]  /*1a040*/  IMAD R2, R80, 0x8d, RZ ;  /* 0x0000008d50027824 */ /* 0x000fe200078e02ff */
[----:B------:R0:W-:Y:S01]  /*1a050*/  STL.64 [R1+0x1618], R36 ;  /* 0x0016182401007387 */ /* 0x0001e20000100a00 */
[----:B------:R-:W-:Y:S01]  /*1a060*/  ISETP.GE.U32.AND P0, PT, R4, 0x7ffffe73, PT ;  /* 0x7ffffe730400780c */ /* 0x000fe20003f06070 */
[----:B------:R-:W-:Y:S01]  /*1a070*/  IMAD R3, R80, 0x8e, RZ ;  /* 0x0000008e50037824 */ /* 0x000fe200078e02ff */
[----:B------:R-:W-:Y:S01]  /*1a080*/  PRMT R42, RZ, 0x7610, R42 ;  /* 0x00007610ff2a7816 */ /* 0x000fe2000000002a */
[----:B------:R1:W-:Y:S01]  /*1a090*/  STL.64 [R1+0x1610], R34 ;  /* 0x0016102201007387 */ /* 0x0003e20000100a00 */
[----:B------:R-:W-:Y:S02]  /*1a0a0*/  PRMT R30, RZ, 0x7610, R30 ;  /* 0x00007610ff1e7816 */ /* 0x000fe4000000001e */
[----:B------:R-:W-:Y:S02]  /*1a0b0*/  PRMT R31, RZ, 0x7610, R31 ;  /* 0x00007610ff1f7816 */ /* 0x000fe4000000001f */
[----:B------:R1:W2:Y:S01]  /*1a0c0*/  @!P3 LDG.E.U16 R42, desc[UR6][R40.64] ;  /* 0x00000006282ab981 */ /* 0x0002a2000c1e1500 */
[----:B0-----:R-:W-:-:S05]  /*1a0d0*/  IMAD.WIDE R36, R2, 0x2, R82 ;  /* 0x0000000202247825 */ /* 0x001fca00078e0252 */
[----:B------:R-:W-:Y:S01]  /*1a0e0*/  STL.64 [R1+0x1608], R36 ;  /* 0x0016082401007387 */ /* 0x000fe20000100a00 */
[----:B-1----:R-:W-:-:S04]  /*1a0f0*/  IMAD.WIDE R34, R3, 0x2, R82 ;  /* 0x0000000203227825 */ /* 0x002fc800078e0252 */
[--C-:B------:R-:W-:Y:S01]  /*1a100*/  IMAD.WIDE R40, R2, 0x2, R84.reuse ;  /* 0x0000000202287825 */ /* 0x100fe200078e0254 */
[----:B------:R-:W2:Y:S04]  /*1a110*/  @!P2 LDG.E.U16 R31, desc[UR6][R34.64] ;  /* 0x00000006221fa981 */ /* 0x000ea8000c1e1500 */
[----:B---3--:R-:W-:Y:S04]  /*1a120*/  STL [R1+0x4], R32 ;  /* 0x0000042001007387 */ /* 0x008fe80000100800 */
[----:B----4-:R0:W-:Y:S02]  /*1a130*/  STL [R1+0x8], R33 ;  /* 0x0000082101007387 */ /* 0x0101e40000100800 */
[----:B0-----:R-:W-:Y:S01]  /*1a140*/  IMAD.WIDE R32, R3, 0x2, R84 ;  /* 0x0000000203207825 */ /* 0x001fe200078e0254 */
[----:B--2---:R-:W-:-:S04]  /*1a150*/  PRMT R39, RZ, 0x7610, R39 ;  /* 0x00007610ff277816 */ /* 0x004fc80000000027 */
[----:B------:R-:W2:Y:S01]  /*1a160*/  @!P2 LDG.E.U16 R30, desc[UR6][R32.64] ;  /* 0x00000006201ea981 */ /* 0x000ea2000c1e1500 */
[----:B------:R-:W-:-:S03]  /*1a170*/  PRMT R38, RZ, 0x7610, R38 ;  /* 0x00007610ff267816 */ /* 0x000fc60000000026 */
[----:B------:R0:W-:Y:S04]  /*1a180*/  STL.64 [R1+0x1600], R40 ;  /* 0x0016002801007387 */ /* 0x0001e80000100a00 */
[----:B------:R-:W3:Y:S04]  /*1a190*/  @!P0 LDG.E.U16 R39, desc[UR6][R36.64] ;  /* 0x0000000624278981 */ /* 0x000ee8000c1e1500 */
[----:B------:R-:W4:Y:S04]  /*1a1a0*/  @!P0 LDG.E.U16 R38, desc[UR6][R40.64] ;  /* 0x0000000628268981 */ /* 0x000f28000c1e1500 */
[----:B------:R-:W3:Y:S01]  /*1a1b0*/  LDL.LU.64 R36, [R1+0x3f78] ;  /* 0x003f780001247983 */ /* 0x000ee20000300a00 */
[----:B------:R-:W-:-:S02]  /*1a1c0*/  VIADD R4, R9, 0xffffff70 ;  /* 0xffffff7009047836 */ /* 0x000fc40000000000 */
[----:B------:R-:W-:Y:S01]  /*1a1d0*/  VIADD R2, R9, 0xffffff6a ;  /* 0xffffff6a09027836 */ /* 0x000fe20000000000 */
[----:B0-----:R-:W3:Y:S02]  /*1a1e0*/  LDL.LU.64 R40, [R1+0x3f70] ;  /* 0x003f700001287983 */ /* 0x001ee40000300a00 */
[----:B------:R-:W-:Y:S02]  /*1a1f0*/  ISETP.GE.U32.AND P3, PT, R4, 0x7ffffe71, PT ;  /* 0x7ffffe710400780c */ /* 0x000fe40003f66070 */
[----:B------:R-:W-:Y:S01]  /*1a200*/  STL.64 [R1+0x15f8], R34 ;  /* 0x0015f82201007387 */ /* 0x000fe20000100a00 */
[----:B------:R-:W-:Y:S01]  /*1a210*/  ISETP.GE.U32.AND P2, PT, R2, 0x7ffffe6b, PT ;  /* 0x7ffffe6b0200780c */ /* 0x000fe20003f46070 */
[----:B------:R-:W-:Y:S02]  /*1a220*/  IMAD R2, R80, 0x8f, RZ ;  /* 0x0000008f50027824 */ /* 0x000fe400078e02ff */
[----:B------:R-:W-:Y:S04]  /*1a230*/  STL.64 [R1+0x15f0], R32 ;  /* 0x0015f02001007387 */ /* 0x000fe80000100a00 */
[----:B--2---:R-:W-:Y:S04]  /*1a240*/  STL [R1+0x1a8], R30 ;  /* 0x0001a81e01007387 */ /* 0x004fe80000100800 */
[----:B------:R0:W-:Y:S04]  /*1a250*/  STL [R1+0x1ac], R31 ;  /* 0x0001ac1f01007387 */ /* 0x0001e80000100800 */
[----:B----4-:R-:W-:Y:S01]  /*1a260*/  STL [R1+0xd4], R38 ;  /* 0x0000d42601007387 */ /* 0x010fe20000100800 */
[----:B0-----:R-:W-:-:S03]  /*1a270*/  IMAD.WIDE R30, R2, 0x2, R82 ;  /* 0x00000002021e7825 */ /* 0x001fc600078e0252 */
[----:B---3--:R0:W-:Y:S01]  /*1a280*/  STL [R1+0xd8], R39 ;  /* 0x0000d82701007387 */ /* 0x0081e20000100800 */
[----:B------:R-:W-:Y:S02]  /*1a290*/  PRMT R36, RZ, 0x7610, R36 ;  /* 0x00007610ff247816 */ /* 0x000fe40000000024 */
[----:B------:R-:W-:Y:S01]  /*1a2a0*/  PRMT R37, RZ, 0x7610, R37 ;  /* 0x00007610ff257816 */ /* 0x000fe20000000025 */
[----:B0-----:R-:W-:-:S05]  /*1a2b0*/  IMAD.WIDE R38, R2, 0x2, R84 ;  /* 0x0000000202267825 */ /* 0x001fca00078e0254 */
[----:B------:R-:W2:Y:S04]  /*1a2c0*/  @!P3 LDG.E.U16 R37, desc[UR6][R30.64] ;  /* 0x000000061e25b981 */ /* 0x000ea8000c1e1500 */
[----:B------:R0:W3:Y:S04]  /*1a2d0*/  @!P3 LDG.E.U16 R36, desc[UR6][R38.64] ;  /* 0x000000062624b981 */ /* 0x0000e8000c1e1500 */
[----:B------:R1:W-:Y:S04]  /*1a2e0*/  STL.64 [R1+0x15e8], R30 ;  /* 0x0015e81e01007387 */ /* 0x0003e80000100a00 */
[----:B------:R0:W-:Y:S04]  /*1a2f0*/  STL.64 [R1+0x15e0], R38 ;  /* 0x0015e02601007387 */ /* 0x0001e80000100a00 */
[----:B-1----:R-:W4:Y:S01]  /*1a300*/  LDL.LU.64 R30, [R1+0x3f68] ;  /* 0x003f6800011e7983 */ /* 0x002f220000300a00 */
[----:B------:R-:W-:Y:S01]  /*1a310*/  IMAD R3, R80, 0x93, RZ ;  /* 0x0000009350037824 */ /* 0x000fe200078e02ff */
[----:B------:R-:W-:Y:S01]  /*1a320*/  PRMT R41, RZ, 0x7610, R41 ;  /* 0x00007610ff297816 */ /* 0x000fe20000000029 */
[----:B------:R-:W-:Y:S01]  /*1a330*/  VIADD R4, R9, 0xffffff6b ;  /* 0xffffff6b09047836 */ /* 0x000fe20000000000 */
[----:B------:R-:W-:Y:S01]  /*1a340*/  PRMT R40, RZ, 0x7610, R40 ;  /* 0x00007610ff287816 */ /* 0x000fe20000000028 */
[----:B------:R-:W-:-:S04]  /*1a350*/  IMAD.WIDE R34, R3, 0x2, R82 ;  /* 0x0000000203227825 */ /* 0x000fc800078e0252 */
[----:B------:R-:W-:Y:S01]  /*1a360*/  IMAD.WIDE R32, R3, 0x2, R84 ;  /* 0x0000000203207825 */ /* 0x000fe200078e0254 */
[----:B------:R-:W-:Y:S01]  /*1a370*/  ISETP.GE.U32.AND P0, PT, R4, 0x7ffffe6c, PT ;  /* 0x7ffffe6c0400780c */ /* 0x000fe20003f06070 */
[----:B------:R1:W4:Y:S02]  /*1a380*/  @!P5 LDG.E.U16 R41, desc[UR6][R34.64] ;  /* 0x000000062229d981 */ /* 0x000324000c1e1500 */
[----:B------:R-:W-:Y:S02]  /*1a390*/  VIADD R2, R9, 0xffffff68 ;  /* 0xffffff6809027836 */ /* 0x000fe40000000000 */
[----:B------:R0:W4:Y:S03]  /*1a3a0*/  @!P5 LDG.E.U16 R40, desc[UR6][R32.64] ;  /* 0x000000062028d981 */ /* 0x000126000c1e1500 */
[----:B------:R-:W-:Y:S01]  /*1a3b0*/  ISETP.GE.U32.AND P5, PT, R2, 0x7ffffe69, PT ;  /* 0x7ffffe690200780c */ /* 0x000fe20003fa6070 */
[----:B------:R1:W-:Y:S01]  /*1a3c0*/  STL.64 [R1+0x15a8], R34 ;  /* 0x0015a82201007387 */ /* 0x0003e20000100a00 */
[----:B------:R-:W-:Y:S01]  /*1a3d0*/  IMAD R2, R80, 0x94, RZ ;  /* 0x0000009450027824 */ /* 0x000fe200078e02ff */
[----:B------:R-:W-:-:S02]  /*1a3e0*/  PRMT R8, RZ, 0x7610, R8 ;  /* 0x00007610ff087816 */ /* 0x000fc40000000008 */
[----:B------:R1:W-:Y:S01]  /*1a3f0*/  STL.64 [R1+0x15a0], R32 ;  /* 0x0015a02001007387 */ /* 0x0003e20000100a00 */
[----:B------:R-:W-:Y:S01]  /*1a400*/  PRMT R92, RZ, 0x7610, R92 ;  /* 0x00007610ff5c7816 */ /* 0x000fe2000000005c */
[----:B0-----:R-:W-:-:S04]  /*1a410*/  IMAD.WIDE R38, R2, 0x2, R84 ;  /* 0x0000000202267825 */ /* 0x001fc800078e0254 */
[----:B------:R-:W-:Y:S01]  /*1a420*/  IMAD R3, R80, 0x95, RZ ;  /* 0x0000009550037824 */ /* 0x000fe200078e02ff */
[----:B------:R0:W4:Y:S03]  /*1a430*/  @!P0 LDG.E.U16 R92, desc[UR6][R38.64] ;  /* 0x00000006265c8981 */ /* 0x000126000c1e1500 */
[----:B-1----:R-:W-:-:S04]  /*1a440*/  IMAD.WIDE R34, R3, 0x2, R82 ;  /* 0x0000000203227825 */ /* 0x002fc800078e0252 */
[----:B------:R-:W-:Y:S01]  /*1a450*/  IMAD.WIDE R32, R3, 0x2, R84 ;  /* 0x0000000203207825 */ /* 0x000fe200078e0254 */
[----:B---3--:R-:W-:Y:S04]  /*1a460*/  STL [R1+0x344], R36 ;  /* 0x0003442401007387 */ /* 0x008fe80000100800 */
[----:B--2---:R1:W-:Y:S02]  /*1a470*/  STL [R1+0x348], R37 ;  /* 0x0003482501007387 */ /* 0x0043e40000100800 */
[----:B-1----:R-:W-:-:S05]  /*1a480*/  IMAD.WIDE R36, R2, 0x2, R82 ;  /* 0x0000000202247825 */ /* 0x002fca00078e0252 */
[----:B------:R-:W2:Y:S01]  /*1a490*/  @!P0 LDG.E.U16 R8, desc[UR6][R36.64] ;  /* 0x0000000624088981 */ /* 0x000ea2000c1e1500 */
[----:B----4-:R-:W-:-:S03]  /*1a4a0*/  PRMT R30, RZ, 0x7610, R30 ;  /* 0x00007610ff1e7816 */ /* 0x010fc6000000001e */
[----:B------:R1:W-:Y:S01]  /*1a4b0*/  STL.64 [R1+0x1598], R36 ;  /* 0x0015982401007387 */ /* 0x0003e20000100a00 */
[----:B------:R-:W-:-:S03]  /*1a4c0*/  PRMT R31, RZ, 0x7610, R31 ;  /* 0x00007610ff1f7816 */ /* 0x000fc6000000001f */
[----:B------:R0:W-:Y:S04]  /*1a4d0*/  STL.64 [R1+0x1590], R38 ;  /* 0x0015902601007387 */ /* 0x0001e80000100a00 */
[----:B------:R3:W4:Y:S04]  /*1a4e0*/  @!P2 LDG.E.U16 R30, desc[UR6][R32.64] ;  /* 0x00000006201ea981 */ /* 0x000728000c1e1500 */
[----:B-1----:R-:W3:Y:S04]  /*1a4f0*/  LDL.LU.64 R36, [R1+0x3f60] ;  /* 0x003f600001247983 */ /* 0x002ee80000300a00 */
[----:B------:R1:W4:Y:S01]  /*1a500*/  @!P2 LDG.E.U16 R31, desc[UR6][R34.64] ;  /* 0x00000006221fa981 */ /* 0x000322000c1e1500 */
[----:B------:R-:W-:-:S02]  /*1a510*/  VIADD R4, R9, 0xffffff69 ;  /* 0xffffff6909047836 */ /* 0x000fc40000000000 */
[----:B------:R-:W-:-:S03]  /*1a520*/  VIADD R2, R9, 0xffffff63 ;  /* 0xffffff6309027836 */ /* 0x000fc60000000000 */
[----:B------:R-:W-:Y:S02]  /*1a530*/  ISETP.GE.U32.AND P3, PT, R4, 0x7ffffe6a, PT ;  /* 0x7ffffe6a0400780c */ /* 0x000fe40003f66070 */
[----:B------:R-:W-:Y:S01]  /*1a540*/  ISETP.GE.U32.AND P2, PT, R2, 0x7ffffe64, PT ;  /* 0x7ffffe640200780c */ /* 0x000fe20003f46070 */
[----:B------:R-:W-:-:S04]  /*1a550*/  IMAD R2, R80, 0x96, RZ ;  /* 0x0000009650027824 */ /* 0x000fc800078e02ff */
[----:B0-----:R-:W-:Y:S01]  /*1a560*/  IMAD.WIDE R38, R2, 0x2, R84 ;  /* 0x0000000202267825 */ /* 0x001fe200078e0254 */
[----:B------:R-:W-:-:S03]  /*1a570*/  PRMT R28, RZ, 0x7610, R28 ;  /* 0x00007610ff1c7816 */ /* 0x000fc6000000001c */
[----:B------:R-:W-:Y:S01]  /*1a580*/  IMAD R3, R80, 0x97, RZ ;  /* 0x0000009750037824 */ /* 0x000fe200078e02ff */
[----:B------:R-:W-:Y:S01]  /*1a590*/  PRMT R29, RZ, 0x7610, R29 ;  /* 0x00007610ff1d7816 */ /* 0x000fe2000000001d */
[----:B--2---:R0:W-:Y:S04]  /*1a5a0*/  STL [R1], R8 ;  /* 0x0000000801007387 */ /* 0x0041e80000100800 */
[----:B0-----:R-:W2:Y:S04]  /*1a5b0*/  LDL.LU R8, [R1+0x3f58] ;  /* 0x003f580001087983 */ /* 0x001ea80000300800 */
[----:B------:R-:W-:Y:S01]  /*1a5c0*/  STL.64 [R1+0x1588], R34 ;  /* 0x0015882201007387 */ /* 0x000fe20000100a00 */
[----:B---3--:R-:W-:-:S03]  /*1a5d0*/  PRMT R36, RZ, 0x7610, R36 ;  /* 0x00007610ff247816 */ /* 0x008fc60000000024 */
[----:B------:R-:W-:Y:S01]  /*1a5e0*/  STL [R1+0x3e20], R92 ;  /* 0x003e205c01007387 */ /* 0x000fe20000100800 */
[----:B------:R-:W-:-:S03]  /*1a5f0*/  PRMT R37, RZ, 0x7610, R37 ;  /* 0x00007610ff257816 */ /* 0x000fc60000000025 */
[----:B------:R0:W-:Y:S04]  /*1a600*/  STL.64 [R1+0x1580], R32 ;  /* 0x0015802001007387 */ /* 0x0001e80000100a00 */
[----:B------:R-:W3:Y:S01]  /*1a610*/  @!P3 LDG.E.U16 R36, desc[UR6][R38.64] ;  /* 0x000000062624b981 */ /* 0x000ee2000c1e1500 */
[----:B0-----:R-:W-:-:S05]  /*1a620*/  IMAD.WIDE R32, R2, 0x2, R82 ;  /* 0x0000000202207825 */ /* 0x001fca00078e0252 */
[----:B------:R-:W-:Y:S01]  /*1a630*/  STL.64 [R1+0x1578], R32 ;  /* 0x0015782001007387 */ /* 0x000fe20000100a00 */
[----:B-1----:R-:W-:-:S03]  /*1a640*/  IMAD.WIDE R34, R3, 0x2, R82 ;  /* 0x0000000203227825 */ /* 0x002fc600078e0252 */
[----:B----4-:R-:W-:Y:S04]  /*1a650*/  STL [R1+0xcc], R30 ;  /* 0x0000cc1e01007387 */ /* 0x010fe80000100800 */
[----:B------:R-:W4:Y:S04]  /*1a660*/  @!P3 LDG.E.U16 R37, desc[UR6][R32.64] ;  /* 0x000000062025b981 */ /* 0x000f28000c1e1500 */
[----:B------:R0:W-:Y:S04]  /*1a670*/  STL [R1+0xd0], R31 ;  /* 0x0000d01f01007387 */ /* 0x0001e80000100800 */
[----:B------:R1:W2:Y:S01]  /*1a680*/  @!P5 LDG.E.U16 R29, desc[UR6][R34.64] ;  /* 0x00000006221dd981 */ /* 0x0002a2000c1e1500 */
[----:B0-----:R-:W-:-:S03]  /*1a690*/  IMAD.WIDE R30, R3, 0x2, R84 ;  /* 0x00000002031e7825 */ /* 0x001fc600078e0254 */
[----:B------:R0:W-:Y:S04]  /*1a6a0*/  STL.64 [R1+0x1570], R38 ;  /* 0x0015702601007387 */ /* 0x0001e80000100a00 */
[----:B------:R1:W2:Y:S04]  /*1a6b0*/  @!P5 LDG.E.U16 R28, desc[UR6][R30.64] ;  /* 0x000000061e1cd981 */ /* 0x0002a8000c1e1500 */
[----:B------:R-:W2:Y:S04]  /*1a6c0*/  LDL.LU.64 R32, [R1+0x3f50] ;  /* 0x003f500001207983 */ /* 0x000ea80000300a00 */
[----:B0-----:R-:W2:Y:S01]  /*1a6d0*/  LDL.LU.64 R38, [R1+0x3f48] ;  /* 0x003f480001267983 */ /* 0x001ea20000300a00 */
[----:B------:R-:W-:-:S03]  /*1a6e0*/  VIADD R2, R9, 0xffffff61 ;  /* 0xffffff6109027836 */ /* 0x000fc60000000000 */
[----:B------:R1:W-:Y:S02]  /*1a6f0*/  STL.64 [R1+0x1568], R34 ;  /* 0x0015682201007387 */ /* 0x0003e40000100a00 */
[----:B------:R-:W-:Y:S01]  /*1a700*/  ISETP.GE.U32.AND P5, PT, R2, 0x7ffffe62, PT ;  /* 0x7ffffe620200780c */ /* 0x000fe20003fa6070 */
[C---:B------:R-:W-:Y:S01]  /*1a710*/  IMAD R2, R80.reuse, 0x9b, RZ ;  /* 0x0000009b50027824 */ /* 0x040fe200078e02ff */
[----:B------:R0:W-:Y:S01]  /*1a720*/  STL.64 [R1+0x1560], R30 ;  /* 0x0015601e01007387 */ /* 0x0001e20000100a00 */
[C---:B------:R-:W-:Y:S02]  /*1a730*/  VIADD R4, R9.reuse, 0xffffff64 ;  /* 0xffffff6409047836 */ /* 0x040fe40000000000 */
[----:B------:R-:W-:Y:S01]  /*1a740*/  IMAD R3, R80, 0x9c, RZ ;  /* 0x0000009c50037824 */ /* 0x000fe200078e02ff */
[----:B------:R-:W-:Y:S02]  /*1a750*/  PRMT R91, RZ, 0x7610, R91 ;  /* 0x00007610ff5b7816 */ /* 0x000fe4000000005b */
[----:B------:R-:W-:Y:S01]  /*1a760*/  ISETP.GE.U32.AND P0, PT, R4, 0x7ffffe65, PT ;  /* 0x7ffffe650400780c */ /* 0x000fe20003f06070 */
[----:B------:R-:W-:Y:S01]  /*1a770*/  VIADD R4, R9, 0xffffff62 ;  /* 0xffffff6209047836 */ /* 0x000fe20000000000 */
[----:B------:R-:W-:Y:S01]  /*1a780*/  PRMT R90, RZ, 0x7610, R90 ;  /* 0x00007610ff5a7816 */ /* 0x000fe2000000005a */
[----:B-1----:R-:W-:-:S04]  /*1a790*/  IMAD.WIDE R34, R2, 0x2, R84 ;  /* 0x0000000202227825 */ /* 0x002fc800078e0254 */
[----:B0-----:R-:W-:Y:S01]  /*1a7a0*/  IMAD.WIDE R30, R3, 0x2, R82 ;  /* 0x00000002031e7825 */ /* 0x001fe200078e0252 */
[----:B------:R-:W-:-:S04]  /*1a7b0*/  ISETP.GE.U32.AND P3, PT, R4, 0x7ffffe63, PT ;  /* 0x7ffffe630400780c */ /* 0x000fc80003f66070 */
[----:B------:R0:W2:Y:S01]  /*1a7c0*/  @!P2 LDG.E.U16 R91, desc[UR6][R30.64] ;  /* 0x000000061e5ba981 */ /* 0x0000a2000c1e1500 */
[----:B------:R-:W-:Y:S02]  /*1a7d0*/  PRMT R13, RZ, 0x7610, R13 ;  /* 0x00007610ff0d7816 */ /* 0x000fe4000000000d */
[----:B------:R-:W-:Y:S02]  /*1a7e0*/  PRMT R26, RZ, 0x7610, R26 ;  /* 0x00007610ff1a7816 */ /* 0x000fe4000000001a */
[----:B------:R-:W-:Y:S01]  /*1a7f0*/  PRMT R27, RZ, 0x7610, R27 ;  /* 0x00007610ff1b7816 */ /* 0x000fe2000000001b */
[----:B---3--:R-:W-:Y:S04]  /*1a800*/  STL [R1+0x1a0], R36 ;  /* 0x0001a02401007387 */ /* 0x008fe80000100800 */
[----:B----4-:R1:W-:Y:S02]  /*1a810*/  STL [R1+0x1a4], R37 ;  /* 0x0001a42501007387 */ /* 0x0103e40000100800 */
[----:B-1----:R-:W-:-:S05]  /*1a820*/  IMAD.WIDE R36, R2, 0x2, R82 ;  /* 0x0000000202247825 */ /* 0x002fca00078e0252 */
[----:B------:R-:W-:Y:S01]  /*1a830*/  STL.64 [R1+0x1528], R36 ;  /* 0x0015282401007387 */ /* 0x000fe20000100a00 */
[----:B------:R-:W-:-:S03]  /*1a840*/  VIADD R2, R9, 0xffffff5c ;  /* 0xffffff5c09027836 */ /* 0x000fc60000000000 */
[----:B--2---:R-:W-:Y:S04]  /*1a850*/  STL [R1+0x33c], R28 ;  /* 0x00033c1c01007387 */ /* 0x004fe80000100800 */
[----:B------:R1:W-:Y:S01]  /*1a860*/  STL [R1+0x340], R29 ;  /* 0x0003401d01007387 */ /* 0x0003e20000100800 */
[----:B------:R-:W-:Y:S01]  /*1a870*/  PRMT R38, RZ, 0x7610, R38 ;  /* 0x00007610ff267816 */ /* 0x000fe20000000026 */
[----:B-1----:R-:W-:Y:S02]  /*1a880*/  IMAD.WIDE R28, R3, 0x2, R84 ;  /* 0x00000002031c7825 */ /* 0x002fe400078e0254 */
[----:B------:R-:W-:Y:S02]  /*1a890*/  STL.64 [R1+0x1520], R34 ;  /* 0x0015202201007387 */ /* 0x000fe40000100a00 */
[----:B------:R-:W-:-:S02]  /*1a8a0*/  IMAD R3, R80, 0x9e, RZ ;  /* 0x0000009e50037824 */ /* 0x000fc400078e02ff */
[----:B------:R1:W2:Y:S01]  /*1a8b0*/  @!P2 LDG.E.U16 R90, desc[UR6][R28.64] ;  /* 0x000000061c5aa981 */ /* 0x0002a2000c1e1500 */
[----:B------:R-:W-:Y:S01]  /*1a8c0*/  ISETP.GE.U32.AND P2, PT, R2, 0x7ffffe5d, PT ;  /* 0x7ffffe5d0200780c */ /* 0x000fe20003f46070 */
[----:B------:R-:W-:Y:S02]  /*1a8d0*/  IMAD R2, R80, 0x9d, RZ ;  /* 0x0000009d50027824 */ /* 0x000fe400078e02ff */
[----:B------:R0:W-:Y:S04]  /*1a8e0*/  STL.64 [R1+0x1518], R30 ;  /* 0x0015181e01007387 */ /* 0x0001e80000100a00 */
[----:B------:R1:W-:Y:S04]  /*1a8f0*/  STL.64 [R1+0x1510], R28 ;  /* 0x0015101c01007387 */ /* 0x0003e80000100a00 */
[----:B------:R3:W4:Y:S01]  /*1a900*/  @!P0 LDG.E.U16 R38, desc[UR6][R34.64] ;  /* 0x0000000622268981 */ /* 0x000722000c1e1500 */
[----:B0-----:R-:W-:-:S04]  /*1a910*/  IMAD.WIDE R30, R3, 0x2, R82 ;  /* 0x00000002031e7825 */ /* 0x001fc800078e0252 */
[--C-:B-1----:R-:W-:Y:S01]  /*1a920*/  IMAD.WIDE R28, R3, 0x2, R84.reuse ;  /* 0x00000002031c7825 */ /* 0x102fe200078e0254 */
[----:B------:R-:W4:Y:S03]  /*1a930*/  @!P5 LDG.E.U16 R13, desc[UR6][R30.64] ;  /* 0x000000061e0dd981 */ /* 0x000f26000c1e1500 */
[----:B---3--:R-:W-:Y:S01]  /*1a940*/  IMAD.WIDE R34, R2, 0x2, R84 ;  /* 0x0000000202227825 */ /* 0x008fe200078e0254 */
[----:B------:R-:W3:Y:S04]  /*1a950*/  @!P5 LDG.E.U16 R26, desc[UR6][R28.64] ;  /* 0x000000061c1ad981 */ /* 0x000ee8000c1e1500 */
[----:B------:R-:W3:Y:S01]  /*1a960*/  @!P3 LDG.E.U16 R27, desc[UR6][R34.64] ;  /* 0x00000006221bb981 */ /* 0x000ee2000c1e1500 */
[----:B------:R-:W-:Y:S01]  /*1a970*/  PRMT R39, RZ, 0x7610, R39 ;  /* 0x00007610ff277816 */ /* 0x000fe20000000027 */
[----:B------:R-:W-:Y:S01]  /*1a980*/  VIADD R4, R9, 0xffffff60 ;  /* 0xffffff6009047836 */ /* 0x000fe20000000000 */
[----:B------:R-:W-:-:S04]  /*1a990*/  PRMT R53, RZ, 0x7610, R53 ;  /* 0x00007610ff357816 */ /* 0x000fc80000000035 */
[----:B------:R0:W3:Y:S01]  /*1a9a0*/  @!P0 LDG.E.U16 R39, desc[UR6][R36.64] ;  /* 0x0000000624278981 */ /* 0x0000e2000c1e1500 */
[----:B------:R-:W-:-:S03]  /*1a9b0*/  ISETP.GE.U32.AND P0, PT, R4, 0x7ffffe61, PT ;  /* 0x7ffffe610400780c */ /* 0x000fc60003f06070 */
[----:B------:R-:W-:Y:S01]  /*1a9c0*/  STL [R1+0x3e24], R91 ;  /* 0x003e245b01007387 */ /* 0x000fe20000100800 */
[----:B0-----:R-:W-:-:S04]  /*1a9d0*/  IMAD.WIDE R36, R2, 0x2, R82 ;  /* 0x0000000202247825 */ /* 0x001fc800078e0252 */
[----:B------:R-:W-:Y:S01]  /*1a9e0*/  VIADD R2, R9, 0xffffff5a ;  /* 0xffffff5a09027836 */ /* 0x000fe20000000000 */
[----:B------:R-:W3:Y:S04]  /*1a9f0*/  @!P3 LDG.E.U16 R53, desc[UR6][R36.64] ;  /* 0x000000062435b981 */ /* 0x000ee8000c1e1500 */
[----:B------:R-:W-:Y:S01]  /*1aa00*/  ISETP.GE.U32.AND P5, PT, R2, 0x7ffffe5b, PT ;  /* 0x7ffffe5b0200780c */ /* 0x000fe20003fa6070 */
[----:B------:R-:W-:Y:S01]  /*1aa10*/  IMAD R2, R80, 0x9f, RZ ;  /* 0x0000009f50027824 */ /* 0x000fe200078e02ff */
[----:B------:R-:W-:Y:S02]  /*1aa20*/  PRMT R32, RZ, 0x7610, R32 ;  /* 0x00007610ff207816 */ /* 0x000fe40000000020 */
[----:B------:R-:W-:Y:S01]  /*1aa30*/  PRMT R33, RZ, 0x7610, R33 ;  /* 0x00007610ff217816 */ /* 0x000fe20000000021 */
[----:B--2---:R-:W-:Y:S04]  /*1aa40*/  STL [R1+0x3e28], R90 ;  /* 0x003e285a01007387 */ /* 0x004fe80000100800 */
[----:B------:R0:W-:Y:S04]  /*1aa50*/  STL.64 [R1+0x1508], R36 ;  /* 0x0015082401007387 */ /* 0x0001e80000100a00 */
[----:B------:R1:W-:Y:S04]  /*1aa60*/  STL.64 [R1+0x1500], R34 ;  /* 0x0015002201007387 */ /* 0x0003e80000100a00 */
[----:B0-----:R-:W2:Y:S04]  /*1aa70*/  LDL.LU.64 R36, [R1+0x3f40] ;  /* 0x003f400001247983 */ /* 0x001ea80000300a00 */
[----:B------:R-:W-:Y:S01]  /*1aa80*/  STL.64 [R1+0x14f8], R30 ;  /* 0x0014f81e01007387 */ /* 0x000fe20000100a00 */
[----:B-1----:R-:W-:-:S03]  /*1aa90*/  IMAD.WIDE R34, R2, 0x2, R84 ;  /* 0x0000000202227825 */ /* 0x002fc600078e0254 */
[----:B------:R-:W-:Y:S04]  /*1aaa0*/  STL.64 [R1+0x14f0], R28 ;  /* 0x0014f01c01007387 */ /* 0x000fe80000100a00 */
[----:B----4-:R-:W-:Y:S04]  /*1aab0*/  STL [R1+0x3e14], R13 ;  /* 0x003e140d01007387 */ /* 0x010fe80000100800 */
[----:B---3--:R-:W-:Y:S04]  /*1aac0*/  STL [R1+0x198], R26 ;  /* 0x0001981a01007387 */ /* 0x008fe80000100800 */
[----:B------:R0:W-:Y:S04]  /*1aad0*/  STL [R1+0xc4], R27 ;  /* 0x0000c41b01007387 */ /* 0x0001e80000100800 */
[----:B------:R1:W3:Y:S01]  /*1aae0*/  @!P0 LDG.E.U16 R32, desc[UR6][R34.64] ;  /* 0x0000000622208981 */ /* 0x0002e2000c1e1500 */
[----:B0-----:R-:W-:-:S05]  /*1aaf0*/  IMAD.WIDE R26, R2, 0x2, R82 ;  /* 0x00000002021a7825 */ /* 0x001fca00078e0252 */
[----:B------:R-:W4:Y:S04]  /*1ab00*/  @!P0 LDG.E.U16 R33, desc[UR6][R26.64] ;  /* 0x000000061a218981 */ /* 0x000f28000c1e1500 */
[----:B------:R0:W-:Y:S04]  /*1ab10*/  STL.64 [R1+0x14e8], R26 ;  /* 0x0014e81a01007387 */ /* 0x0001e80000100a00 */
[----:B------:R1:W-:Y:S04]  /*1ab20*/  STL.64 [R1+0x14e0], R34 ;  /* 0x0014e02201007387 */ /* 0x0003e80000100a00 */
[----:B0-----:R-:W4:Y:S01]  /*1ab30*/  LDL.LU.64 R26, [R1+0x3f38] ;  /* 0x003f3800011a7983 */ /* 0x001f220000300a00 */
[----:B------:R-:W-:-:S02]  /*1ab40*/  IMAD R3, R80, 0xa3, RZ ;  /* 0x000000a350037824 */ /* 0x000fc400078e02ff */
[----:B------:R-:W-:Y:S02]  /*1ab50*/  VIADD R4, R9, 0xffffff5b ;  /* 0xffffff5b09047836 */ /* 0x000fe40000000000 */
[----:B------:R-:W-:-:S04]  /*1ab60*/  IMAD.WIDE R30, R3, 0x2, R82 ;  /* 0x00000002031e7825 */ /* 0x000fc800078e0252 */
[----:B------:R-:W-:Y:S01]  /*1ab70*/  IMAD.WIDE R28, R3, 0x2, R84 ;  /* 0x00000002031c7825 */ /* 0x000fe200078e0254 */
[----:B------:R-:W-:-:S03]  /*1ab80*/  ISETP.GE.U32.AND P3, PT, R4, 0x7ffffe5c, PT ;  /* 0x7ffffe5c0400780c */ /* 0x000fc60003f66070 */
[----:B------:R-:W-:Y:S01]  /*1ab90*/  VIADD R2, R9, 0xffffff58 ;  /* 0xffffff5809027836 */ /* 0x000fe20000000000 */
[----:B------:R-:W-:Y:S04]  /*1aba0*/  STL.64 [R1+0x14a8], R30 ;  /* 0x0014a81e01007387 */ /* 0x000fe80000100a00 */
[----:B------:R0:W-:Y:S01]  /*1abb0*/  STL.64 [R1+0x14a0], R28 ;  /* 0x0014a01c01007387 */ /* 0x0001e20000100a00 */
[----:B------:R-:W-:-:S03]  /*1abc0*/  PRMT R89, RZ, 0x7610, R89 ;  /* 0x00007610ff597816 */ /* 0x000fc60000000059 */
[----:B------:R-:W-:Y:S01]  /*1abd0*/  STL [R1+0xc8], R53 ;  /* 0x0000c83501007387 */ /* 0x000fe20000100800 */
[----:B------:R-:W-:Y:S01]  /*1abe0*/  IMAD R3, R80, 0xa5, RZ ;  /* 0x000000a550037824 */ /* 0x000fe200078e02ff */
[----:B--2---:R-:W-:Y:S02]  /*1abf0*/  PRMT R37, RZ, 0x7610, R37 ;  /* 0x00007610ff257816 */ /* 0x004fe40000000025 */
[----:B------:R-:W-:-:S04]  /*1ac00*/  PRMT R36, RZ, 0x7610, R36 ;  /* 0x00007610ff247816 */ /* 0x000fc80000000024 */
[----:B------:R-:W2:Y:S04]  /*1ac10*/  @!P2 LDG.E.U16 R37, desc[UR6][R30.64] ;  /* 0x000000061e25a981 */ /* 0x000ea8000c1e1500 */
[----:B------:R0:W2:Y:S01]  /*1ac20*/  @!P2 LDG.E.U16 R36, desc[UR6][R28.64] ;  /* 0x000000061c24a981 */ /* 0x0000a2000c1e1500 */
[----:B------:R-:W-:Y:S01]  /*1ac30*/  ISETP.GE.U32.AND P2, PT, R2, 0x7ffffe59, PT ;  /* 0x7ffffe590200780c */ /* 0x000fe20003f46070 */
[----:B------:R-:W-:-:S04]  /*1ac40*/  IMAD R2, R80, 0xa4, RZ ;  /* 0x000000a450027824 */ /* 0x000fc800078e02ff */
[C-C-:B-1----:R-:W-:Y:S01]  /*1ac50*/  IMAD.WIDE R34, R2.reuse, 0x2, R84.reuse ;  /* 0x0000000202227825 */ /* 0x142fe200078e0254 */
[----:B---3--:R-:W-:Y:S03]  /*1ac60*/  STL [R1+0x3f8], R32 ;  /* 0x0003f82001007387 */ /* 0x008fe60000100800 */
[----:B0-----:R-:W-:Y:S01]  /*1ac70*/  IMAD.WIDE R28, R3, 0x2, R84 ;  /* 0x00000002031c7825 */ /* 0x001fe200078e0254 */
[----:B----4-:R0:W-:Y:S03]  /*1ac80*/  STL [R1+0x3fc], R33 ;  /* 0x0003fc2101007387 */ /* 0x0101e60000100800 */
[----:B0-----:R-:W-:-:S05]  /*1ac90*/  IMAD.WIDE R32, R2, 0x2, R82 ;  /* 0x0000000202207825 */ /* 0x001fca00078e0252 */
[----:B------:R0:W-:Y:S01]  /*1aca0*/  STL.64 [R1+0x1498], R32 ;  /* 0x0014982001007387 */ /* 0x0001e20000100a00 */
[----:B------:R-:W-:-:S03]  /*1acb0*/  PRMT R26, RZ, 0x7610, R26 ;  /* 0x00007610ff1a7816 */ /* 0x000fc6000000001a */
[----:B------:R1:W-:Y:S01]  /*1acc0*/  STL.64 [R1+0x1490], R34 ;  /* 0x0014902201007387 */ /* 0x0003e20000100a00 */
[----:B------:R-:W-:-:S03]  /*1acd0*/  PRMT R27, RZ, 0x7610, R27 ;  /* 0x00007610ff1b7816 */ /* 0x000fc6000000001b */
[----:B------:R-:W3:Y:S01]  /*1ace0*/  @!P3 LDG.E.U16 R89, desc[UR6][R32.64] ;  /* 0x000000062059b981 */ /* 0x000ee2000c1e1500 */
[----:B------:R-:W-:-:S03]  /*1acf0*/  IMAD.WIDE R30, R3, 0x2, R82 ;  /* 0x00000002031e7825 */ /* 0x000fc600078e0252 */
[----:B------:R-:W4:Y:S04]  /*1ad00*/  @!P5 LDG.E.U16 R26, desc[UR6][R28.64] ;  /* 0x000000061c1ad981 */ /* 0x000f28000c1e1500 */
[----:B------:R-:W2:Y:S04]  /*1ad10*/  @!P5 LDG.E.U16 R27, desc[UR6][R30.64] ;  /* 0x000000061e1bd981 */ /* 0x000ea8000c1e1500 */
[----:B0-----:R-:W2:Y:S01]  /*1ad20*/  LDL.LU.64 R32, [R1+0x3f30] ;  /* 0x003f300001207983 */ /* 0x001ea20000300a00 */
[C---:B------:R-:W-:Y:S02]  /*1ad30*/  VIADD R4, R9.reuse, 0xffffff59 ;  /* 0xffffff5909047836 */ /* 0x040fe40000000000 */
[----:B------:R-:W-:Y:S01]  /*1ad40*/  VIADD R2, R9, 0xffffff53 ;  /* 0xffffff5309027836 */ /* 0x000fe20000000000 */
[----:B------:R-:W-:-:S02]  /*1ad50*/  PRMT R87, RZ, 0x7610, R87 ;  /* 0x00007610ff577816 */ /* 0x000fc40000000057 */
[----:B------:R-:W-:Y:S02]  /*1ad60*/  ISETP.GE.U32.AND P0, PT, R4, 0x7ffffe5a, PT ;  /* 0x7ffffe5a0400780c */ /* 0x000fe40003f06070 */
[----:B------:R-:W-:Y:S01]  /*1ad70*/  ISETP.GE.U32.AND P5, PT, R2, 0x7ffffe54, PT ;  /* 0x7ffffe540200780c */ /* 0x000fe20003fa6070 */
[C---:B------:R-:W-:Y:S01]  /*1ad80*/  IMAD R2, R80.reuse, 0xa6, RZ ;  /* 0x000000a650027824 */ /* 0x040fe200078e02ff */
[----:B------:R1:W3:Y:S04]  /*1ad90*/  @!P3 LDG.E.U16 R87, desc[UR6][R34.64] ;  /* 0x000000062257b981 */ /* 0x0002e8000c1e1500 */
[----:B------:R0:W-:Y:S01]  /*1ada0*/  STL.64 [R1+0x1488], R30 ;  /* 0x0014881e01007387 */ /* 0x0001e20000100a00 */
[----:B------:R-:W-:Y:S02]  /*1adb0*/  IMAD R3, R80, 0xa7, RZ ;  /* 0x000000a750037824 */ /* 0x000fe400078e02ff */
[C---:B-1----:R-:W-:Y:S01]  /*1adc0*/  IMAD.WIDE R34, R2.reuse, 0x2, R84 ;  /* 0x0000000202227825 */ /* 0x042fe200078e0254 */
[----:B------:R1:W-:Y:S03]  /*1add0*/  STL.64 [R1+0x1480], R28 ;  /* 0x0014801c01007387 */ /* 0x0003e60000100a00 */
[----:B0-----:R-:W-:Y:S01]  /*1ade0*/  IMAD.WIDE R30, R2, 0x2, R82 ;  /* 0x00000002021e7825 */ /* 0x001fe200078e0252 */
[----:B------:R-:W-:-:S04]  /*1adf0*/  PRMT R24, RZ, 0x7610, R24 ;  /* 0x00007610ff187816 */ /* 0x000fc80000000018 */
[----:B------:R-:W-:Y:S01]  /*1ae00*/  STL.64 [R1+0x1478], R30 ;  /* 0x0014781e01007387 */ /* 0x000fe20000100a00 */
[----:B------:R-:W-:Y:S01]  /*1ae10*/  PRMT R25, RZ, 0x7610, R25 ;  /* 0x00007610ff197816 */ /* 0x000fe20000000019 */
[----:B-1----:R-:W-:-:S05]  /*1ae20*/  IMAD.WIDE R28, R3, 0x2, R82 ;  /* 0x00000002031c7825 */ /* 0x002fca00078e0252 */
[----:B------:R0:W3:Y:S04]  /*1ae30*/  @!P2 LDG.E.U16 R25, desc[UR6][R28.64] ;  /* 0x000000061c19a981 */ /* 0x0000e8000c1e1500 */
[----:B----4-:R-:W-:Y:S01]  /*1ae40*/  STL [R1+0xbc], R26 ;  /* 0x0000bc1a01007387 */ /* 0x010fe20000100800 */
[----:B--2---:R-:W-:Y:S02]  /*1ae50*/  PRMT R32, RZ, 0x7610, R32 ;  /* 0x00007610ff207816 */ /* 0x004fe40000000020 */
[----:B------:R-:W-:Y:S01]  /*1ae60*/  PRMT R33, RZ, 0x7610, R33 ;  /* 0x00007610ff217816 */ /* 0x000fe20000000021 */
[----:B------:R1:W-:Y:S04]  /*1ae70*/  STL [R1+0xc0], R27 ;  /* 0x0000c01b01007387 */ /* 0x0003e80000100800 */
[----:B------:R-:W2:Y:S04]  /*1ae80*/  @!P0 LDG.E.U16 R32, desc[UR6][R34.64] ;  /* 0x0000000622208981 */ /* 0x000ea8000c1e1500 */
[----:B------:R-:W4:Y:S01]  /*1ae90*/  @!P0 LDG.E.U16 R33, desc[UR6][R30.64] ;  /* 0x000000061e218981 */ /* 0x000f22000c1e1500 */
[----:B-1----:R-:W-:-:S05]  /*1aea0*/  IMAD.WIDE R26, R3, 0x2, R84 ;  /* 0x00000002031a7825 */ /* 0x002fca00078e0254 */
[----:B------:R1:W3:Y:S04]  /*1aeb0*/  @!P2 LDG.E.U16 R24, desc[UR6][R26.64] ;  /* 0x000000061a18a981 */ /* 0x0002e8000c1e1500 */
[----:B------:R0:W-:Y:S04]  /*1aec0*/  STL.64 [R1+0x1470], R34 ;  /* 0x0014702201007387 */ /* 0x0001e80000100a00 */
[----:B------:R-:W3:Y:S04]  /*1aed0*/  LDL.LU.64 R30, [R1+0x3f28] ;  /* 0x003f2800011e7983 */ /* 0x000ee80000300a00 */
[----:B0-----:R-:W3:Y:S01]  /*1aee0*/  LDL.LU.64 R34, [R1+0x3f20] ;  /* 0x003f200001227983 */ /* 0x001ee20000300a00 */
        /* <DEDUP_REMOVED lines=11> */
[----:B0-----:R-:W-:-:S04]  /*1afa0*/  IMAD.WIDE R28, R2, 0x2, R84 ;  /* 0x00000002021c7825 */ /* 0x001fc800078e0254 */
[----:B-1----:R-:W-:Y:S01]  /*1afb0*/  IMAD.WIDE R26, R3, 0x2, R82 ;  /* 0x00000002031a7825 */ /* 0x002fe200078e0252 */
[----:B------:R-:W-:-:S04]  /*1afc0*/  ISETP.GE.U32.AND P0, PT, R4, 0x7ffffe53, PT ;  /* 0x7ffffe530400780c */ /* 0x000fc80003f06070 */
[----:B------:R0:W3:Y:S01]  /*1afd0*/  @!P5 LDG.E.U16 R86, desc[UR6][R26.64] ;  /* 0x000000061a56d981 */ /* 0x0000e2000c1e1500 */
[----:B------:R-:W-:Y:S02]  /*1afe0*/  PRMT R22, RZ, 0x7610, R22 ;  /* 0x00007610ff167816 */ /* 0x000fe40000000016 */
[----:B------:R-:W-:Y:S01]  /*1aff0*/  PRMT R23, RZ, 0x7610, R23 ;  /* 0x00007610ff177816 */ /* 0x000fe20000000017 */
[----:B--2---:R-:W-:Y:S04]  /*1b000*/  STL [R1+0x190], R32 ;  /* 0x0001902001007387 */ /* 0x004fe80000100800 */
[----:B----4-:R1:W-:Y:S02]  /*1b010*/  STL [R1+0x194], R33 ;  /* 0x0001942101007387 */ /* 0x0103e40000100800 */
[----:B-1----:R-:W-:-:S05]  /*1b020*/  IMAD.WIDE R32, R2, 0x2, R82 ;  /* 0x0000000202207825 */ /* 0x002fca00078e0252 */
[----:B------:R-:W-:Y:S01]  /*1b030*/  STL.64 [R1+0x1428], R32 ;  /* 0x0014282001007387 */ /* 0x000fe20000100a00 */
[----:B------:R-:W-:-:S03]  /*1b040*/  VIADD R2, R9, 0xffffff4c ;  /* 0xffffff4c09027836 */ /* 0x000fc60000000000 */
[----:B---3--:R-:W-:Y:S04]  /*1b050*/  STL [R1+0x3dc], R24 ;  /* 0x0003dc1801007387 */ /* 0x008fe80000100800 */
[----:B------:R1:W-:Y:S01]  /*1b060*/  STL [R1+0x3e0], R25 ;  /* 0x0003e01901007387 */ /* 0x0003e20000100800 */
[----:B------:R-:W-:Y:S02]  /*1b070*/  PRMT R34, RZ, 0x7610, R34 ;  /* 0x00007610ff227816 */ /* 0x000fe40000000022 */
[----:B------:R-:W-:Y:S01]  /*1b080*/  PRMT R35, RZ, 0x7610, R35 ;  /* 0x00007610ff237816 */ /* 0x000fe20000000023 */
[----:B-1----:R-:W-:Y:S01]  /*1b090*/  IMAD.WIDE R24, R3, 0x2, R84 ;  /* 0x0000000203187825 */ /* 0x002fe200078e0254 */
[----:B------:R-:W-:Y:S03]  /*1b0a0*/  STL.64 [R1+0x1420], R28 ;  /* 0x0014201c01007387 */ /* 0x000fe60000100a00 */
[----:B------:R-:W-:Y:S01]  /*1b0b0*/  IMAD R3, R80, 0xae, RZ ;  /* 0x000000ae50037824 */ /* 0x000fe200078e02ff */
[----:B------:R1:W2:Y:S01]  /*1b0c0*/  @!P5 LDG.E.U16 R79, desc[UR6][R24.64] ;  /* 0x00000006184fd981 */ /* 0x0002a2000c1e1500 */
[----:B------:R-:W-:Y:S01]  /*1b0d0*/  ISETP.GE.U32.AND P5, PT, R2, 0x7ffffe4d, PT ;  /* 0x7ffffe4d0200780c */ /* 0x000fe20003fa6070 */
[----:B------:R-:W-:-:S02]  /*1b0e0*/  IMAD R2, R80, 0xad, RZ ;  /* 0x000000ad50027824 */ /* 0x000fc400078e02ff */
[----:B------:R0:W-:Y:S01]  /*1b0f0*/  STL.64 [R1+0x1418], R26 ;  /* 0x0014181a01007387 */ /* 0x0001e20000100a00 */
[----:B------:R-:W-:-:S03]  /*1b100*/  PRMT R31, RZ, 0x7610, R31 ;  /* 0x00007610ff1f7816 */ /* 0x000fc6000000001f */
[----:B------:R1:W-:Y:S01]  /*1b110*/  STL.64 [R1+0x1410], R24 ;  /* 0x0014101801007387 */ /* 0x0003e20000100a00 */
[----:B------:R-:W-:-:S03]  /*1b120*/  PRMT R30, RZ, 0x7610, R30 ;  /* 0x00007610ff1e7816 */ /* 0x000fc6000000001e */
[----:B------:R3:W4:Y:S04]  /*1b130*/  @!P3 LDG.E.U16 R34, desc[UR6][R28.64] ;  /* 0x000000061c22b981 */ /* 0x000728000c1e1500 */
[----:B------:R3:W2:Y:S01]  /*1b140*/  @!P3 LDG.E.U16 R35, desc[UR6][R32.64] ;  /* 0x000000062023b981 */ /* 0x0006a2000c1e1500 */
[----:B0-----:R-:W-:-:S04]  /*1b150*/  IMAD.WIDE R26, R3, 0x2, R82 ;  /* 0x00000002031a7825 */ /* 0x001fc800078e0252 */
[----:B-1----:R-:W-:Y:S01]  /*1b160*/  IMAD.WIDE R24, R3, 0x2, R84 ;  /* 0x0000000203187825 */ /* 0x002fe200078e0254 */
[----:B------:R-:W2:Y:S03]  /*1b170*/  @!P2 LDG.E.U16 R23, desc[UR6][R26.64] ;  /* 0x000000061a17a981 */ /* 0x000ea6000c1e1500 */
[C---:B---3--:R-:W-:Y:S01]  /*1b180*/  IMAD.WIDE R28, R2.reuse, 0x2, R82 ;  /* 0x00000002021c7825 */ /* 0x048fe200078e0252 */
[----:B------:R-:W3:Y:S03]  /*1b190*/  @!P2 LDG.E.U16 R22, desc[UR6][R24.64] ;  /* 0x000000061816a981 */ /* 0x000ee6000c1e1500 */
[----:B------:R-:W-:Y:S01]  /*1b1a0*/  IMAD.WIDE R32, R2, 0x2, R84 ;  /* 0x0000000202207825 */ /* 0x000fe200078e0254 */
[----:B------:R0:W-:Y:S04]  /*1b1b0*/  STL.64 [R1+0x1408], R28 ;  /* 0x0014081c01007387 */ /* 0x0001e80000100a00 */
[----:B------:R1:W-:Y:S04]  /*1b1c0*/  STL.64 [R1+0x1400], R32 ;  /* 0x0014002001007387 */ /* 0x0003e80000100a00 */
[----:B------:R-:W4:Y:S04]  /*1b1d0*/  @!P0 LDG.E.U16 R31, desc[UR6][R28.64] ;  /* 0x000000061c1f8981 */ /* 0x000f28000c1e1500 */
[----:B------:R-:W4:Y:S04]  /*1b1e0*/  @!P0 LDG.E.U16 R30, desc[UR6][R32.64] ;  /* 0x00000006201e8981 */ /* 0x000f28000c1e1500 */
[----:B0-----:R-:W4:Y:S01]  /*1b1f0*/  LDL.LU.64 R28, [R1+0x3f18] ;  /* 0x003f1800011c7983 */ /* 0x001f220000300a00 */
[----:B------:R-:W-:-:S02]  /*1b200*/  VIADD R4, R9, 0xffffff50 ;  /* 0xffffff5009047836 */ /* 0x000fc40000000000 */
[----:B------:R-:W-:Y:S01]  /*1b210*/  VIADD R2, R9, 0xffffff4a ;  /* 0xffffff4a09027836 */ /* 0x000fe20000000000 */
[----:B-1----:R-:W4:Y:S02]  /*1b220*/  LDL.LU.64 R32, [R1+0x3f10] ;  /* 0x003f100001207983 */ /* 0x002f240000300a00 */
[----:B------:R-:W-:Y:S02]  /*1b230*/  ISETP.GE.U32.AND P3, PT, R4, 0x7ffffe51, PT ;  /* 0x7ffffe510400780c */ /* 0x000fe40003f66070 */
[----:B------:R-:W-:Y:S01]  /*1b240*/  STL.64 [R1+0x13f8], R26 ;  /* 0x0013f81a01007387 */ /* 0x000fe20000100a00 */
[----:B------:R-:W-:Y:S01]  /*1b250*/  ISETP.GE.U32.AND P2, PT, R2, 0x7ffffe4b, PT ;  /* 0x7ffffe4b0200780c */ /* 0x000fe20003f46070 */
[----:B------:R-:W-:Y:S02]  /*1b260*/  IMAD R2, R80, 0xaf, RZ ;  /* 0x000000af50027824 */ /* 0x000fe400078e02ff */
[----:B------:R-:W-:Y:S04]  /*1b270*/  STL.64 [R1+0x13f0], R24 ;  /* 0x0013f01801007387 */ /* 0x000fe80000100a00 */
[----:B---3--:R-:W-:Y:S04]  /*1b280*/  STL [R1+0x188], R22 ;  /* 0x0001881601007387 */ /* 0x008fe80000100800 */
[----:B--2---:R0:W-:Y:S04]  /*1b290*/  STL [R1+0x18c], R23 ;  /* 0x00018c1701007387 */ /* 0x0041e80000100800 */
[----:B----4-:R-:W-:Y:S01]  /*1b2a0*/  STL [R1+0xb4], R30 ;  /* 0x0000b41e01007387 */ /* 0x010fe20000100800 */
[----:B0-----:R-:W-:-:S03]  /*1b2b0*/  IMAD.WIDE R22, R2, 0x2, R82 ;  /* 0x0000000202167825 */ /* 0x001fc600078e0252 */
[----:B------:R0:W-:Y:S01]  /*1b2c0*/  STL [R1+0xb8], R31 ;  /* 0x0000b81f01007387 */ /* 0x0001e20000100800 */
        /* <DEDUP_REMOVED lines=20> */
[----:B------:R-:W-:-:S03]  /*1b410*/  IMAD R2, R80, 0xb4, RZ ;  /* 0x000000b450027824 */ /* 0x000fc600078e02ff */
[----:B------:R1:W-:Y:S01]  /*1b420*/  STL.64 [R1+0x13a0], R24 ;  /* 0x0013a01801007387 */ /* 0x0003e20000100a00 */
[----:B------:R-:W-:Y:S01]  /*1b430*/  PRMT R78, RZ, 0x7610, R78 ;  /* 0x00007610ff4e7816 */ /* 0x000fe2000000004e */
[----:B0-----:R-:W-:-:S04]  /*1b440*/  IMAD.WIDE R30, R2, 0x2, R84 ;  /* 0x00000002021e7825 */ /* 0x001fc800078e0254 */
[----:B------:R-:W-:-:S04]  /*1b450*/  IMAD R3, R80, 0xb5, RZ ;  /* 0x000000b550037824 */ /* 0x000fc800078e02ff */
[----:B-1----:R-:W-:-:S04]  /*1b460*/  IMAD.WIDE R26, R3, 0x2, R82 ;  /* 0x00000002031a7825 */ /* 0x002fc800078e0252 */
[----:B------:R-:W-:Y:S01]  /*1b470*/  IMAD.WIDE R24, R3, 0x2, R84 ;  /* 0x0000000203187825 */ /* 0x000fe200078e0254 */
[----:B---3--:R-:W-:Y:S04]  /*1b480*/  STL [R1+0x3d4], R28 ;  /* 0x0003d41c01007387 */ /* 0x008fe80000100800 */
[----:B--2---:R0:W-:Y:S02]  /*1b490*/  STL [R1+0x3d8], R29 ;  /* 0x0003d81d01007387 */ /* 0x0041e40000100800 */
[----:B0-----:R-:W-:Y:S01]  /*1b4a0*/  IMAD.WIDE R28, R2, 0x2, R82 ;  /* 0x00000002021c7825 */ /* 0x001fe200078e0252 */
[----:B----4-:R-:W-:-:S04]  /*1b4b0*/  PRMT R22, RZ, 0x7610, R22 ;  /* 0x00007610ff167816 */ /* 0x010fc80000000016 */
[----:B------:R0:W-:Y:S01]  /*1b4c0*/  STL.64 [R1+0x1398], R28 ;  /* 0x0013981c01007387 */ /* 0x0001e20000100a00 */
[----:B------:R-:W-:-:S03]  /*1b4d0*/  PRMT R23, RZ, 0x7610, R23 ;  /* 0x00007610ff177816 */ /* 0x000fc60000000017 */
[----:B------:R1:W-:Y:S04]  /*1b4e0*/  STL.64 [R1+0x1390], R30 ;  /* 0x0013901e01007387 */ /* 0x0003e80000100a00 */
[----:B------:R-:W2:Y:S04]  /*1b4f0*/  @!P0 LDG.E.U16 R78, desc[UR6][R28.64] ;  /* 0x000000061c4e8981 */ /* 0x000ea8000c1e1500 */
[----:B------:R-:W3:Y:S04]  /*1b500*/  @!P2 LDG.E.U16 R22, desc[UR6][R24.64] ;  /* 0x000000061816a981 */ /* 0x000ee8000c1e1500 */
[----:B------:R-:W4:Y:S04]  /*1b510*/  @!P2 LDG.E.U16 R23, desc[UR6][R26.64] ;  /* 0x000000061a17a981 */ /* 0x000f28000c1e1500 */
[----:B0-----:R-:W2:Y:S01]  /*1b520*/  LDL.LU.64 R28, [R1+0x3f00] ;  /* 0x003f0000011c7983 */ /* 0x001ea20000300a00 */
[----:B------:R-:W-:-:S02]  /*1b530*/  VIADD R4, R9, 0xffffff49 ;  /* 0xffffff4909047836 */ /* 0x000fc40000000000 */
[----:B------:R-:W-:Y:S01]  /*1b540*/  VIADD R2, R9, 0xffffff43 ;  /* 0xffffff4309027836 */ /* 0x000fe20000000000 */
[----:B------:R-:W-:Y:S02]  /*1b550*/  PRMT R77, RZ, 0x7610, R77 ;  /* 0x00007610ff4d7816 */ /* 0x000fe4000000004d */
[----:B------:R-:W-:Y:S02]  /*1b560*/  ISETP.GE.U32.AND P3, PT, R4, 0x7ffffe4a, PT ;  /* 0x7ffffe4a0400780c */ /* 0x000fe40003f66070 */
[----:B------:R-:W-:Y:S01]  /*1b570*/  ISETP.GE.U32.AND P2, PT, R2, 0x7ffffe44, PT ;  /* 0x7ffffe440200780c */ /* 0x000fe20003f46070 */
[C---:B------:R-:W-:Y:S01]  /*1b580*/  IMAD R2, R80.reuse, 0xb6, RZ ;  /* 0x000000b650027824 */ /* 0x040fe200078e02ff */
[----:B------:R1:W4:Y:S04]  /*1b590*/  @!P0 LDG.E.U16 R77, desc[UR6][R30.64] ;  /* 0x000000061e4d8981 */ /* 0x000328000c1e1500 */
[----:B------:R0:W-:Y:S01]  /*1b5a0*/  STL.64 [R1+0x1388], R26 ;  /* 0x0013881a01007387 */ /* 0x0001e20000100a00 */
[----:B------:R-:W-:-:S02]  /*1b5b0*/  IMAD R3, R80, 0xb7, RZ ;  /* 0x000000b750037824 */ /* 0x000fc400078e02ff */
[C---:B-1----:R-:W-:Y:S01]  /*1b5c0*/  IMAD.WIDE R30, R2.reuse, 0x2, R84 ;  /* 0x00000002021e7825 */ /* 0x042fe200078e0254 */
[----:B------:R1:W-:Y:S03]  /*1b5d0*/  STL.64 [R1+0x1380], R24 ;  /* 0x0013801801007387 */ /* 0x0003e60000100a00 */
[----:B0-----:R-:W-:Y:S01]  /*1b5e0*/  IMAD.WIDE R26, R2, 0x2, R82 ;  /* 0x00000002021a7825 */ /* 0x001fe200078e0252 */
[----:B------:R-:W-:-:S04]  /*1b5f0*/  PRMT R20, RZ, 0x7610, R20 ;  /* 0x00007610ff147816 */ /* 0x000fc80000000014 */
[----:B------:R-:W-:Y:S01]  /*1b600*/  STL.64 [R1+0x1378], R26 ;  /* 0x0013781a01007387 */ /* 0x000fe20000100a00 */
[----:B------:R-:W-:Y:S01]  /*1b610*/  PRMT R21, RZ, 0x7610, R21 ;  /* 0x00007610ff157816 */ /* 0x000fe20000000015 */
[----:B-1----:R-:W-:-:S05]  /*1b620*/  IMAD.WIDE R24, R3, 0x2, R82 ;  /* 0x0000000203187825 */ /* 0x002fca00078e0252 */
[----:B------:R0:W4:Y:S04]  /*1b630*/  @!P5 LDG.E.U16 R21, desc[UR6][R24.64] ;  /* 0x000000061815d981 */ /* 0x000128000c1e1500 */
[----:B---3--:R-:W-:Y:S01]  /*1b640*/  STL [R1+0xac], R22 ;  /* 0x0000ac1601007387 */ /* 0x008fe20000100800 */
[----:B--2---:R-:W-:Y:S02]  /*1b650*/  PRMT R28, RZ, 0x7610, R28 ;  /* 0x00007610ff1c7816 */ /* 0x004fe4000000001c */
[----:B------:R-:W-:Y:S01]  /*1b660*/  PRMT R29, RZ, 0x7610, R29 ;  /* 0x00007610ff1d7816 */ /* 0x000fe2000000001d */
[----:B----4-:R1:W-:Y:S04]  /*1b670*/  STL [R1+0xb0], R23 ;  /* 0x0000b01701007387 */ /* 0x0103e80000100800 */
[----:B------:R-:W2:Y:S04]  /*1b680*/  @!P3 LDG.E.U16 R28, desc[UR6][R30.64] ;  /* 0x000000061e1cb981 */ /* 0x000ea8000c1e1500 */
[----:B------:R-:W3:Y:S01]  /*1b690*/  @!P3 LDG.E.U16 R29, desc[UR6][R26.64] ;  /* 0x000000061a1db981 */ /* 0x000ee2000c1e1500 */
[----:B-1----:R-:W-:-:S05]  /*1b6a0*/  IMAD.WIDE R22, R3, 0x2, R84 ;  /* 0x0000000203167825 */ /* 0x002fca00078e0254 */
[----:B------:R1:W4:Y:S04]  /*1b6b0*/  @!P5 LDG.E.U16 R20, desc[UR6][R22.64] ;  /* 0x000000061614d981 */ /* 0x000328000c1e1500 */
[----:B------:R0:W-:Y:S04]  /*1b6c0*/  STL.64 [R1+0x1370], R30 ;  /* 0x0013701e01007387 */ /* 0x0001e80000100a00 */
[----:B------:R-:W4:Y:S04]  /*1b6d0*/  LDL.LU.64 R26, [R1+0x3ef8] ;  /* 0x003ef800011a7983 */ /* 0x000f280000300a00 */
[----:B0-----:R-:W4:Y:S01]  /*1b6e0*/  LDL.LU.64 R30, [R1+0x3ef0] ;  /* 0x003ef000011e7983 */ /* 0x001f220000300a00 */
        /* <DEDUP_REMOVED lines=14> */
[----:B------:R0:W4:Y:S01]  /*1b7d0*/  @!P2 LDG.E.U16 R76, desc[UR6][R22.64] ;  /* 0x00000006164ca981 */ /* 0x000122000c1e1500 */
[----:B------:R-:W-:Y:S02]  /*1b7e0*/  PRMT R18, RZ, 0x7610, R18 ;  /* 0x00007610ff127816 */ /* 0x000fe40000000012 */
[----:B------:R-:W-:Y:S01]  /*1b7f0*/  PRMT R19, RZ, 0x7610, R19 ;  /* 0x00007610ff137816 */ /* 0x000fe20000000013 */
[----:B--2---:R-:W-:Y:S04]  /*1b800*/  STL [R1+0x180], R28 ;  /* 0x0001801c01007387 */ /* 0x004fe80000100800 */
[----:B---3--:R1:W-:Y:S02]  /*1b810*/  STL [R1+0x184], R29 ;  /* 0x0001841d01007387 */ /* 0x0083e40000100800 */
[----:B-1----:R-:W-:-:S05]  /*1b820*/  IMAD.WIDE R28, R2, 0x2, R82 ;  /* 0x00000002021c7825 */ /* 0x002fca00078e0252 */
[----:B------:R-:W-:Y:S01]  /*1b830*/  STL.64 [R1+0x1328], R28 ;  /* 0x0013281c01007387 */ /* 0x000fe20000100a00 */
[----:B------:R-:W-:-:S03]  /*1b840*/  VIADD R2, R9, 0xffffff3c ;  /* 0xffffff3c09027836 */ /* 0x000fc60000000000 */
[----:B----4-:R-:W-:Y:S04]  /*1b850*/  STL [R1+0x3cc], R20 ;  /* 0x0003cc1401007387 */ /* 0x010fe80000100800 */
        /* <DEDUP_REMOVED lines=35> */
[----:B--2---:R0:W-:Y:S02]  /*1ba90*/  STL [R1+0x17c], R19 ;  /* 0x00017c1301007387 */ /* 0x0041e40000100800 */
[----:B0-----:R-:W-:-:S02]  /*1baa0*/  IMAD.WIDE R18, R2, 0x2, R82 ;  /* 0x0000000202127825 */ /* 0x001fc400078e0252 */
[----:B----4-:R-:W-:Y:S04]  /*1bab0*/  STL [R1+0xa4], R26 ;  /* 0x0000a41a01007387 */ /* 0x010fe80000100800 */
[----:B------:R0:W-:Y:S01]  /*1bac0*/  STL [R1+0xa8], R27 ;  /* 0x0000a81b01007387 */ /* 0x0001e20000100800 */
[----:B------:R-:W-:Y:S02]  /*1bad0*/  PRMT R25, RZ, 0x7610, R25 ;  /* 0x00007610ff197816 */ /* 0x000fe40000000019 */
[----:B------:R-:W-:Y:S01]  /*1bae0*/  PRMT R24, RZ, 0x7610, R24 ;  /* 0x00007610ff187816 */ /* 0x000fe20000000018 */
[----:B------:R1:W-:Y:S04]  /*1baf0*/  STL.64 [R1+0x12e8], R18 ;  /* 0x0012e81201007387 */ /* 0x0003e80000100a00 */
[----:B------:R-:W2:Y:S01]  /*1bb00*/  @!P0 LDG.E.U16 R25, desc[UR6][R18.64] ;  /* 0x0000000612198981 */ /* 0x000ea2000c1e1500 */
[----:B0-----:R-:W-:-:S05]  /*1bb10*/  IMAD.WIDE R26, R2, 0x2, R84 ;  /* 0x00000002021a7825 */ /* 0x001fca00078e0254 */
[----:B------:R-:W-:Y:S04]  /*1bb20*/  STL.64 [R1+0x12e0], R26 ;  /* 0x0012e01a01007387 */ /* 0x000fe80000100a00 */
[----:B-1----:R-:W3:Y:S04]  /*1bb30*/  LDL.LU.64 R18, [R1+0x3ed8] ;  /* 0x003ed80001127983 */ /* 0x002ee80000300a00 */
[----:B------:R-:W4:Y:S01]  /*1bb40*/  @!P0 LDG.E.U16 R24, desc[UR6][R26.64] ;  /* 0x000000061a188981 */ /* 0x000f22000c1e1500 */
[----:B------:R-:W-:Y:S01]  /*1bb50*/  IMAD R3, R80, 0xc3, RZ ;  /* 0x000000c350037824 */ /* 0x000fe200078e02ff */
[----:B------:R-:W-:-:S03]  /*1bb60*/  PRMT R29, RZ, 0x7610, R29 ;  /* 0x00007610ff1d7816 */ /* 0x000fc6000000001d */
[----:B------:R-:W-:-:S04]  /*1bb70*/  IMAD.WIDE R22, R3, 0x2, R82 ;  /* 0x0000000203167825 */ /* 0x000fc800078e0252 */
[--C-:B------:R-:W-:Y:S01]  /*1bb80*/  IMAD.WIDE R20, R3, 0x2, R84.reuse ;  /* 0x0000000203147825 */ /* 0x100fe200078e0254 */
[----:B------:R0:W-:Y:S03]  /*1bb90*/  STL.64 [R1+0x12a8], R22 ;  /* 0x0012a81601007387 */ /* 0x0001e60000100a00 */
[----:B------:R-:W-:Y:S01]  /*1bba0*/  IMAD R3, R80, 0xc5, RZ ;  /* 0x000000c550037824 */ /* 0x000fe200078e02ff */
[----:B------:R-:W-:Y:S04]  /*1bbb0*/  STL.64 [R1+0x12a0], R20 ;  /* 0x0012a01401007387 */ /* 0x000fe80000100a00 */
[----:B------:R0:W2:Y:S02]  /*1bbc0*/  @!P2 LDG.E.U16 R29, desc[UR6][R22.64] ;  /* 0x00000006161da981 */ /* 0x0000a4000c1e1500 */
[----:B0-----:R-:W-:Y:S01]  /*1bbd0*/  IMAD.WIDE R22, R3, 0x2, R84 ;  /* 0x0000000203167825 */ /* 0x001fe200078e0254 */
[----:B---3--:R-:W-:-:S02]  /*1bbe0*/  PRMT R18, RZ, 0x7610, R18 ;  /* 0x00007610ff127816 */ /* 0x008fc40000000012 */
[----:B------:R-:W-:Y:S01]  /*1bbf0*/  PRMT R19, RZ, 0x7610, R19 ;  /* 0x00007610ff137816 */ /* 0x000fe20000000013 */
[----:B----4-:R-:W-:Y:S04]  /*1bc00*/  STL [R1+0x3c4], R24 ;  /* 0x0003c41801007387 */ /* 0x010fe80000100800 */
[----:B--2---:R0:W-:Y:S04]  /*1bc10*/  STL [R1+0x3c8], R25 ;  /* 0x0003c81901007387 */ /* 0x0041e80000100800 */
[----:B------:R-:W2:Y:S01]  /*1bc20*/  @!P5 LDG.E.U16 R18, desc[UR6][R22.64] ;  /* 0x000000061612d981 */ /* 0x000ea2000c1e1500 */
[----:B0-----:R-:W-:-:S05]  /*1bc30*/  IMAD.WIDE R24, R3, 0x2, R82 ;  /* 0x0000000203187825 */ /* 0x001fca00078e0252 */
[----:B------:R-:W3:Y:S01]  /*1bc40*/  @!P5 LDG.E.U16 R19, desc[UR6][R24.64] ;  /* 0x000000061813d981 */ /* 0x000ee2000c1e1500 */
[C---:B------:R-:W-:Y:S01]  /*1bc50*/  VIADD R4, R9.reuse, 0xffffff3b ;  /* 0xffffff3b09047836 */ /* 0x040fe20000000000 */
[----:B------:R-:W-:Y:S01]  /*1bc60*/  PRMT R28, RZ, 0x7610, R28 ;  /* 0x00007610ff1c7816 */ /* 0x000fe2000000001c */
[----:B------:R-:W-:-:S03]  /*1bc70*/  VIADD R2, R9, 0xffffff38 ;  /* 0xffffff3809027836 */ /* 0x000fc60000000000 */
[----:B------:R-:W-:Y:S02]  /*1bc80*/  ISETP.GE.U32.AND P3, PT, R4, 0x7ffffe3c, PT ;  /* 0x7ffffe3c0400780c */ /* 0x000fe40003f66070 */
[----:B------:R0:W4:Y:S01]  /*1bc90*/  @!P2 LDG.E.U16 R28, desc[UR6][R20.64] ;  /* 0x00000006141ca981 */ /* 0x000122000c1e1500 */
[----:B------:R-:W-:Y:S01]  /*1bca0*/  ISETP.GE.U32.AND P2, PT, R2, 0x7ffffe39, PT ;  /* 0x7ffffe390200780c */ /* 0x000fe20003f46070 */
[----:B------:R-:W-:Y:S01]  /*1bcb0*/  IMAD R2, R80, 0xc4, RZ ;  /* 0x000000c450027824 */ /* 0x000fe200078e02ff */
[----:B------:R-:W-:Y:S01]  /*1bcc0*/  PRMT R74, RZ, 0x7610, R74 ;  /* 0x00007610ff4a7816 */ /* 0x000fe2000000004a */
[----:B------:R-:W-:Y:S02]  /*1bcd0*/  VIADD R4, R9, 0xffffff39 ;  /* 0xffffff3909047836 */ /* 0x000fe40000000000 */
[----:B------:R-:W-:-:S04]  /*1bce0*/  IMAD.WIDE R26, R2, 0x2, R84 ;  /* 0x00000002021a7825 */ /* 0x000fc800078e0254 */
[----:B0-----:R-:W-:Y:S01]  /*1bcf0*/  IMAD.WIDE R20, R2, 0x2, R82 ;  /* 0x0000000202147825 */ /* 0x001fe200078e0252 */
[----:B------:R-:W-:-:S03]  /*1bd00*/  ISETP.GE.U32.AND P0, PT, R4, 0x7ffffe3a, PT ;  /* 0x7ffffe3a0400780c */ /* 0x000fc60003f06070 */
[----:B------:R-:W-:Y:S01]  /*1bd10*/  VIADD R2, R9, 0xffffff33 ;  /* 0xffffff3309027836 */ /* 0x000fe20000000000 */
[----:B------:R0:W-:Y:S04]  /*1bd20*/  STL.64 [R1+0x1298], R20 ;  /* 0x0012981401007387 */ /* 0x0001e80000100a00 */
[----:B------:R-:W-:Y:S01]  /*1bd30*/  STL.64 [R1+0x1290], R26 ;  /* 0x0012901a01007387 */ /* 0x000fe20000100a00 */
[----:B------:R-:W-:Y:S01]  /*1bd40*/  ISETP.GE.U32.AND P5, PT, R2, 0x7ffffe34, PT ;  /* 0x7ffffe340200780c */ /* 0x000fe20003fa6070 */
[----:B------:R-:W-:Y:S02]  /*1bd50*/  IMAD R2, R80, 0xc6, RZ ;  /* 0x000000c650027824 */ /* 0x000fe400078e02ff */
[----:B------:R-:W4:Y:S01]  /*1bd60*/  @!P3 LDG.E.U16 R74, desc[UR6][R20.64] ;  /* 0x00000006144ab981 */ /* 0x000f22000c1e1500 */
[----:B------:R-:W-:-:S03]  /*1bd70*/  PRMT R13, RZ, 0x7610, R13 ;  /* 0x00007610ff0d7816 */ /* 0x000fc6000000000d */
[----:B0-----:R-:W4:Y:S04]  /*1bd80*/  LDL.LU.64 R20, [R1+0x3ed0] ;  /* 0x003ed00001147983 */ /* 0x001f280000300a00 */
[----:B------:R-:W-:Y:S04]  /*1bd90*/  STL.64 [R1+0x1288], R24 ;  /* 0x0012881801007387 */ /* 0x000fe80000100a00 */
[----:B------:R-:W-:Y:S04]  /*1bda0*/  STL.64 [R1+0x1280], R22 ;  /* 0x0012801601007387 */ /* 0x000fe80000100a00 */
[----:B--2---:R-:W-:Y:S04]  /*1bdb0*/  STL [R1+0x9c], R18 ;  /* 0x00009c1201007387 */ /* 0x004fe80000100800 */
[----:B---3--:R0:W-:Y:S02]  /*1bdc0*/  STL [R1+0xa0], R19 ;  /* 0x0000a01301007387 */ /* 0x0081e40000100800 */
[----:B0-----:R-:W-:-:S05]  /*1bdd0*/  IMAD.WIDE R18, R2, 0x2, R82 ;  /* 0x0000000202127825 */ /* 0x001fca00078e0252 */
[----:B------:R-:W2:Y:S01]  /*1bde0*/  @!P0 LDG.E.U16 R13, desc[UR6][R18.64] ;  /* 0x00000006120d8981 */ /* 0x000ea2000c1e1500 */
[----:B------:R-:W-:Y:S02]  /*1bdf0*/  PRMT R73, RZ, 0x7610, R73 ;  /* 0x00007610ff497816 */ /* 0x000fe40000000049 */
[----:B------:R-:W-:-:S04]  /*1be00*/  PRMT R52, RZ, 0x7610, R52 ;  /* 0x00007610ff347816 */ /* 0x000fc80000000034 */
[----:B------:R0:W3:Y:S01]  /*1be10*/  @!P3 LDG.E.U16 R73, desc[UR6][R26.64] ;  /* 0x000000061a49b981 */ /* 0x0000e2000c1e1500 */
[----:B------:R-:W-:Y:S02]  /*1be20*/  IMAD R3, R80, 0xc7, RZ ;  /* 0x000000c750037824 */ /* 0x000fe400078e02ff */
[----:B0-----:R-:W-:-:S05]  /*1be30*/  IMAD.WIDE R26, R2, 0x2, R84 ;  /* 0x00000002021a7825 */ /* 0x001fca00078e0254 */
[----:B------:R-:W3:Y:S01]  /*1be40*/  @!P0 LDG.E.U16 R52, desc[UR6][R26.64] ;  /* 0x000000061a348981 */ /* 0x000ee2000c1e1500 */
[----:B------:R-:W-:Y:S01]  /*1be50*/  IMAD.WIDE R22, R3, 0x2, R84 ;  /* 0x0000000203167825 */ /* 0x000fe200078e0254 */
[----:B----4-:R-:W-:-:S03]  /*1be60*/  PRMT R20, RZ, 0x7610, R20 ;  /* 0x00007610ff147816 */ /* 0x010fc60000000014 */
[----:B------:R-:W-:Y:S01]  /*1be70*/  IMAD.WIDE R24, R3, 0x2, R82 ;  /* 0x0000000203187825 */ /* 0x000fe200078e0252 */
[----:B------:R-:W-:Y:S01]  /*1be80*/  PRMT R21, RZ, 0x7610, R21 ;  /* 0x00007610ff157816 */ /* 0x000fe20000000015 */
[----:B------:R0:W-:Y:S04]  /*1be90*/  STL.64 [R1+0x1278], R18 ;  /* 0x0012781201007387 */ /* 0x0001e80000100a00 */
[----:B------:R-:W4:Y:S04]  /*1bea0*/  @!P2 LDG.E.U16 R20, desc[UR6][R22.64] ;  /* 0x000000061614a981 */ /* 0x000f28000c1e1500 */
[----:B------:R1:W4:Y:S04]  /*1beb0*/  @!P2 LDG.E.U16 R21, desc[UR6][R24.64] ;  /* 0x000000061815a981 */ /* 0x000328000c1e1500 */
[----:B------:R1:W-:Y:S04]  /*1bec0*/  STL.64 [R1+0x1270], R26 ;  /* 0x0012701a01007387 */ /* 0x0003e80000100a00 */
[----:B0-----:R-:W4:Y:S04]  /*1bed0*/  LDL.LU.64 R18, [R1+0x3ec8] ;  /* 0x003ec80001127983 */ /* 0x001f280000300a00 */
[----:B--2---:R-:W-:Y:S04]  /*1bee0*/  STL [R1+0x3e18], R13 ;  /* 0x003e180d01007387 */ /* 0x004fe80000100800 */
[----:B------:R-:W-:Y:S04]  /*1bef0*/  STL.64 [R1+0x1268], R24 ;  /* 0x0012681801007387 */ /* 0x000fe80000100a00 */
[----:B-1----:R-:W2:Y:S01]  /*1bf00*/  LDL.LU.64 R26, [R1+0x3ec0] ;  /* 0x003ec000011a7983 */ /* 0x002ea20000300a00 */
[----:B------:R-:W-:-:S05]  /*1bf10*/  VIADD R2, R9, 0xffffff31 ;  /* 0xffffff3109027836 */ /* 0x000fca0000000000 */
[----:B------:R-:W-:Y:S01]  /*1bf20*/  ISETP.GE.U32.AND P2, PT, R2, 0x7ffffe32, PT ;  /* 0x7ffffe320200780c */ /* 0x000fe20003f46070 */
[----:B------:R-:W-:Y:S01]  /*1bf30*/  IMAD R2, R80, 0xcb, RZ ;  /* 0x000000cb50027824 */ /* 0x000fe200078e02ff */
[----:B------:R-:W-:Y:S01]  /*1bf40*/  STL.64 [R1+0x1260], R22 ;  /* 0x0012601601007387 */ /* 0x000fe20000100a00 */
[----:B------:R-:W-:-:S03]  /*1bf50*/  IADD3 R4, PT, PT, R9, -0xcc, RZ ;  /* 0xffffff3409047810 */ /* 0x000fc60007ffe0ff */
[----:B---3--:R0:W-:Y:S01]  /*1bf60*/  STL [R1+0x170], R52 ;  /* 0x0001703401007387 */ /* 0x0081e20000100800 */
[----:B------:R-:W-:Y:S01]  /*1bf70*/  IMAD R3, R80, 0xcc, RZ ;  /* 0x000000cc50037824 */ /* 0x000fe200078e02ff */
[----:B------:R-:W-:Y:S01]  /*1bf80*/  ISETP.GE.U32.AND P3, PT, R4, 0x7ffffe35, PT ;  /* 0x7ffffe350400780c */ /* 0x000fe20003f66070 */
[----:B------:R-:W-:Y:S02]  /*1bf90*/  VIADD R4, R9, 0xffffff32 ;  /* 0xffffff3209047836 */ /* 0x000fe40000000000 */
[C---:B0-----:R-:W-:Y:S01]  /*1bfa0*/  IMAD.WIDE R52, R2.reuse, 0x2, R82 ;  /* 0x0000000202347825 */ /* 0x041fe200078e0252 */
[----:B------:R-:W-:Y:S02]  /*1bfb0*/  PRMT R72, RZ, 0x7610, R72 ;  /* 0x00007610ff487816 */ /* 0x000fe40000000048 */
[----:B------:R-:W-:Y:S02]  /*1bfc0*/  PRMT R71, RZ, 0x7610, R71 ;  /* 0x00007610ff477816 */ /* 0x000fe40000000047 */
[----:B------:R-:W-:Y:S01]  /*1bfd0*/  STL.64 [R1+0x1228], R52 ;  /* 0x0012283401007387 */ /* 0x000fe20000100a00 */
[----:B------:R-:W-:-:S03]  /*1bfe0*/  IMAD.WIDE R24, R2, 0x2, R84 ;  /* 0x0000000202187825 */ /* 0x000fc600078e0254 */
[----:B----4-:R-:W-:Y:S01]  /*1bff0*/  STL [R1+0x3bc], R20 ;  /* 0x0003bc1401007387 */ /* 0x010fe20000100800 */
[----:B------:R-:W-:-:S03]  /*1c000*/  IMAD.WIDE R22, R3, 0x2, R82 ;  /* 0x0000000203167825 */ /* 0x000fc600078e0252 */
[----:B------:R0:W-:Y:S01]  /*1c010*/  STL [R1+0x3c0], R21 ;  /* 0x0003c01501007387 */ /* 0x0001e20000100800 */
[----:B------:R-:W-:Y:S01]  /*1c020*/  VIADD R2, R9, 0xffffff2c ;  /* 0xffffff2c09027836 */ /* 0x000fe20000000000 */
[----:B------:R-:W-:Y:S02]  /*1c030*/  ISETP.GE.U32.AND P0, PT, R4, 0x7ffffe33, PT ;  /* 0x7ffffe330400780c */ /* 0x000fe40003f06070 */
[----:B------:R1:W3:Y:S01]  /*1c040*/  @!P5 LDG.E.U16 R72, desc[UR6][R22.64] ;  /* 0x000000061648d981 */ /* 0x0002e2000c1e1500 */
[----:B0-----:R-:W-:-:S03]  /*1c050*/  IMAD.WIDE R20, R3, 0x2, R84 ;  /* 0x0000000203147825 */ /* 0x001fc600078e0254 */
[----:B------:R-:W-:Y:S04]  /*1c060*/  STL.64 [R1+0x1220], R24 ;  /* 0x0012201801007387 */ /* 0x000fe80000100a00 */
[----:B------:R0:W4:Y:S01]  /*1c070*/  @!P5 LDG.E.U16 R71, desc[UR6][R20.64] ;  /* 0x000000061447d981 */ /* 0x000122000c1e1500 */
[----:B------:R-:W-:Y:S01]  /*1c080*/  ISETP.GE.U32.AND P5, PT, R2, 0x7ffffe2d, PT ;  /* 0x7ffffe2d0200780c */ /* 0x000fe20003fa6070 */
[C---:B------:R-:W-:Y:S01]  /*1c090*/  IMAD R2, R80.reuse, 0xcd, RZ ;  /* 0x000000cd50027824 */ /* 0x040fe200078e02ff */
[----:B------:R-:W-:Y:S01]  /*1c0a0*/  PRMT R66, RZ, 0x7610, R66 ;  /* 0x00007610ff427816 */ /* 0x000fe20000000042 */
[----:B------:R1:W-:Y:S01]  /*1c0b0*/  STL.64 [R1+0x1218], R22 ;  /* 0x0012181601007387 */ /* 0x0003e20000100a00 */
[----:B------:R-:W-:Y:S01]  /*1c0c0*/  PRMT R67, RZ, 0x7610, R67 ;  /* 0x00007610ff437816 */ /* 0x000fe20000000043 */
[----:B------:R-:W-:-:S02]  /*1c0d0*/  IMAD R3, R80, 0xce, RZ ;  /* 0x000000ce50037824 */ /* 0x000fc400078e02ff */
[----:B------:R0:W-:Y:S01]  /*1c0e0*/  STL.64 [R1+0x1210], R20 ;  /* 0x0012101401007387 */ /* 0x0001e20000100a00 */
[----:B------:R-:W-:Y:S02]  /*1c0f0*/  PRMT R16, RZ, 0x7610, R16 ;  /* 0x00007610ff107816 */ /* 0x000fe40000000010 */
[----:B------:R-:W-:Y:S01]  /*1c100*/  PRMT R17, RZ, 0x7610, R17 ;  /* 0x00007610ff117816 */ /* 0x000fe20000000011 */
[----:B-1----:R-:W-:-:S04]  /*1c110*/  IMAD.WIDE R22, R3, 0x2, R84 ;  /* 0x0000000203167825 */ /* 0x002fc800078e0254 */
[----:B0-----:R-:W-:Y:S01]  /*1c120*/  IMAD.WIDE R20, R2, 0x2, R82 ;  /* 0x0000000202147825 */ /* 0x001fe200078e0252 */
[----:B------:R-:W3:Y:S04]  /*1c130*/  @!P2 LDG.E.U16 R16, desc[UR6][R22.64] ;  /* 0x000000061610a981 */ /* 0x000ee8000c1e1500 */
[----:B------:R-:W3:Y:S01]  /*1c140*/  @!P0 LDG.E.U16 R67, desc[UR6][R20.64] ;  /* 0x0000000614438981 */ /* 0x000ee2000c1e1500 */
[----:B--2---:R-:W-:Y:S02]  /*1c150*/  PRMT R26, RZ, 0x7610, R26 ;  /* 0x00007610ff1a7816 */ /* 0x004fe4000000001a */
[----:B------:R-:W-:-:S04]  /*1c160*/  PRMT R27, RZ, 0x7610, R27 ;  /* 0x00007610ff1b7816 */ /* 0x000fc8000000001b */
[----:B------:R0:W2:Y:S04]  /*1c170*/  @!P3 LDG.E.U16 R26, desc[UR6][R24.64] ;  /* 0x00000006181ab981 */ /* 0x0000a8000c1e1500 */
[----:B------:R1:W2:Y:S01]  /*1c180*/  @!P3 LDG.E.U16 R27, desc[UR6][R52.64] ;  /* 0x00000006341bb981 */ /* 0x0002a2000c1e1500 */
[----:B0-----:R-:W-:-:S04]  /*1c190*/  IMAD.WIDE R24, R2, 0x2, R84 ;  /* 0x0000000202187825 */ /* 0x001fc800078e0254 */
[----:B-1----:R-:W-:Y:S01]  /*1c1a0*/  IMAD.WIDE R52, R3, 0x2, R82 ;  /* 0x0000000203347825 */ /* 0x002fe200078e0252 */
[----:B------:R-:W2:Y:S04]  /*1c1b0*/  @!P0 LDG.E.U16 R66, desc[UR6][R24.64] ;  /* 0x0000000618428981 */ /* 0x000ea8000c1e1500 */
[----:B------:R-:W3:Y:S01]  /*1c1c0*/  @!P2 LDG.E.U16 R17, desc[UR6][R52.64] ;  /* 0x000000063411a981 */ /* 0x000ee2000c1e1500 */
[C---:B------:R-:W-:Y:S02]  /*1c1d0*/  VIADD R4, R9.reuse, 0xffffff30 ;  /* 0xffffff3009047836 */ /* 0x040fe40000000000 */
[----:B------:R-:W-:Y:S01]  /*1c1e0*/  VIADD R2, R9, 0xffffff2a ;  /* 0xffffff2a09027836 */ /* 0x000fe20000000000 */
[----:B------:R0:W-:Y:S02]  /*1c1f0*/  STL.64 [R1+0x1208], R20 ;  /* 0x0012081401007387 */ /* 0x0001e40000100a00 */
[----:B------:R-:W-:-:S02]  /*1c200*/  ISETP.GE.U32.AND P3, PT, R4, 0x7ffffe31, PT ;  /* 0x7ffffe310400780c */ /* 0x000fc40003f66070 */
[----:B------:R1:W-:Y:S01]  /*1c210*/  STL.64 [R1+0x1200], R24 ;  /* 0x0012001801007387 */ /* 0x0003e20000100a00 */
[----:B------:R-:W-:Y:S01]  /*1c220*/  ISETP.GE.U32.AND P2, PT, R2, 0x7ffffe2b, PT ;  /* 0x7ffffe2b0200780c */ /* 0x000fe20003f46070 */
[----:B------:R-:W-:Y:S02]  /*1c230*/  IMAD R2, R80, 0xcf, RZ ;  /* 0x000000cf50027824 */ /* 0x000fe400078e02ff */
[----:B0-----:R-:W4:Y:S04]  /*1c240*/  LDL.LU.64 R20, [R1+0x3eb8] ;  /* 0x003eb80001147983 */ /* 0x001f280000300a00 */
[----:B-1----:R-:W4:Y:S04]  /*1c250*/  LDL.LU.64 R24, [R1+0x3eb0] ;  /* 0x003eb00001187983 */ /* 0x002f280000300a00 */
[----:B------:R-:W-:Y:S01]  /*1c260*/  STL.64 [R1+0x11f8], R52 ;  /* 0x0011f83401007387 */ /* 0x000fe20000100a00 */
[----:B------:R-:W-:-:S03]  /*1c270*/  PRMT R55, RZ, 0x7610, R55 ;  /* 0x00007610ff377816 */ /* 0x000fc60000000037 */
[----:B------:R0:W-:Y:S01]  /*1c280*/  STL.64 [R1+0x11f0], R22 ;  /* 0x0011f01601007387 */ /* 0x0001e20000100a00 */
[----:B------:R-:W-:Y:S01]  /*1c290*/  PRMT R54, RZ, 0x7610, R54 ;  /* 0x00007610ff367816 */ /* 0x000fe20000000036 */
[----:B0-----:R-:W-:-:S05]  /*1c2a0*/  IMAD.WIDE R22, R2, 0x2, R82 ;  /* 0x0000000202167825 */ /* 0x001fca00078e0252 */
[----:B------:R-:W4:Y:S04]  /*1c2b0*/  @!P3 LDG.E.U16 R55, desc[UR6][R22.64] ;  /* 0x000000061637b981 */ /* 0x000f28000c1e1500 */
[----:B--2---:R-:W-:Y:S04]  /*1c2c0*/  STL [R1+0x94], R66 ;  /* 0x0000944201007387 */ /* 0x004fe80000100800 */
[----:B---3--:R0:W-:Y:S04]  /*1c2d0*/  STL [R1+0x98], R67 ;  /* 0x0000984301007387 */ /* 0x0081e80000100800 */
[----:B------:R1:W-:Y:S01]  /*1c2e0*/  STL.64 [R1+0x11e8], R22 ;  /* 0x0011e81601007387 */ /* 0x0003e20000100a00 */
[----:B0-----:R-:W-:-:S03]  /*1c2f0*/  IMAD.WIDE R66, R2, 0x2, R84 ;  /* 0x0000000202427825 */ /* 0x001fc600078e0254 */
[----:B------:R-:W-:Y:S04]  /*1c300*/  STL [R1+0x168], R16 ;  /* 0x0001681001007387 */ /* 0x000fe80000100800 */
[----:B------:R0:W-:Y:S04]  /*1c310*/  STL [R1+0x16c], R17 ;  /* 0x00016c1101007387 */ /* 0x0001e80000100800 */
[----:B------:R2:W-:Y:S04]  /*1c320*/  STL.64 [R1+0x11e0], R66 ;  /* 0x0011e04201007387 */ /* 0x0005e80000100a00 */
[----:B------:R2:W3:Y:S04]  /*1c330*/  @!P3 LDG.E.U16 R54, desc[UR6][R66.64] ;  /* 0x000000064236b981 */ /* 0x0004e8000c1e1500 */
[----:B-1----:R-:W3:Y:S01]  /*1c340*/  LDL.LU.64 R22, [R1+0x3ea8] ;  /* 0x003ea80001167983 */ /* 0x002ee20000300a00 */
[----:B------:R-:W-:-:S02]  /*1c350*/  VIADD R4, R9, 0xffffff2b ;  /* 0xffffff2b09047836 */ /* 0x000fc40000000000 */
[----:B------:R-:W-:Y:S01]  /*1c360*/  IMAD R3, R80, 0xd3, RZ ;  /* 0x000000d350037824 */ /* 0x000fe200078e02ff */
[----:B----4-:R-:W-:Y:S02]  /*1c370*/  PRMT R25, RZ, 0x7610, R25 ;  /* 0x00007610ff197816 */ /* 0x010fe40000000019 */
[----:B------:R-:W-:Y:S01]  /*1c380*/  ISETP.GE.U32.AND P0, PT, R4, 0x7ffffe2c, PT ;  /* 0x7ffffe2c0400780c */ /* 0x000fe20003f06070 */
[----:B------:R-:W-:Y:S01]  /*1c390*/  VIADD R4, R9, 0xffffff24 ;  /* 0xffffff2409047836 */ /* 0x000fe20000000000 */
[----:B------:R-:W-:Y:S01]  /*1c3a0*/  PRMT R24, RZ, 0x7610, R24 ;  /* 0x00007610ff187816 */ /* 0x000fe20000000018 */
[----:B------:R-:W-:-:S04]  /*1c3b0*/  IMAD.WIDE R52, R3, 0x2, R82 ;  /* 0x0000000203347825 */ /* 0x000fc800078e0252 */
[----:B0-----:R-:W-:Y:S01]  /*1c3c0*/  IMAD.WIDE R16, R3, 0x2, R84 ;  /* 0x0000000203107825 */ /* 0x001fe200078e0254 */
        /* <DEDUP_REMOVED lines=8> */
[----:B------:R-:W-:Y:S02]  /*1c450*/  IMAD R3, R80, 0xe3, RZ ;  /* 0x000000e350037824 */ /* 0x000fe400078e02ff */
[----:B--2---:R-:W-:Y:S01]  /*1c460*/  IMAD.WIDE R66, R2, 0x2, R82 ;  /* 0x0000000202427825 */ /* 0x004fe200078e0252 */
[----:B------:R-:W-:Y:S02]  /*1c470*/  PRMT R21, RZ, 0x7610, R21 ;  /* 0x00007610ff157816 */ /* 0x000fe40000000015 */
[----:B------:R-:W-:Y:S01]  /*1c480*/  PRMT R20, RZ, 0x7610, R20 ;  /* 0x00007610ff147816 */ /* 0x000fe20000000014 */
[----:B------:R-:W-:Y:S02]  /*1c490*/  VIADD R4, R9, 0xffffff14 ;  /* 0xffffff1409047836 */ /* 0x000fe40000000000 */
[----:B0-----:R-:W-:-:S04]  /*1c4a0*/  IMAD.WIDE R52, R3, 0x2, R82 ;  /* 0x0000000203347825 */ /* 0x001fc800078e0252 */
[----:B-1----:R-:W-:Y:S01]  /*1c4b0*/  IMAD.WIDE R16, R3, 0x2, R84 ;  /* 0x0000000203107825 */ /* 0x002fe200078e0254 */
[----:B------:R-:W2:Y:S04]  /*1c4c0*/  @!P5 LDG.E.U16 R21, desc[UR6][R52.64] ;  /* 0x000000063415d981 */ /* 0x000ea8000c1e1500 */
[----:B------:R-:W2:Y:S01]  /*1c4d0*/  @!P5 LDG.E.U16 R20, desc[UR6][R16.64] ;  /* 0x000000061014d981 */ /* 0x000ea2000c1e1500 */
[----:B------:R-:W-:Y:S02]  /*1c4e0*/  PRMT R19, RZ, 0x7610, R19 ;  /* 0x00007610ff137816 */ /* 0x000fe40000000013 */
[----:B------:R-:W-:Y:S01]  /*1c4f0*/  PRMT R18, RZ, 0x7610, R18 ;  /* 0x00007610ff127816 */ /* 0x000fe20000000012 */
[----:B------:R-:W-:Y:S01]  /*1c500*/  IMAD R3, R80, 0xf3, RZ ;  /* 0x000000f350037824 */ /* 0x000fe200078e02ff */
[----:B------:R-:W-:-:S02]  /*1c510*/  PRMT R62, RZ, 0x7610, R62 ;  /* 0x00007610ff3e7816 */ /* 0x000fc4000000003e */
[----:B------:R-:W-:Y:S02]  /*1c520*/  PRMT R61, RZ, 0x7610, R61 ;  /* 0x00007610ff3d7816 */ /* 0x000fe4000000003d */
[----:B------:R-:W-:Y:S02]  /*1c530*/  PRMT R59, RZ, 0x7610, R59 ;  /* 0x00007610ff3b7816 */ /* 0x000fe4000000003b */
[----:B------:R-:W-:Y:S02]  /*1c540*/  PRMT R60, RZ, 0x7610, R60 ;  /* 0x00007610ff3c7816 */ /* 0x000fe4000000003c */
[----:B------:R-:W-:Y:S02]  /*1c550*/  PRMT R70, RZ, 0x7610, R70 ;  /* 0x00007610ff467816 */ /* 0x000fe40000000046 */
[----:B------:R-:W-:Y:S02]  /*1c560*/  PRMT R10, RZ, 0x7610, R10 ;  /* 0x00007610ff0a7816 */ /* 0x000fe4000000000a */
[----:B------:R-:W-:Y:S01]  /*1c570*/  PRMT R11, RZ, 0x7610, R11 ;  /* 0x00007610ff0b7816 */ /* 0x000fe2000000000b */
[----:B---3--:R-:W-:Y:S01]  /*1c580*/  STL [R1+0x3b4], R54 ;  /* 0x0003b43601007387 */ /* 0x008fe20000100800 */
[----:B------:R-:W-:-:S03]  /*1c590*/  PRMT R23, RZ, 0x7610, R23 ;  /* 0x00007610ff177816 */ /* 0x000fc60000000017 */
[----:B------:R0:W-:Y:S01]  /*1c5a0*/  STL [R1+0x3b8], R55 ;  /* 0x0003b83701007387 */ /* 0x0001e20000100800 */
[----:B------:R-:W-:-:S03]  /*1c5b0*/  PRMT R22, RZ, 0x7610, R22 ;  /* 0x00007610ff167816 */ /* 0x000fc60000000016 */
[----:B------:R1:W3:Y:S01]  /*1c5c0*/  @!P3 LDG.E.U16 R23, desc[UR6][R66.64] ;  /* 0x000000064217b981 */ /* 0x0002e2000c1e1500 */
[----:B0-----:R-:W-:-:S04]  /*1c5d0*/  IMAD.WIDE R54, R2, 0x2, R84 ;  /* 0x0000000202367825 */ /* 0x001fc800078e0254 */
[----:B------:R-:W-:Y:S01]  /*1c5e0*/  VIADD R2, R9, 0xffffff0c ;  /* 0xffffff0c09027836 */ /* 0x000fe20000000000 */
[----:B------:R0:W2:Y:S01]  /*1c5f0*/  @!P3 LDG.E.U16 R22, desc[UR6][R54.64] ;  /* 0x000000063616b981 */ /* 0x0000a2000c1e1500 */
[----:B------:R-:W-:-:S03]  /*1c600*/  ISETP.GE.U32.AND P3, PT, R4, 0x7ffffe15, PT ;  /* 0x7ffffe150400780c */ /* 0x000fc60003f66070 */
[----:B------:R-:W-:Y:S01]  /*1c610*/  ISETP.GE.U32.AND P5, PT, R2, 0x7ffffe0d, PT ;  /* 0x7ffffe0d0200780c */ /* 0x000fe20003fa6070 */
[----:B------:R-:W-:Y:S01]  /*1c620*/  IMAD R2, R80, 0xeb, RZ ;  /* 0x000000eb50027824 */ /* 0x000fe200078e02ff */
[----:B------:R1:W-:Y:S04]  /*1c630*/  STL.64 [R1+0x1128], R66 ;  /* 0x0011284201007387 */ /* 0x0003e80000100a00 */
[----:B------:R0:W-:Y:S01]  /*1c640*/  STL.64 [R1+0x1120], R54 ;  /* 0x0011203601007387 */ /* 0x0001e20000100a00 */
[----:B-1----:R-:W-:-:S04]  /*1c650*/  IMAD.WIDE R66, R2, 0x2, R82 ;  /* 0x0000000202427825 */ /* 0x002fc800078e0252 */
[----:B0-----:R-:W-:Y:S01]  /*1c660*/  IMAD.WIDE R54, R2, 0x2, R84 ;  /* 0x0000000202367825 */ /* 0x001fe200078e0254 */
[----:B------:R-:W2:Y:S03]  /*1c670*/  @!P3 LDG.E.U16 R19, desc[UR6][R66.64] ;  /* 0x000000064213b981 */ /* 0x000ea6000c1e1500 */
[----:B------:R-:W-:Y:S01]  /*1c680*/  VIADD R2, R9, 0xffffff04 ;  /* 0xffffff0409027836 */ /* 0x000fe20000000000 */
[----:B------:R-:W2:Y:S04]  /*1c690*/  @!P3 LDG.E.U16 R18, desc[UR6][R54.64] ;  /* 0x000000063612b981 */ /* 0x000ea8000c1e1500 */
[----:B------:R0:W-:Y:S01]  /*1c6a0*/  STL.64 [R1+0x10a8], R52 ;  /* 0x0010a83401007387 */ /* 0x0001e20000100a00 */
[----:B------:R-:W-:Y:S01]  /*1c6b0*/  ISETP.GE.U32.AND P3, PT, R2, 0x7ffffe05, PT ;  /* 0x7ffffe050200780c */ /* 0x000fe20003f66070 */
[----:B------:R-:W-:-:S02]  /*1c6c0*/  IMAD R2, R80, 0xfb, RZ ;  /* 0x000000fb50027824 */ /* 0x000fc400078e02ff */
[----:B------:R1:W-:Y:S04]  /*1c6d0*/  STL.64 [R1+0x10a0], R16 ;  /* 0x0010a01001007387 */ /* 0x0003e80000100a00 */
[----:B------:R-:W-:Y:S01]  /*1c6e0*/  STL.64 [R1+0x1028], R66 ;  /* 0x0010284201007387 */ /* 0x000fe20000100a00 */
[----:B0-----:R-:W-:-:S03]  /*1c6f0*/  IMAD.WIDE R52, R3, 0x2, R82 ;  /* 0x0000000203347825 */ /* 0x001fc600078e0252 */
[----:B------:R-:W-:Y:S01]  /*1c700*/  STL.64 [R1+0x1020], R54 ;  /* 0x0010203601007387 */ /* 0x000fe20000100a00 */
[----:B-1----:R-:W-:-:S03]  /*1c710*/  IMAD.WIDE R16, R3, 0x2, R84 ;  /* 0x0000000203107825 */ /* 0x002fc600078e0254 */
[----:B------:R0:W-:Y:S01]  /*1c720*/  STL.64 [R1+0xe30], R52 ;  /* 0x000e303401007387 */ /* 0x0001e20000100a00 */
[----:B------:R-:W-:-:S03]  /*1c730*/  VIADD R3, R9, 0xffffff29 ;  /* 0xffffff2909037836 */ /* 0x000fc60000000000 */
[----:B------:R0:W2:Y:S04]  /*1c740*/  @!P5 LDG.E.U16 R62, desc[UR6][R52.64] ;  /* 0x00000006343ed981 */ /* 0x0000a8000c1e1500 */
[----:B------:R1:W-:Y:S04]  /*1c750*/  STL.64 [R1+0xe28], R16 ;  /* 0x000e281001007387 */ /* 0x0003e80000100a00 */
[----:B------:R1:W2:Y:S01]  /*1c760*/  @!P5 LDG.E.U16 R61, desc[UR6][R16.64] ;  /* 0x00000006103dd981 */ /* 0x0002a2000c1e1500 */
[----:B0-----:R-:W-:Y:S01]  /*1c770*/  IMAD.WIDE R52, R2, 0x2, R82 ;  /* 0x0000000202347825 */ /* 0x001fe200078e0252 */
[----:B------:R-:W-:-:S03]  /*1c780*/  ISETP.GE.U32.AND P5, PT, R3, 0x7ffffe2a, PT ;  /* 0x7ffffe2a0300780c */ /* 0x000fc60003fa6070 */
[----:B------:R-:W-:Y:S02]  /*1c790*/  IMAD R3, R80, 0xd5, RZ ;  /* 0x000000d550037824 */ /* 0x000fe400078e02ff */
[----:B-1----:R-:W-:Y:S01]  /*1c7a0*/  IMAD.WIDE R16, R2, 0x2, R84 ;  /* 0x0000000202107825 */ /* 0x002fe200078e0254 */
[----:B------:R-:W-:Y:S03]  /*1c7b0*/  STL.64 [R1+0xd30], R52 ;  /* 0x000d303401007387 */ /* 0x000fe60000100a00 */
[----:B------:R-:W-:Y:S01]  /*1c7c0*/  IMAD R2, R80, 0xd4, RZ ;  /* 0x000000d450027824 */ /* 0x000fe200078e02ff */
[----:B------:R0:W-:Y:S03]  /*1c7d0*/  STL.64 [R1+0xd28], R16 ;  /* 0x000d281001007387 */ /* 0x0001e60000100a00 */
[C---:B------:R-:W-:Y:S01]  /*1c7e0*/  IMAD.WIDE R66, R2.reuse, 0x2, R82 ;  /* 0x0000000202427825 */ /* 0x040fe200078e0252 */
[----:B------:R0:W2:Y:S03]  /*1c7f0*/  @!P3 LDG.E.U16 R59, desc[UR6][R16.64] ;  /* 0x00000006103bb981 */ /* 0x0000a6000c1e1500 */
[--C-:B------:R-:W-:Y:S01]  /*1c800*/  IMAD.WIDE R54, R2, 0x2, R84.reuse ;  /* 0x0000000202367825 */ /* 0x100fe200078e0254 */
[----:B------:R1:W2:Y:S04]  /*1c810*/  @!P3 LDG.E.U16 R60, desc[UR6][R52.64] ;  /* 0x00000006343cb981 */ /* 0x0002a8000c1e1500 */
[----:B------:R-:W2:Y:S01]  /*1c820*/  @!P0 LDG.E.U16 R70, desc[UR6][R66.64] ;  /* 0x0000000642468981 */ /* 0x000ea2000c1e1500 */
[----:B0-----:R-:W-:-:S04]  /*1c830*/  IMAD.WIDE R16, R3, 0x2, R84 ;  /* 0x0000000203107825 */ /* 0x001fc800078e0254 */
[----:B-1----:R-:W-:Y:S01]  /*1c840*/  IMAD.WIDE R52, R3, 0x2, R82 ;  /* 0x0000000203347825 */ /* 0x002fe200078e0252 */
[----:B------:R0:W-:Y:S04]  /*1c850*/  STL.64 [R1+0x1198], R66 ;  /* 0x0011984201007387 */ /* 0x0001e80000100a00 */
[----:B------:R1:W-:Y:S04]  /*1c860*/  STL.64 [R1+0x1190], R54 ;  /* 0x0011903601007387 */ /* 0x0003e80000100a00 */
[----:B------:R-:W2:Y:S04]  /*1c870*/  @!P2 LDG.E.U16 R10, desc[UR6][R16.64] ;  /* 0x00000006100aa981 */ /* 0x000ea8000c1e1500 */
[----:B0-----:R-:W3:Y:S04]  /*1c880*/  LDL.LU.64 R66, [R1+0x3ea0] ;  /* 0x003ea00001427983 */ /* 0x001ee80000300a00 */
[----:B------:R-:W4:Y:S01]  /*1c890*/  @!P2 LDG.E.U16 R11, desc[UR6][R52.64] ;  /* 0x00000006340ba981 */ /* 0x000f22000c1e1500 */
[C---:B------:R-:W-:Y:S01]  /*1c8a0*/  VIADD R2, R9.reuse, 0xffffff1b ;  /* 0xffffff1b09027836 */ /* 0x040fe20000000000 */
[----:B------:R-:W-:Y:S01]  /*1c8b0*/  PRMT R69, RZ, 0x7610, R69 ;  /* 0x00007610ff457816 */ /* 0x000fe20000000045 */
[----:B------:R-:W-:-:S03]  /*1c8c0*/  VIADD R4, R9, 0xffffff23 ;  /* 0xffffff2309047836 */ /* 0x000fc60000000000 */
[----:B------:R-:W-:Y:S01]  /*1c8d0*/  ISETP.GE.U32.AND P2, PT, R2, 0x7ffffe1c, PT ;  /* 0x7ffffe1c0200780c */ /* 0x000fe20003f46070 */
[----:B------:R-:W-:Y:S01]  /*1c8e0*/  IMAD R2, R80, 0xdc, RZ ;  /* 0x000000dc50027824 */ /* 0x000fe200078e02ff */
[----:B------:R1:W4:Y:S01]  /*1c8f0*/  @!P0 LDG.E.U16 R69, desc[UR6][R54.64] ;  /* 0x0000000636458981 */ /* 0x000322000c1e1500 */
[----:B------:R-:W-:Y:S01]  /*1c900*/  ISETP.GE.U32.AND P0, PT, R4, 0x7ffffe24, PT ;  /* 0x7ffffe240400780c */ /* 0x000fe20003f06070 */
[----:B------:R-:W-:Y:S02]  /*1c910*/  IMAD R3, R80, 0xe4, RZ ;  /* 0x000000e450037824 */ /* 0x000fe400078e02ff */
[----:B------:R0:W-:Y:S01]  /*1c920*/  STL.64 [R1+0x1188], R52 ;  /* 0x0011883401007387 */ /* 0x0001e20000100a00 */
[----:B-1----:R-:W-:-:S03]  /*1c930*/  IMAD.WIDE R54, R2, 0x2, R82 ;  /* 0x0000000202367825 */ /* 0x002fc600078e0252 */
[----:B------:R1:W-:Y:S01]  /*1c940*/  STL.64 [R1+0x1180], R16 ;  /* 0x0011801001007387 */ /* 0x0003e20000100a00 */
[----:B------:R-:W-:-:S03]  /*1c950*/  PRMT R65, RZ, 0x7610, R65 ;  /* 0x00007610ff417816 */ /* 0x000fc60000000041 */
[----:B------:R-:W-:Y:S01]  /*1c960*/  STL.64 [R1+0x1118], R54 ;  /* 0x0011183601007387 */ /* 0x000fe20000100a00 */
[----:B------:R-:W-:Y:S01]  /*1c970*/  PRMT R68, RZ, 0x7610, R68 ;  /* 0x00007610ff447816 */ /* 0x000fe20000000044 */
[----:B0-----:R-:W-:-:S04]  /*1c980*/  IMAD.WIDE R52, R2, 0x2, R84 ;  /* 0x0000000202347825 */ /* 0x001fc800078e0254 */
[----:B------:R-:W-:Y:S01]  /*1c990*/  VIADD R2, R9, 0xffffff0b ;  /* 0xffffff0b09027836 */ /* 0x000fe20000000000 */
[----:B------:R0:W4:Y:S01]  /*1c9a0*/  @!P0 LDG.E.U16 R68, desc[UR6][R54.64] ;  /* 0x0000000636448981 */ /* 0x000122000c1e1500 */
[----:B-1----:R-:W-:-:S04]  /*1c9b0*/  IMAD.WIDE R16, R3, 0x2, R82 ;  /* 0x0000000203107825 */ /* 0x002fc800078e0252 */
[----:B------:R-:W-:Y:S01]  /*1c9c0*/  VIADD R4, R9, 0xffffff13 ;  /* 0xffffff1309047836 */ /* 0x000fe20000000000 */
[----:B------:R-:W-:Y:S02]  /*1c9d0*/  PRMT R6, RZ, 0x7610, R6 ;  /* 0x00007610ff067816 */ /* 0x000fe40000000006 */
[----:B------:R-:W-:Y:S02]  /*1c9e0*/  PRMT R64, RZ, 0x7610, R64 ;  /* 0x00007610ff407816 */ /* 0x000fe40000000040 */
[----:B------:R-:W-:Y:S02]  /*1c9f0*/  PRMT R7, RZ, 0x7610, R7 ;  /* 0x00007610ff077816 */ /* 0x000fe40000000007 */
[----:B------:R-:W-:Y:S01]  /*1ca00*/  PRMT R63, RZ, 0x7610, R63 ;  /* 0x00007610ff3f7816 */ /* 0x000fe2000000003f */
[----:B--2---:R-:W-:Y:S01]  /*1ca10*/  STL [R1+0x8c], R10 ;  /* 0x00008c0a01007387 */ /* 0x004fe20000100800 */
[----:B---3--:R-:W-:Y:S02]  /*1ca20*/  PRMT R66, RZ, 0x7610, R66 ;  /* 0x00007610ff427816 */ /* 0x008fe40000000042 */
[----:B------:R-:W-:Y:S01]  /*1ca30*/  PRMT R67, RZ, 0x7610, R67 ;  /* 0x00007610ff437816 */ /* 0x000fe20000000043 */
[----:B----4-:R1:W-:Y:S04]  /*1ca40*/  STL [R1+0x90], R11 ;  /* 0x0000900b01007387 */ /* 0x0103e80000100800 */
[----:B------:R-:W2:Y:S04]  /*1ca50*/  @!P2 LDG.E.U16 R66, desc[UR6][R16.64] ;  /* 0x000000061042a981 */ /* 0x000ea8000c1e1500 */
[----:B------:R3:W4:Y:S01]  /*1ca60*/  @!P0 LDG.E.U16 R67, desc[UR6][R52.64] ;  /* 0x0000000634438981 */ /* 0x000722000c1e1500 */
[----:B-1----:R-:W-:Y:S01]  /*1ca70*/  IMAD.WIDE R10, R3, 0x2, R84 ;  /* 0x00000002030a7825 */ /* 0x002fe200078e0254 */
[----:B------:R-:W-:-:S04]  /*1ca80*/  ISETP.GE.U32.AND P0, PT, R4, 0x7ffffe14, PT ;  /* 0x7ffffe140400780c */ /* 0x000fc80003f06070 */
[----:B------:R1:W2:Y:S01]  /*1ca90*/  @!P2 LDG.E.U16 R65, desc[UR6][R10.64] ;  /* 0x000000060a41a981 */ /* 0x0002a2000c1e1500 */
[----:B------:R-:W-:Y:S01]  /*1caa0*/  ISETP.GE.U32.AND P2, PT, R2, 0x7ffffe0c, PT ;  /* 0x7ffffe0c0200780c */ /* 0x000fe20003f46070 */
[C---:B------:R-:W-:Y:S02]  /*1cab0*/  IMAD R2, R80.reuse, 0xec, RZ ;  /* 0x000000ec50027824 */ /* 0x040fe400078e02ff */
[----:B------:R-:W-:Y:S01]  /*1cac0*/  IMAD R3, R80, 0xf4, RZ ;  /* 0x000000f450037824 */ /* 0x000fe200078e02ff */
[----:B------:R3:W-:Y:S04]  /*1cad0*/  STL.64 [R1+0x1110], R52 ;  /* 0x0011103401007387 */ /* 0x0007e80000100a00 */
[----:B------:R1:W-:Y:S01]  /*1cae0*/  STL.64 [R1+0x1098], R16 ;  /* 0x0010981001007387 */ /* 0x0003e20000100a00 */
[----:B0-----:R-:W-:-:S03]  /*1caf0*/  IMAD.WIDE R54, R3, 0x2, R82 ;  /* 0x0000000203367825 */ /* 0x001fc600078e0252 */
[----:B------:R0:W-:Y:S01]  /*1cb00*/  STL.64 [R1+0x1090], R10 ;  /* 0x0010900a01007387 */ /* 0x0001e20000100a00 */
[----:B---3--:R-:W-:-:S03]  /*1cb10*/  IMAD.WIDE R52, R3, 0x2, R84 ;  /* 0x0000000203347825 */ /* 0x008fc600078e0254 */
[----:B------:R-:W3:Y:S01]  /*1cb20*/  @!P2 LDG.E.U16 R7, desc[UR6][R54.64] ;  /* 0x000000063607a981 */ /* 0x000ee2000c1e1500 */
[----:B-1----:R-:W-:-:S03]  /*1cb30*/  IMAD.WIDE R16, R2, 0x2, R84 ;  /* 0x0000000202107825 */ /* 0x002fc600078e0254 */
[----:B------:R1:W2:Y:S01]  /*1cb40*/  @!P2 LDG.E.U16 R6, desc[UR6][R52.64] ;  /* 0x000000063406a981 */ /* 0x0002a2000c1e1500 */
[----:B0-----:R-:W-:-:S03]  /*1cb50*/  IMAD.WIDE R10, R2, 0x2, R82 ;  /* 0x00000002020a7825 */ /* 0x001fc600078e0252 */
[----:B------:R0:W3:Y:S04]  /*1cb60*/  @!P0 LDG.E.U16 R63, desc[UR6][R16.64] ;  /* 0x00000006103f8981 */ /* 0x0000e8000c1e1500 */
[----:B------:R0:W-:Y:S04]  /*1cb70*/  STL.64 [R1+0x1018], R10 ;  /* 0x0010180a01007387 */ /* 0x0001e80000100a00 */
[----:B------:R0:W-:Y:S04]  /*1cb80*/  STL.64 [R1+0x1010], R16 ;  /* 0x0010101001007387 */ /* 0x0001e80000100a00 */
[----:B------:R0:W4:Y:S04]  /*1cb90*/  @!P0 LDG.E.U16 R64, desc[UR6][R10.64] ;  /* 0x000000060a408981 */ /* 0x000128000c1e1500 */
[----:B0-----:R-:W4:Y:S04]  /*1cba0*/  LDL.LU.64 R10, [R1+0x3e98] ;  /* 0x003e9800010a7983 */ /* 0x001f280000300a00 */
[----:B------:R-:W4:Y:S01]  /*1cbb0*/  LDL.LU R16, [R1+0x3e90] ;  /* 0x003e900001107983 */ /* 0x000f220000300800 */
[----:B------:R-:W-:-:S05]  /*1cbc0*/  VIADD R2, R9, 0xffffff03 ;  /* 0xffffff0309027836 */ /* 0x000fca0000000000 */
[----:B------:R-:W-:Y:S01]  /*1cbd0*/  ISETP.GE.U32.AND P3, PT, R2, 0x7ffffe04, PT ;  /* 0x7ffffe040200780c */ /* 0x000fe20003f66070 */
[----:B------:R-:W-:Y:S01]  /*1cbe0*/  VIADD R2, R9, 0xffffff22 ;  /* 0xffffff2209027836 */ /* 0x000fe20000000000 */
[----:B------:R-:W-:Y:S04]  /*1cbf0*/  STL.64 [R1+0xe20], R54 ;  /* 0x000e203601007387 */ /* 0x000fe80000100a00 */
[----:B------:R-:W-:Y:S01]  /*1cc00*/  ISETP.GE.U32.AND P2, PT, R2, 0x7ffffe23, PT ;  /* 0x7ffffe230200780c */ /* 0x000fe20003f46070 */
[----:B------:R-:W-:Y:S01]  /*1cc10*/  IMAD R2, R80, 0xfc, RZ ;  /* 0x000000fc50027824 */ /* 0x000fe200078e02ff */
[----:B------:R1:W-:Y:S01]  /*1cc20*/  STL.64 [R1+0xe00], R52 ;  /* 0x000e003401007387 */ /* 0x0003e20000100a00 */
[----:B------:R-:W-:Y:S02]  /*1cc30*/  PRMT R4, RZ, 0x7610, R4 ;  /* 0x00007610ff047816 */ /* 0x000fe40000000004 */
[C---:B-1----:R-:W-:Y:S01]  /*1cc40*/  IMAD.WIDE R52, R2.reuse, 0x2, R82 ;  /* 0x0000000202347825 */ /* 0x042fe200078e0252 */
[----:B--2---:R-:W-:Y:S04]  /*1cc50*/  STL [R1+0x6c], R6 ;  /* 0x00006c0601007387 */ /* 0x004fe80000100800 */
[----:B---3--:R0:W-:Y:S02]  /*1cc60*/  STL [R1+0x70], R7 ;  /* 0x0000700701007387 */ /* 0x0081e40000100800 */
[----:B0-----:R-:W-:-:S05]  /*1cc70*/  IMAD.WIDE R6, R2, 0x2, R84 ;  /* 0x0000000202067825 */ /* 0x001fca00078e0254 */
[----:B------:R-:W2:Y:S01]  /*1cc80*/  @!P3 LDG.E.U16 R4, desc[UR6][R6.64] ;  /* 0x000000060604b981 */ /* 0x000ea2000c1e1500 */
[----:B----4-:R-:W-:-:S06]  /*1cc90*/  PRMT R16, RZ, 0x7610, R16 ;  /* 0x00007610ff107816 */ /* 0x010fcc0000000010 */
[----:B------:R0:W3:Y:S01]  /*1cca0*/  @!P3 LDG.E.U16 R16, desc[UR6][R52.64] ;  /* 0x000000063410b981 */ /* 0x0000e2000c1e1500 */
[----:B------:R-:W-:Y:S02]  /*1ccb0*/  VIADD R3, R9, 0xffffff28 ;  /* 0xffffff2809037836 */ /* 0x000fe40000000000 */
[----:B------:R-:W-:-:S03]  /*1ccc0*/  IMAD R2, R80, 0xd6, RZ ;  /* 0x000000d650027824 */ /* 0x000fc600078e02ff */
[----:B------:R-:W-:Y:S01]  /*1ccd0*/  ISETP.GE.U32.AND P0, PT, R3, 0x7ffffe29, PT ;  /* 0x7ffffe290300780c */ /* 0x000fe20003f06070 */
[----:B------:R-:W-:Y:S01]  /*1cce0*/  IMAD.WIDE R54, R2, 0x2, R82 ;  /* 0x0000000202367825 */ /* 0x000fe200078e0252 */
[----:B------:R0:W-:Y:S01]  /*1ccf0*/  STL.64 [R1+0xd20], R52 ;  /* 0x000d203401007387 */ /* 0x0001e20000100a00 */
[----:B------:R-:W-:Y:S02]  /*1cd00*/  PRMT R56, RZ, 0x7610, R56 ;  /* 0x00007610ff387816 */ /* 0x000fe40000000038 */
[----:B------:R-:W-:Y:S01]  /*1cd10*/  IMAD R3, R80, 0xd7, RZ ;  /* 0x000000d750037824 */ /* 0x000fe200078e02ff */
[----:B------:R1:W-:Y:S01]  /*1cd20*/  STL.64 [R1+0xd00], R6 ;  /* 0x000d000601007387 */ /* 0x0003e20000100a00 */
[----:B------:R-:W-:Y:S02]  /*1cd30*/  PRMT R57, RZ, 0x7610, R57 ;  /* 0x00007610ff397816 */ /* 0x000fe40000000039 */
[----:B------:R-:W-:Y:S02]  /*1cd40*/  PRMT R10, RZ, 0x7610, R10 ;  /* 0x00007610ff0a7816 */ /* 0x000fe4000000000a */
[----:B------:R-:W-:-:S02]  /*1cd50*/  PRMT R11, RZ, 0x7610, R11 ;  /* 0x00007610ff0b7816 */ /* 0x000fc4000000000b */
[----:B------:R-:W4:Y:S01]  /*1cd60*/  @!P5 LDG.E.U16 R57, desc[UR6][R54.64] ;  /* 0x000000063639d981 */ /* 0x000f22000c1e1500 */
[----:B0-----:R-:W-:-:S04]  /*1cd70*/  IMAD.WIDE R52, R3, 0x2, R82 ;  /* 0x0000000203347825 */ /* 0x001fc800078e0252 */
[--C-:B-1----:R-:W-:Y:S01]  /*1cd80*/  IMAD.WIDE R6, R2, 0x2, R84.reuse ;  /* 0x0000000202067825 */ /* 0x102fe200078e0254 */
[----:B------:R0:W4:Y:S04]  /*1cd90*/  @!P0 LDG.E.U16 R11, desc[UR6][R52.64] ;  /* 0x00000006340b8981 */ /* 0x000128000c1e1500 */
[----:B------:R-:W4:Y:S04]  /*1cda0*/  @!P5 LDG.E.U16 R56, desc[UR6][R6.64] ;  /* 0x000000060638d981 */ /* 0x000f28000c1e1500 */
[----:B--2---:R-:W-:Y:S04]  /*1cdb0*/  STL [R1+0x64], R4 ;  /* 0x0000640401007387 */ /* 0x004fe80000100800 */
[----:B------:R1:W-:Y:S04]  /*1cdc0*/  STL.64 [R1+0x1178], R54 ;  /* 0x0011783601007387 */ /* 0x0003e80000100a00 */
[----:B---3--:R2:W-:Y:S04]  /*1cdd0*/  STL [R1+0x68], R16 ;  /* 0x0000681001007387 */ /* 0x0085e80000100800 */
[----:B------:R3:W-:Y:S04]  /*1cde0*/  STL.64 [R1+0x1170], R6 ;  /* 0x0011700601007387 */ /* 0x0007e80000100a00 */
[----:B-1----:R-:W4:Y:S01]  /*1cdf0*/  LDL.LU.64 R54, [R1+0x3e88] ;  /* 0x003e880001367983 */ /* 0x002f220000300a00 */
[----:B--2---:R-:W-:-:S05]  /*1ce00*/  IMAD.WIDE R16, R3, 0x2, R84 ;  /* 0x0000000203107825 */ /* 0x004fca00078e0254 */
[----:B------:R1:W2:Y:S04]  /*1ce10*/  @!P0 LDG.E.U16 R10, desc[UR6][R16.64] ;  /* 0x00000006100a8981 */ /* 0x0002a8000c1e1500 */
[----:B---3--:R-:W3:Y:S01]  /*1ce20*/  LDL.LU.64 R6, [R1+0x3e80] ;  /* 0x003e800001067983 */ /* 0x008ee20000300a00 */
[----:B------:R-:W-:-:S05]  /*1ce30*/  VIADD R2, R9, 0xffffff1a ;  /* 0xffffff1a09027836 */ /* 0x000fca0000000000 */
[----:B------:R-:W-:Y:S01]  /*1ce40*/  ISETP.GE.U32.AND P0, PT, R2, 0x7ffffe1b, PT ;  /* 0x7ffffe1b0200780c */ /* 0x000fe20003f06070 */
[C---:B------:R-:W-:Y:S01]  /*1ce50*/  IMAD R2, R80.reuse, 0xdd, RZ ;  /* 0x000000dd50027824 */ /* 0x040fe200078e02ff */
[----:B------:R0:W-:Y:S01]  /*1ce60*/  STL.64 [R1+0x1168], R52 ;  /* 0x0011683401007387 */ /* 0x0001e20000100a00 */
[----:B------:R-:W-:-:S03]  /*1ce70*/  IMAD R3, R80, 0xe5, RZ ;  /* 0x000000e550037824 */ /* 0x000fc600078e02ff */
[----:B------:R1:W-:Y:S04]  /*1ce80*/  STL.64 [R1+0x1160], R16 ;  /* 0x0011601001007387 */ /* 0x0003e80000100a00 */
[----:B----4-:R-:W-:Y:S01]  /*1ce90*/  STL [R1+0x160], R56 ;  /* 0x0001603801007387 */ /* 0x010fe20000100800 */
[----:B0-----:R-:W-:-:S03]  /*1cea0*/  IMAD.WIDE R52, R2, 0x2, R82 ;  /* 0x0000000202347825 */ /* 0x001fc600078e0252 */
[----:B------:R0:W-:Y:S04]  /*1ceb0*/  STL [R1+0x164], R57 ;  /* 0x0001643901007387 */ /* 0x0001e80000100800 */
[----:B------:R-:W-:Y:S01]  /*1cec0*/  STL.64 [R1+0x1108], R52 ;  /* 0x0011083401007387 */ /* 0x000fe20000100a00 */
[----:B-1----:R-:W-:-:S04]  /*1ced0*/  IMAD.WIDE R16, R3, 0x2, R82 ;  /* 0x0000000203107825 */ /* 0x002fc800078e0252 */
[----:B0-----:R-:W-:Y:S01]  /*1cee0*/  IMAD.WIDE R56, R2, 0x2, R84 ;  /* 0x0000000202387825 */ /* 0x001fe200078e0254 */
[----:B------:R-:W-:Y:S02]  /*1cef0*/  PRMT R55, RZ, 0x7610, R55 ;  /* 0x00007610ff377816 */ /* 0x000fe40000000037 */
[----:B------:R-:W-:-:S04]  /*1cf00*/  PRMT R54, RZ, 0x7610, R54 ;  /* 0x00007610ff367816 */ /* 0x000fc80000000036 */
[----:B------:R-:W4:Y:S04]  /*1cf10*/  @!P2 LDG.E.U16 R55, desc[UR6][R52.64] ;  /* 0x000000063437a981 */ /* 0x000f28000c1e1500 */
[----:B--2---:R-:W-:Y:S01]  /*1cf20*/  STL [R1+0x3ac], R10 ;  /* 0x0003ac0a01007387 */ /* 0x004fe20000100800 */
[----:B---3--:R-:W-:Y:S02]  /*1cf30*/  PRMT R6, RZ, 0x7610, R6 ;  /* 0x00007610ff067816 */ /* 0x008fe40000000006 */
[----:B------:R-:W-:Y:S01]  /*1cf40*/  PRMT R7, RZ, 0x7610, R7 ;  /* 0x00007610ff077816 */ /* 0x000fe20000000007 */
[----:B------:R0:W-:Y:S04]  /*1cf50*/  STL [R1+0x3b0], R11 ;  /* 0x0003b00b01007387 */ /* 0x0001e80000100800 */
[----:B------:R-:W2:Y:S04]  /*1cf60*/  @!P2 LDG.E.U16 R54, desc[UR6][R56.64] ;  /* 0x000000063836a981 */ /* 0x000ea8000c1e1500 */
[----:B------:R-:W3:Y:S01]  /*1cf70*/  @!P0 LDG.E.U16 R7, desc[UR6][R16.64] ;  /* 0x0000000610078981 */ /* 0x000ee2000c1e1500 */
[----:B0-----:R-:W-:-:S05]  /*1cf80*/  IMAD.WIDE R10, R3, 0x2, R84 ;  /* 0x00000002030a7825 */ /* 0x001fca00078e0254 */
[----:B------:R0:W2:Y:S04]  /*1cf90*/  @!P0 LDG.E.U16 R6, desc[UR6][R10.64] ;  /* 0x000000060a068981 */ /* 0x0000a8000c1e1500 */
[----:B------:R1:W-:Y:S04]  /*1cfa0*/  STL.64 [R1+0x1100], R56 ;  /* 0x0011003801007387 */ /* 0x0003e80000100a00 */
[----:B------:R-:W4:Y:S04]  /*1cfb0*/  LDL.LU.64 R52, [R1+0x3e78] ;  /* 0x003e780001347983 */ /* 0x000f280000300a00 */
[----:B-1----:R-:W4:Y:S01]  /*1cfc0*/  LDL.LU.64 R56, [R1+0x3e70] ;  /* 0x003e700001387983 */ /* 0x002f220000300a00 */
[----:B------:R-:W-:-:S02]  /*1cfd0*/  VIADD R2, R9, 0xffffff0a ;  /* 0xffffff0a09027836 */ /* 0x000fc40000000000 */
[C---:B------:R-:W-:Y:S01]  /*1cfe0*/  VIADD R4, R9.reuse, 0xffffff21 ;  /* 0xffffff2109047836 */ /* 0x040fe20000000000 */
[----:B------:R-:W-:Y:S02]  /*1cff0*/  STL.64 [R1+0x1088], R16 ;  /* 0x0010881001007387 */ /* 0x000fe40000100a00 */
[----:B------:R-:W-:Y:S01]  /*1d000*/  ISETP.GE.U32.AND P0, PT, R2, 0x7ffffe0b, PT ;  /* 0x7ffffe0b0200780c */ /* 0x000fe20003f06070 */
[----:B------:R-:W-:Y:S01]  /*1d010*/  IMAD R2, R80, 0xed, RZ ;  /* 0x000000ed50027824 */ /* 0x000fe200078e02ff */
[----:B------:R-:W-:Y:S01]  /*1d020*/  ISETP.GE.U32.AND P3, PT, R4, 0x7ffffe22, PT ;  /* 0x7ffffe220400780c */ /* 0x000fe20003f66070 */
[----:B------:R-:W-:Y:S01]  /*1d030*/  VIADD R4, R9, 0xffffff12 ;  /* 0xffffff1209047836 */ /* 0x000fe20000000000 */
[----:B------:R0:W-:Y:S01]  /*1d040*/  STL.64 [R1+0x1080], R10 ;  /* 0x0010800a01007387 */ /* 0x0001e20000100a00 */
[----:B------:R-:W-:-:S03]  /*1d050*/  IMAD R3, R80, 0xf5, RZ ;  /* 0x000000f550037824 */ /* 0x000fc600078e02ff */
[----:B------:R-:W-:Y:S02]  /*1d060*/  ISETP.GE.U32.AND P2, PT, R4, 0x7ffffe13, PT ;  /* 0x7ffffe130400780c */ /* 0x000fe40003f46070 */
[----:B------:R-:W-:Y:S01]  /*1d070*/  PRMT R4, RZ, 0x7610, R4 ;  /* 0x00007610ff047816 */ /* 0x000fe20000000004 */
[----:B0-----:R-:W-:-:S04]  /*1d080*/  IMAD.WIDE R10, R2, 0x2, R84 ;  /* 0x00000002020a7825 */ /* 0x001fc800078e0254 */
[----:B------:R-:W-:-:S05]  /*1d090*/  IMAD.WIDE R16, R3, 0x2, R84 ;  /* 0x0000000203107825 */ /* 0x000fca00078e0254 */
[----:B------:R-:W4:Y:S01]  /*1d0a0*/  @!P0 LDG.E.U16 R4, desc[UR6][R16.64] ;  /* 0x0000000610048981 */ /* 0x000f22000c1e1500 */
[----:B------:R-:W-:-:S03]  /*1d0b0*/  PRMT R13, RZ, 0x7610, R13 ;  /* 0x00007610ff0d7816 */ /* 0x000fc6000000000d */
[----:B--2---:R-:W-:Y:S04]  /*1d0c0*/  STL [R1+0x7c], R6 ;  /* 0x00007c0601007387 */ /* 0x004fe80000100800 */
[----:B---3--:R0:W-:Y:S04]  /*1d0d0*/  STL [R1+0x80], R7 ;  /* 0x0000800701007387 */ /* 0x0081e80000100800 */
[----:B------:R-:W-:Y:S01]  /*1d0e0*/  STL [R1+0x84], R54 ;  /* 0x0000843601007387 */ /* 0x000fe20000100800 */
[----:B----4-:R-:W-:Y:S01]  /*1d0f0*/  PRMT R53, RZ, 0x7610, R53 ;  /* 0x00007610ff357816 */ /* 0x010fe20000000035 */
[----:B0-----:R-:W-:-:S04]  /*1d100*/  IMAD.WIDE R6, R2, 0x2, R82 ;  /* 0x0000000202067825 */ /* 0x001fc800078e0252 */
[----:B------:R-:W-:Y:S01]  /*1d110*/  VIADD R2, R9, 0xffffff20 ;  /* 0xffffff2009027836 */ /* 0x000fe20000000000 */
[----:B------:R0:W-:Y:S01]  /*1d120*/  STL [R1+0x88], R55 ;  /* 0x0000883701007387 */ /* 0x0001e20000100800 */
[----:B------:R-:W-:-:S03]  /*1d130*/  PRMT R57, RZ, 0x7610, R57 ;  /* 0x00007610ff397816 */ /* 0x000fc60000000039 */
[----:B------:R-:W-:Y:S01]  /*1d140*/  ISETP.GE.U32.AND P5, PT, R2, 0x7ffffe21, PT ;  /* 0x7ffffe210200780c */ /* 0x000fe20003fa6070 */
[----:B------:R-:W-:Y:S01]  /*1d150*/  VIADD R2, R9, 0xffffff02 ;  /* 0xffffff0209027836 */ /* 0x000fe20000000000 */
[----:B------:R-:W-:Y:S01]  /*1d160*/  PRMT R56, RZ, 0x7610, R56 ;  /* 0x00007610ff387816 */ /* 0x000fe20000000038 */
[----:B0-----:R-:W-:Y:S01]  /*1d170*/  IMAD.WIDE R54, R3, 0x2, R82 ;  /* 0x0000000203367825 */ /* 0x001fe200078e0252 */
[----:B------:R0:W-:Y:S04]  /*1d180*/  STL.64 [R1+0x1008], R6 ;  /* 0x0010080601007387 */ /* 0x0001e80000100a00 */
[----:B------:R1:W2:Y:S01]  /*1d190*/  @!P0 LDG.E.U16 R53, desc[UR6][R54.64] ;  /* 0x0000000636358981 */ /* 0x0002a2000c1e1500 */
[----:B------:R-:W-:Y:S01]  /*1d1a0*/  ISETP.GE.U32.AND P0, PT, R2, 0x7ffffe03, PT ;  /* 0x7ffffe030200780c */ /* 0x000fe20003f06070 */
[----:B------:R-:W-:-:S02]  /*1d1b0*/  IMAD R2, R80, 0xfd, RZ ;  /* 0x000000fd50027824 */ /* 0x000fc400078e02ff */
[----:B------:R3:W-:Y:S04]  /*1d1c0*/  STL.64 [R1+0x1000], R10 ;  /* 0x0010000a01007387 */ /* 0x0007e80000100a00 */
[----:B------:R-:W4:Y:S04]  /*1d1d0*/  @!P2 LDG.E.U16 R57, desc[UR6][R6.64] ;  /* 0x000000060639a981 */ /* 0x000f28000c1e1500 */
[----:B------:R-:W2:Y:S04]  /*1d1e0*/  @!P2 LDG.E.U16 R56, desc[UR6][R10.64] ;  /* 0x000000060a38a981 */ /* 0x000ea8000c1e1500 */
[----:B0-----:R-:W2:Y:S04]  /*1d1f0*/  LDL.LU.64 R6, [R1+0x3e68] ;  /* 0x003e680001067983 */ /* 0x001ea80000300a00 */
[----:B---3--:R-:W3:Y:S04]  /*1d200*/  LDL.LU.64 R10, [R1+0x3e60] ;  /* 0x003e6000010a7983 */ /* 0x008ee80000300a00 */
[----:B------:R1:W-:Y:S04]  /*1d210*/  STL.64 [R1+0xdf0], R54 ;  /* 0x000df03601007387 */ /* 0x0003e80000100a00 */
[----:B------:R0:W-:Y:S01]  /*1d220*/  STL.64 [R1+0xde8], R16 ;  /* 0x000de81001007387 */ /* 0x0001e20000100a00 */
[----:B------:R-:W-:Y:S01]  /*1d230*/  PRMT R52, RZ, 0x7610, R52 ;  /* 0x00007610ff347816 */ /* 0x000fe20000000034 */
[----:B-1----:R-:W-:-:S04]  /*1d240*/  IMAD.WIDE R54, R2, 0x2, R82 ;  /* 0x0000000202367825 */ /* 0x002fc800078e0252 */
[----:B0-----:R-:W-:Y:S01]  /*1d250*/  IMAD.WIDE R16, R2, 0x2, R84 ;  /* 0x0000000202107825 */ /* 0x001fe200078e0254 */
[----:B------:R-:W4:Y:S04]  /*1d260*/  @!P0 LDG.E.U16 R52, desc[UR6][R54.64] ;  /* 0x0000000636348981 */ /* 0x000f28000c1e1500 */
[----:B------:R0:W4:Y:S01]  /*1d270*/  @!P0 LDG.E.U16 R13, desc[UR6][R16.64] ;  /* 0x00000006100d8981 */ /* 0x000122000c1e1500 */
[C---:B------:R-:W-:Y:S02]  /*1d280*/  IMAD R2, R80.reuse, 0xde, RZ ;  /* 0x000000de50027824 */ /* 0x040fe400078e02ff */
[----:B------:R-:W-:Y:S01]  /*1d290*/  VIADD R3, R9, 0xffffff19 ;  /* 0xffffff1909037836 */ /* 0x000fe20000000000 */
[----:B------:R-:W-:Y:S04]  /*1d2a0*/  STL.64 [R1+0xcf0], R54 ;  /* 0x000cf03601007387 */ /* 0x000fe80000100a00 */
[----:B------:R-:W-:Y:S04]  /*1d2b0*/  STL [R1+0x140], R4 ;  /* 0x0001400401007387 */ /* 0x000fe80000100800 */
[----:B------:R0:W-:Y:S01]  /*1d2c0*/  STL.64 [R1+0xce8], R16 ;  /* 0x000ce81001007387 */ /* 0x0001e20000100a00 */
[----:B------:R-:W-:Y:S01]  /*1d2d0*/  ISETP.GE.U32.AND P2, PT, R3, 0x7ffffe1a, PT ;  /* 0x7ffffe1a0300780c */ /* 0x000fe20003f46070 */
[----:B------:R-:W-:-:S02]  /*1d2e0*/  IMAD R3, R80, 0xdf, RZ ;  /* 0x000000df50037824 */ /* 0x000fc400078e02ff */
[----:B0-----:R-:W-:-:S04]  /*1d2f0*/  IMAD.WIDE R16, R2, 0x2, R82 ;  /* 0x0000000202107825 */ /* 0x001fc800078e0252 */
[----:B------:R-:W-:Y:S01]  /*1d300*/  IMAD.WIDE R54, R3, 0x2, R82 ;  /* 0x0000000203367825 */ /* 0x000fe200078e0252 */
[----:B------:R-:W-:-:S06]  /*1d310*/  PRMT R92, RZ, 0x7610, R92 ;  /* 0x00007610ff5c7816 */ /* 0x000fcc000000005c */
[----:B------:R-:W4:Y:S01]  /*1d320*/  @!P3 LDG.E.U16 R92, desc[UR6][R16.64] ;  /* 0x00000006105cb981 */ /* 0x000f22000c1e1500 */
[----:B--2---:R-:W-:Y:S02]  /*1d330*/  PRMT R6, RZ, 0x7610, R6 ;  /* 0x00007610ff067816 */ /* 0x004fe40000000006 */
[----:B------:R-:W-:Y:S02]  /*1d340*/  PRMT R7, RZ, 0x7610, R7 ;  /* 0x00007610ff077816 */ /* 0x000fe40000000007 */
[----:B---3--:R-:W-:-:S04]  /*1d350*/  PRMT R10, RZ, 0x7610, R10 ;  /* 0x00007610ff0a7816 */ /* 0x008fc8000000000a */
[----:B------:R-:W2:Y:S04]  /*1d360*/  @!P5 LDG.E.U16 R7, desc[UR6][R54.64] ;  /* 0x000000063607d981 */ /* 0x000ea8000c1e1500 */
[----:B----4-:R-:W-:Y:S04]  /*1d370*/  STL [R1+0x3e1c], R13 ;  /* 0x003e1c0d01007387 */ /* 0x010fe80000100800 */
[----:B------:R-:W-:Y:S04]  /*1d380*/  STL [R1+0x74], R56 ;  /* 0x0000743801007387 */ /* 0x000fe80000100800 */
[----:B------:R0:W-:Y:S04]  /*1d390*/  STL [R1+0x78], R57 ;  /* 0x0000783901007387 */ /* 0x0001e80000100800 */
[----:B------:R-:W-:Y:S04]  /*1d3a0*/  STL.64 [R1+0x10f8], R16 ;  /* 0x0010f81001007387 */ /* 0x000fe80000100a00 */
[----:B------:R-:W-:Y:S01]  /*1d3b0*/  STL [R1+0x138], R52 ;  /* 0x0001383401007387 */ /* 0x000fe20000100800 */
[----:B0-----:R-:W-:-:S03]  /*1d3c0*/  IMAD.WIDE R56, R2, 0x2, R84 ;  /* 0x0000000202387825 */ /* 0x001fc600078e0254 */
[----:B------:R0:W-:Y:S04]  /*1d3d0*/  STL [R1+0x144], R53 ;  /* 0x0001443501007387 */ /* 0x0001e80000100800 */
[----:B------:R-:W3:Y:S01]  /*1d3e0*/  @!P3 LDG.E.U16 R10, desc[UR6][R56.64] ;  /* 0x00000006380ab981 */ /* 0x000ee2000c1e1500 */
[----:B0-----:R-:W-:-:S05]  /*1d3f0*/  IMAD.WIDE R52, R3, 0x2, R84 ;  /* 0x0000000203347825 */ /* 0x001fca00078e0254 */
[----:B------:R0:W4:Y:S04]  /*1d400*/  @!P5 LDG.E.U16 R6, desc[UR6][R52.64] ;  /* 0x000000063406d981 */ /* 0x000128000c1e1500 */
[----:B------:R-:W-:Y:S04]  /*1d410*/  STL.64 [R1+0x10f0], R56 ;  /* 0x0010f03801007387 */ /* 0x000fe80000100a00 */
[----:B------:R-:W2:Y:S01]  /*1d420*/  LDL.LU.64 R16, [R1+0x3e58] ;  /* 0x003e580001107983 */ /* 0x000ea20000300a00 */
[C---:B------:R-:W-:Y:S02]  /*1d430*/  VIADD R2, R9.reuse, 0xffffff11 ;  /* 0xffffff1109027836 */ /* 0x040fe40000000000 */
[----:B------:R-:W-:Y:S01]  /*1d440*/  VIADD R4, R9, 0xffffff18 ;  /* 0xffffff1809047836 */ /* 0x000fe20000000000 */
[----:B------:R-:W-:Y:S02]  /*1d450*/  STL.64 [R1+0x10e8], R54 ;  /* 0x0010e83601007387 */ /* 0x000fe40000100a00 */
[----:B------:R-:W-:Y:S01]  /*1d460*/  ISETP.GE.U32.AND P5, PT, R2, 0x7ffffe12, PT ;  /* 0x7ffffe120200780c */ /* 0x000fe20003fa6070 */
[----:B------:R-:W-:Y:S01]  /*1d470*/  IMAD R2, R80, 0xe6, RZ ;  /* 0x000000e650027824 */ /* 0x000fe200078e02ff */
[----:B------:R0:W-:Y:S01]  /*1d480*/  STL.64 [R1+0x10e0], R52 ;  /* 0x0010e03401007387 */ /* 0x0001e20000100a00 */
[----:B------:R-:W-:-:S02]  /*1d490*/  PRMT R90, RZ, 0x7610, R90 ;  /* 0x00007610ff5a7816 */ /* 0x000fc4000000005a */
[----:B------:R-:W-:Y:S02]  /*1d4a0*/  ISETP.GE.U32.AND P0, PT, R4, 0x7ffffe19, PT ;  /* 0x7ffffe190400780c */ /* 0x000fe40003f06070 */
[----:B------:R-:W-:Y:S01]  /*1d4b0*/  PRMT R91, RZ, 0x7610, R91 ;  /* 0x00007610ff5b7816 */ /* 0x000fe2000000005b */
[----:B------:R-:W-:Y:S02]  /*1d4c0*/  IMAD R3, R80, 0xe7, RZ ;  /* 0x000000e750037824 */ /* 0x000fe400078e02ff */
[----:B0-----:R-:W-:-:S05]  /*1d4d0*/  IMAD.WIDE R52, R2, 0x2, R82 ;  /* 0x0000000202347825 */ /* 0x001fca00078e0252 */
[----:B------:R-:W4:Y:S01]  /*1d4e0*/  @!P2 LDG.E.U16 R91, desc[UR6][R52.64] ;  /* 0x00000006345ba981 */ /* 0x000f22000c1e1500 */
[----:B------:R-:W-:-:S04]  /*1d4f0*/  IMAD.WIDE R54, R3, 0x2, R84 ;  /* 0x0000000203367825 */ /* 0x000fc800078e0254 */
[----:B------:R-:W-:Y:S01]  /*1d500*/  IMAD.WIDE R56, R3, 0x2, R82 ;  /* 0x0000000203387825 */ /* 0x000fe200078e0252 */
[----:B---3--:R0:W-:Y:S01]  /*1d510*/  STL [R1+0x158], R10 ;  /* 0x0001580a01007387 */ /* 0x0081e20000100800 */
[----:B--2---:R-:W-:-:S03]  /*1d520*/  PRMT R16, RZ, 0x7610, R16 ;  /* 0x00007610ff107816 */ /* 0x004fc60000000010 */
[----:B----4-:R-:W-:Y:S01]  /*1d530*/  STL [R1+0x3a4], R6 ;  /* 0x0003a40601007387 */ /* 0x010fe20000100800 */
[----:B------:R-:W-:Y:S01]  /*1d540*/  PRMT R17, RZ, 0x7610, R17 ;  /* 0x00007610ff117816 */ /* 0x000fe20000000011 */
[----:B------:R-:W-:Y:S01]  /*1d550*/  IMAD R3, R80, 0xf6, RZ ;  /* 0x000000f650037824 */ /* 0x000fe200078e02ff */
[----:B------:R-:W-:Y:S01]  /*1d560*/  PRMT R12, RZ, 0x7610, R12 ;  /* 0x00007610ff0c7816 */ /* 0x000fe2000000000c */
[----:B------:R1:W-:Y:S01]  /*1d570*/  STL [R1+0x3a8], R7 ;  /* 0x0003a80701007387 */ /* 0x0003e20000100800 */
[----:B------:R-:W-:Y:S02]  /*1d580*/  PRMT R15, RZ, 0x7610, R15 ;  /* 0x00007610ff0f7816 */ /* 0x000fe4000000000f */
[----:B------:R-:W-:Y:S01]  /*1d590*/  PRMT R88, RZ, 0x7610, R88 ;  /* 0x00007610ff587816 */ /* 0x000fe20000000058 */
[----:B------:R-:W2:Y:S01]  /*1d5a0*/  @!P0 LDG.E.U16 R16, desc[UR6][R54.64] ;  /* 0x0000000636108981 */ /* 0x000ea2000c1e1500 */
[----:B------:R-:W-:Y:S01]  /*1d5b0*/  VIADD R4, R9, 0xffffff10 ;  /* 0xffffff1009047836 */ /* 0x000fe20000000000 */
[----:B------:R-:W-:Y:S01]  /*1d5c0*/  PRMT R13, RZ, 0x7610, R13 ;  /* 0x00007610ff0d7816 */ /* 0x000fe2000000000d */
[----:B0-----:R-:W0:Y:S01]  /*1d5d0*/  LDC R10, c[0x0][0x3a0] ;  /* 0x0000e800ff0a7b82 */ /* 0x001e220000000800 */
[----:B------:R3:W4:Y:S01]  /*1d5e0*/  @!P0 LDG.E.U16 R17, desc[UR6][R56.64] ;  /* 0x0000000638118981 */ /* 0x000722000c1e1500 */
[----:B-1----:R-:W-:-:S05]  /*1d5f0*/  IMAD.WIDE R6, R2, 0x2, R84 ;  /* 0x0000000202067825 */ /* 0x002fca00078e0254 */
[----:B------:R-:W2:Y:S01]  /*1d600*/  @!P2 LDG.E.U16 R90, desc[UR6][R6.64] ;  /* 0x00000006065aa981 */ /* 0x000ea2000c1e1500 */
[----:B------:R-:W-:-:S03]  /*1d610*/  VIADD R2, R9, 0xffffff09 ;  /* 0xffffff0909027836 */ /* 0x000fc60000000000 */
[----:B------:R1:W-:Y:S04]  /*1d620*/  STL.64 [R1+0x1078], R52 ;  /* 0x0010783401007387 */ /* 0x0003e80000100a00 */
[----:B------:R3:W-:Y:S01]  /*1d630*/  STL.64 [R1+0x1070], R6 ;  /* 0x0010700601007387 */ /* 0x0007e20000100a00 */
[----:B------:R-:W-:Y:S01]  /*1d640*/  ISETP.GE.U32.AND P2, PT, R2, 0x7ffffe0a, PT ;  /* 0x7ffffe0a0200780c */ /* 0x000fe20003f46070 */
[----:B------:R-:W-:Y:S02]  /*1d650*/  IMAD R2, R80, 0xee, RZ ;  /* 0x000000ee50027824 */ /* 0x000fe400078e02ff */
[----:B-1----:R-:W4:Y:S04]  /*1d660*/  LDL.LU.64 R52, [R1+0x3e50] ;  /* 0x003e500001347983 */ /* 0x002f280000300a00 */
[----:B---3--:R-:W3:Y:S04]  /*1d670*/  LDL.LU.64 R6, [R1+0x3e48] ;  /* 0x003e480001067983 */ /* 0x008ee80000300a00 */
[----:B------:R1:W-:Y:S04]  /*1d680*/  STL.64 [R1+0x1068], R56 ;  /* 0x0010683801007387 */ /* 0x0003e80000100a00 */
[----:B------:R-:W-:Y:S04]  /*1d690*/  STL [R1+0x15c], R92 ;  /* 0x00015c5c01007387 */ /* 0x000fe80000100800 */
[----:B------:R-:W-:Y:S01]  /*1d6a0*/  STL.64 [R1+0x1060], R54 ;  /* 0x0010603601007387 */ /* 0x000fe20000100a00 */
[----:B-1----:R-:W-:-:S05]  /*1d6b0*/  IMAD.WIDE R56, R2, 0x2, R84 ;  /* 0x0000000202387825 */ /* 0x002fca00078e0254 */
[----:B------:R1:W3:Y:S04]  /*1d6c0*/  @!P5 LDG.E.U16 R15, desc[UR6][R56.64] ;  /* 0x00000006380fd981 */ /* 0x0002e8000c1e1500 */
[----:B--2---:R-:W-:Y:S04]  /*1d6d0*/  STL [R1+0x150], R90 ;  /* 0x0001505a01007387 */ /* 0x004fe80000100800 */
[----:B------:R2:W-:Y:S02]  /*1d6e0*/  STL [R1+0x154], R91 ;  /* 0x0001545b01007387 */ /* 0x0005e40000100800 */
[----:B--2---:R-:W-:-:S05]  /*1d6f0*/  IMAD.WIDE R90, R2, 0x2, R82 ;  /* 0x00000002025a7825 */ /* 0x004fca00078e0252 */
[----:B------:R-:W-:Y:S04]  /*1d700*/  STL.64 [R1+0xff8], R90 ;  /* 0x000ff85a01007387 */ /* 0x000fe80000100a00 */
[----:B------:R-:W-:Y:S04]  /*1d710*/  STL [R1+0x3f0], R16 ;  /* 0x0003f01001007387 */ /* 0x000fe80000100800 */
[----:B----4-:R2:W-:Y:S01]  /*1d720*/  STL [R1+0x3f4], R17 ;  /* 0x0003f41101007387 */ /* 0x0105e20000100800 */
[----:B------:R-:W-:-:S03]  /*1d730*/  VIADD R2, R9, 0xffffff08 ;  /* 0xffffff0809027836 */ /* 0x000fc60000000000 */
[----:B------:R-:W4:Y:S01]  /*1d740*/  @!P5 LDG.E.U16 R88, desc[UR6][R90.64] ;  /* 0x000000065a58d981 */ /* 0x000f22000c1e1500 */
[----:B--2---:R-:W-:-:S05]  /*1d750*/  IMAD.WIDE R16, R3, 0x2, R84 ;  /* 0x0000000203107825 */ /* 0x004fca00078e0254 */
[----:B------:R-:W2:Y:S01]  /*1d760*/  @!P2 LDG.E.U16 R12, desc[UR6][R16.64] ;  /* 0x00000006100ca981 */ /* 0x000ea2000c1e1500 */
[----:B------:R-:W-:Y:S01]  /*1d770*/  ISETP.GE.U32.AND P0, PT, R2, 0x7ffffe09, PT ;  /* 0x7ffffe090200780c */ /* 0x000fe20003f06070 */
[----:B------:R-:W-:-:S05]  /*1d780*/  VIADD R2, R9, 0xffffff01 ;  /* 0xffffff0109027836 */ /* 0x000fca0000000000 */
[----:B------:R-:W-:Y:S01]  /*1d790*/  ISETP.GE.U32.AND P5, PT, R2, 0x7ffffe02, PT ;  /* 0x7ffffe020200780c */ /* 0x000fe20003fa6070 */
[----:B------:R-:W-:Y:S01]  /*1d7a0*/  IMAD R2, R80, 0xfe, RZ ;  /* 0x000000fe50027824 */ /* 0x000fe200078e02ff */
[----:B------:R-:W-:Y:S01]  /*1d7b0*/  ISETP.GE.U32.AND P3, PT, R4, 0x7ffffe11, PT ;  /* 0x7ffffe110400780c */ /* 0x000fe20003f66070 */
[----:B------:R1:W-:Y:S01]  /*1d7c0*/  STL.64 [R1+0xff0], R56 ;  /* 0x000ff03801007387 */ /* 0x0003e20000100a00 */
[----:B------:R-:W-:Y:S01]  /*1d7d0*/  PRMT R4, RZ, 0x7610, R4 ;  /* 0x00007610ff047816 */ /* 0x000fe20000000004 */
[----:B------:R-:W-:-:S05]  /*1d7e0*/  IMAD.WIDE R54, R3, 0x2, R82 ;  /* 0x0000000203367825 */ /* 0x000fca00078e0252 */
[----:B------:R0:W4:Y:S01]  /*1d7f0*/  @!P2 LDG.E.U16 R13, desc[UR6][R54.64] ;  /* 0x00000006360da981 */ /* 0x000122000c1e1500 */
[----:B-1----:R-:W-:-:S05]  /*1d800*/  IMAD.WIDE R56, R2, 0x2, R82 ;  /* 0x0000000202387825 */ /* 0x002fca00078e0252 */
[----:B------:R-:W4:Y:S01]  /*1d810*/  @!P5 LDG.E.U16 R4, desc[UR6][R56.64] ;  /* 0x000000063804d981 */ /* 0x000f22000c1e1500 */
[----:B------:R-:W-:-:S03]  /*1d820*/  PRMT R14, RZ, 0x7610, R14 ;  /* 0x00007610ff0e7816 */ /* 0x000fc6000000000e */
[----:B------:R0:W-:Y:S04]  /*1d830*/  STL.64 [R1+0xde0], R54 ;  /* 0x000de03601007387 */ /* 0x0001e80000100a00 */
[----:B------:R-:W-:Y:S01]  /*1d840*/  STL.64 [R1+0xdc0], R16 ;  /* 0x000dc01001007387 */ /* 0x000fe20000100a00 */
[----:B------:R-:W-:Y:S01]  /*1d850*/  PRMT R5, RZ, 0x7610, R5 ;  /* 0x00007610ff057816 */ /* 0x000fe20000000005 */
[----:B0-----:R-:W-:-:S05]  /*1d860*/  IMAD.WIDE R54, R2, 0x2, R84 ;  /* 0x0000000202367825 */ /* 0x001fca00078e0254 */
[----:B------:R0:W4:Y:S04]  /*1d870*/  @!P5 LDG.E.U16 R14, desc[UR6][R54.64] ;  /* 0x00000006360ed981 */ /* 0x000128000c1e1500 */
[----:B--2---:R1:W-:Y:S04]  /*1d880*/  STL [R1+0x330], R12 ;  /* 0x0003300c01007387 */ /* 0x0043e80000100800 */
[----:B---3--:R-:W-:Y:S04]  /*1d890*/  STL [R1+0x148], R15 ;  /* 0x0001480f01007387 */ /* 0x008fe80000100800 */
[----:B------:R-:W-:Y:S01]  /*1d8a0*/  STL.64 [R1+0xce0], R56 ;  /* 0x000ce03801007387 */ /* 0x000fe20000100a00 */
[----:B-1----:R-:W-:-:S03]  /*1d8b0*/  IMAD R12, R80, 0xef, RZ ;  /* 0x000000ef500c7824 */ /* 0x002fc600078e02ff */
[----:B------:R-:W-:Y:S04]  /*1d8c0*/  STL [R1+0x2e4c], R80 ;  /* 0x002e4c5001007387 */ /* 0x000fe80000100800 */
[----:B------:R-:W-:Y:S04]  /*1d8d0*/  STL [R1+0x2fd0], R80 ;  /* 0x002fd05001007387 */ /* 0x000fe80000100800 */
[----:B------:R0:W-:Y:S02]  /*1d8e0*/  STL.64 [R1+0xcc0], R54 ;  /* 0x000cc03601007387 */ /* 0x0001e40000100a00 */
[----:B0-----:R-:W-:-:S05]  /*1d8f0*/  IMAD.WIDE R54, R12, 0x2, R82 ;  /* 0x000000020c367825 */ /* 0x001fca00078e0252 */
[----:B------:R-:W2:Y:S01]  /*1d900*/  @!P3 LDG.E.U16 R5, desc[UR6][R54.64] ;  /* 0x000000063605b981 */ /* 0x000ea2000c1e1500 */
[----:B------:R-:W-:Y:S01]  /*1d910*/  IMAD R15, R80, 0xf7, RZ ;  /* 0x000000f7500f7824 */ /* 0x000fe200078e02ff */
[----:B------:R-:W-:Y:S01]  /*1d920*/  PRMT R6, RZ, 0x7610, R6 ;  /* 0x00007610ff067816 */ /* 0x000fe20000000006 */
[----:B------:R-:W-:Y:S01]  /*1d930*/  IMAD.WIDE R56, R12, 0x2, R84 ;  /* 0x000000020c387825 */ /* 0x000fe200078e0254 */
[----:B----4-:R-:W-:Y:S01]  /*1d940*/  STL [R1+0x14c], R88 ;  /* 0x00014c5801007387 */ /* 0x010fe20000100800 */
[----:B------:R-:W-:-:S03]  /*1d950*/  PRMT R7, RZ, 0x7610, R7 ;  /* 0x00007610ff077816 */ /* 0x000fc60000000007 */
[----:B------:R-:W-:Y:S01]  /*1d960*/  STL [R1+0x338], R4 ;  /* 0x0003380401007387 */ /* 0x000fe20000100800 */
[----:B------:R-:W-:-:S03]  /*1d970*/  IMAD R16, R80, 0xff, RZ ;  /* 0x000000ff50107824 */ /* 0x000fc600078e02ff */
[----:B------:R0:W-:Y:S01]  /*1d980*/  STL [R1+0x13c], R13 ;  /* 0x00013c0d01007387 */ /* 0x0001e20000100800 */
[C---:B------:R-:W-:Y:S01]  /*1d990*/  IMAD.WIDE R90, R15.reuse, 0x2, R84 ;  /* 0x000000020f5a7825 */ /* 0x040fe200078e0254 */
[----:B------:R-:W-:Y:S02]  /*1d9a0*/  PRMT R81, RZ, 0x7610, R81 ;  /* 0x00007610ff517816 */ /* 0x000fe40000000051 */
[----:B------:R1:W-:Y:S04]  /*1d9b0*/  STL.64 [R1+0xfe8], R54 ;  /* 0x000fe83601007387 */ /* 0x0003e80000100a00 */
[----:B------:R3:W-:Y:S01]  /*1d9c0*/  STL.64 [R1+0xfe0], R56 ;  /* 0x000fe03801007387 */ /* 0x0007e20000100a00 */
[----:B0-----:R-:W-:-:S03]  /*1d9d0*/  IMAD.WIDE R12, R15, 0x2, R82 ;  /* 0x000000020f0c7825 */ /* 0x001fc600078e0252 */
[----:B------:R-:W4:Y:S04]  /*1d9e0*/  @!P3 LDG.E.U16 R6, desc[UR6][R56.64] ;  /* 0x000000063806b981 */ /* 0x000f28000c1e1500 */
[----:B-1----:R-:W4:Y:S04]  /*1d9f0*/  LDL.LU.64 R54, [R1+0x3e40] ;  /* 0x003e400001367983 */ /* 0x002f280000300a00 */
[----:B------:R0:W4:Y:S04]  /*1da00*/  @!P0 LDG.E.U16 R7, desc[UR6][R12.64] ;  /* 0x000000060c078981 */ /* 0x000128000c1e1500 */
[----:B---3--:R-:W3:Y:S04]  /*1da10*/  LDL.LU.64 R56, [R1+0x3e38] ;  /* 0x003e380001387983 */ /* 0x008ee80000300a00 */
[----:B------:R0:W-:Y:S04]  /*1da20*/  STL.64 [R1+0xdb0], R12 ;  /* 0x000db00c01007387 */ /* 0x0001e80000100a00 */
[----:B------:R1:W-:Y:S04]  /*1da30*/  STL.64 [R1+0xda8], R90 ;  /* 0x000da85a01007387 */ /* 0x0003e80000100a00 */
[----:B------:R-:W-:Y:S01]  /*1da40*/  STL [R1+0x2e54], R82 ;  /* 0x002e545201007387 */ /* 0x000fe20000100800 */
[----:B0-----:R-:W-:-:S03]  /*1da50*/  IMAD.WIDE R12, R16, 0x2, R82 ;  /* 0x00000002100c7825 */ /* 0x001fc600078e0252 */
[----:B------:R1:W3:Y:S04]  /*1da60*/  @!P0 LDG.E.U16 R81, desc[UR6][R90.64] ;  /* 0x000000065a518981 */ /* 0x0002e8000c1e1500 */
[----:B------:R-:W-:Y:S04]  /*1da70*/  STL [R1+0x2e50], R83 ;  /* 0x002e505301007387 */ /* 0x000fe80000100800 */
[----:B------:R0:W-:Y:S01]  /*1da80*/  STL.64 [R1+0x2fa8], R82 ;  /* 0x002fa85201007387 */ /* 0x0001e20000100a00 */
[----:B-1----:R-:W-:-:S03]  /*1da90*/  IMAD.WIDE R90, R16, 0x2, R84 ;  /* 0x00000002105a7825 */ /* 0x002fc600078e0254 */
[----:B------:R1:W-:Y:S04]  /*1daa0*/  STL.64 [R1+0xcb0], R12 ;  /* 0x000cb00c01007387 */ /* 0x0003e80000100a00 */
[----:B------:R-:W-:Y:S04]  /*1dab0*/  STL [R1+0x2e5c], R84 ;  /* 0x002e5c5401007387 */ /* 0x000fe80000100800 */
[----:B------:R-:W-:Y:S04]  /*1dac0*/  STL [R1+0x3820], R84 ;  /* 0x0038205401007387 */ /* 0x000fe80000100800 */
[----:B------:R-:W-:Y:S04]  /*1dad0*/  STL [R1+0x3824], R84 ;  /* 0x0038245401007387 */ /* 0x000fe80000100800 */
[----:B------:R-:W-:Y:S04]  /*1dae0*/  STL.64 [R1+0xca8], R90 ;  /* 0x000ca85a01007387 */ /* 0x000fe80000100a00 */
        /* <DEDUP_REMOVED lines=11> */
[----:B------:R-:W-:-:S02]  /*1dba0*/  VIADD R3, R10, 0xffffff00 ;  /* 0xffffff000a037836 */ /* 0x000fc40000000000 */
[----:B------:R-:W-:-:S03]  /*1dbb0*/  VIADD R2, R93, 0xfa ;  /* 0x000000fa5d027836 */ /* 0x000fc60000000000 */
[----:B------:R-:W-:Y:S01]  /*1dbc0*/  ISETP.GE.U32.AND P2, PT, R3, 0x7ffffe01, PT ;  /* 0x7ffffe010300780c */ /* 0x000fe20003f46070 */
[C---:B------:R-:W-:Y:S01]  /*1dbd0*/  VIADD R10, R93.reuse, 0xfb ;  /* 0x000000fb5d0a7836 */ /* 0x040fe20000000000 */
[----:B------:R-:W-:Y:S02]  /*1dbe0*/  ISETP.GE.AND P5, PT, R2, RZ, PT ;  /* 0x000000ff0200720c */ /* 0x000fe40003fa6270 */
[----:B------:R-:W-:Y:S01]  /*1dbf0*/  IABS R2, R2 ;  /* 0x0000000200027213 */ /* 0x000fe20000000000 */
[C---:B------:R-:W-:Y:S01]  /*1dc00*/  VIADD R4, R93.reuse, 0xfc ;  /* 0x000000fc5d047836 */ /* 0x040fe20000000000 */
[----:B0-----:R-:W-:Y:S01]  /*1dc10*/  MOV R82, R12 ;  /* 0x0000000c00527202 */ /* 0x001fe20000000f00 */
[C---:B------:R-:W-:Y:S02]  /*1dc20*/  VIADD R3, R93.reuse, 0xfd ;  /* 0x000000fd5d037836 */ /* 0x040fe40000000000 */
[----:B------:R-:W-:Y:S01]  /*1dc30*/  VIADD R80, R93, 0xfe ;  /* 0x000000fe5d507836 */ /* 0x000fe20000000000 */
[----:B------:R-:W-:Y:S01]  /*1dc40*/  PRMT R11, RZ, 0x7610, R11 ;  /* 0x00007610ff0b7816 */ /* 0x000fe2000000000b */
[----:B------:R-:W-:Y:S01]  /*1dc50*/  IMAD.MOV.U32 R83, RZ, RZ, R13 ;  /* 0x000000ffff537224 */ /* 0x000fe200078e000d */
[----:B------:R-:W-:-:S02]  /*1dc60*/  PRMT R9, RZ, 0x7610, R9 ;  /* 0x00007610ff097816 */ /* 0x000fc40000000009 */
[----:B------:R-:W-:Y:S02]  /*1dc70*/  ISETP.GE.AND P0, PT, R10, RZ, PT ;  /* 0x000000ff0a00720c */ /* 0x000fe40003f06270 */
[----:B-1----:R-:W-:Y:S01]  /*1dc80*/  IABS R12, R10 ;  /* 0x0000000a000c7213 */ /* 0x002fe20000000000 */
[----:B------:R-:W-:Y:S01]  /*1dc90*/  IMAD.MOV.U32 R10, RZ, RZ, R2 ;  /* 0x000000ffff0a7224 */ /* 0x000fe200078e0002 */
[----:B------:R-:W-:Y:S01]  /*1dca0*/  IABS R15, R4 ;  /* 0x00000004000f7213 */ /* 0x000fe20000000000 */
[----:B------:R-:W3:Y:S01]  /*1dcb0*/  @!P2 LDG.E.U16 R11, desc[UR6][R82.64] ;  /* 0x00000006520ba981 */ /* 0x000ee2000c1e1500 */
[----:B------:R-:W-:Y:S02]  /*1dcc0*/  IABS R17, R3 ;  /* 0x0000000300117213 */ /* 0x000fe40000000000 */
[----:B------:R-:W-:Y:S01]  /*1dcd0*/  IABS R16, R80 ;  /* 0x0000005000107213 */ /* 0x000fe20000000000 */
[----:B------:R-:W-:Y:S01]  /*1dce0*/  IMAD.HI.U32 R2, R0, R10, RZ ;  /* 0x0000000a00027227 */ /* 0x000fe200078e00ff */
[----:B------:R-:W3:Y:S01]  /*1dcf0*/  @!P2 LDG.E.U16 R9, desc[UR6][R90.64] ;  /* 0x000000065a09a981 */ /* 0x000ee2000c1e1500 */
[----:B------:R-:W-:-:S02]  /*1dd00*/  ISETP.GE.AND P3, PT, R4, RZ, PT ;  /* 0x000000ff0400720c */ /* 0x000fc40003f66270 */
[----:B------:R-:W-:Y:S01]  /*1dd10*/  ISETP.GE.AND P2, PT, R3, RZ, PT ;  /* 0x000000ff0300720c */ /* 0x000fe20003f46270 */
[----:B------:R-:W-:-:S04]  /*1dd20*/  IMAD.HI.U32 R3, R0, R12, RZ ;  /* 0x0000000c00037227 */ /* 0x000fc800078e00ff */
[----:B------:R-:W-:-:S04]  /*1dd30*/  IMAD.HI.U32 R88, R0, R17, RZ ;  /* 0x0000001100587227 */ /* 0x000fc800078e00ff */
[C---:B------:R-:W-:Y:S01]  /*1dd40*/  IMAD.HI.U32 R4, R0.reuse, R16, RZ ;  /* 0x0000001000047227 */ /* 0x040fe200078e00ff */
[----:B--2---:R0:W-:Y:S04]  /*1dd50*/  STL [R1+0x3ec], R5 ;  /* 0x0003ec0501007387 */ /* 0x0041e80000100800 */
        /* <DEDUP_REMOVED lines=40> */
[----:B0-----:R-:W-:-:S03]  /*1dfe0*/  IMAD.HI.U32 R5, R0, R15, RZ ;  /* 0x0000000f00057227 */ /* 0x001fc600078e00ff */
[----:B------:R-:W-:Y:S01]  /*1dff0*/  STL [R1+0x3660], R85 ;  /* 0x0036605501007387 */ /* 0x000fe20000100800 */
[----:B------:R-:W-:-:S03]  /*1e000*/  IMAD.MOV R0, RZ, RZ, -R2 ;  /* 0x000000ffff007224 */ /* 0x000fc600078e0a02 */
[----:B------:R-:W-:Y:S04]  /*1e010*/  STL [R1+0x3acc], R85 ;  /* 0x003acc5501007387 */ /* 0x000fe80000100800 */
[----:B------:R-:W2:Y:S04]  /*1e020*/  LDL.LU R82, [R1+0x450] ;  /* 0x0004500001527983 */ /* 0x000ea80000300800 */
[----:B------:R-:W2:Y:S01]  /*1e030*/  LDL.LU R83, [R1+0x44c] ;  /* 0x00044c0001537983 */ /* 0x000ea20000300800 */
[----:B------:R-:W-:-:S03]  /*1e040*/  IMAD.MOV R2, RZ, RZ, -R3 ;  /* 0x000000ffff027224 */ /* 0x000fc600078e0a03 */
[----:B------:R-:W2:Y:S01]  /*1e050*/  LDL.LU R13, [R1+0x458] ;  /* 0x00045800010d7983 */ /* 0x000ea20000300800 */
[----:B------:R-:W-:-:S03]  /*1e060*/  IMAD.MOV R3, RZ, RZ, -R5 ;  /* 0x000000ffff037224 */ /* 0x000fc600078e0a05 */
[----:B------:R-:W2:Y:S01]  /*1e070*/  LDL.LU R90, [R1+0x454] ;  /* 0x00045400015a7983 */ /* 0x000ea20000300800 */
[----:B------:R-:W-:-:S03]  /*1e080*/  IMAD R10, R8, R0, R10 ;  /* 0x00000000080a7224 */ /* 0x000fc600078e020a */
[----:B------:R-:W2:Y:S04]  /*1e090*/  LDL.LU R91, [R1+0x460] ;  /* 0x00046000015b7983 */ /* 0x000ea80000300800 */
[----:B------:R-:W2:Y:S04]  /*1e0a0*/  LDL.LU R92, [R1+0x45c] ;  /* 0x00045c00015c7983 */ /* 0x000ea80000300800 */
[----:B------:R-:W-:Y:S04]  /*1e0b0*/  STL [R1+0x3318], R80 ;  /* 0x0033185001007387 */ /* 0x000fe80000100800 */
[----:B------:R-:W2:Y:S04]  /*1e0c0*/  LDL.LU R5, [R1+0x3e30] ;  /* 0x003e300001057983 */ /* 0x000ea80000300800 */
[----:B------:R-:W3:Y:S01]  /*1e0d0*/  LDL.LU R0, [R1+0x444] ;  /* 0x0004440001007983 */ /* 0x000ee20000300800 */
[----:B------:R-:W-:-:S02]  /*1e0e0*/  IMAD.MOV R88, RZ, RZ, -R88 ;  /* 0x000000ffff587224 */ /* 0x000fc400078e0a58 */
[----:B------:R-:W-:Y:S02]  /*1e0f0*/  IMAD.MOV R4, RZ, RZ, -R4 ;  /* 0x000000ffff047224 */ /* 0x000fe400078e0a04 */
[C---:B------:R-:W-:Y:S02]  /*1e100*/  IMAD R17, R8.reuse, R88, R17 ;  /* 0x0000005808117224 */ /* 0x040fe400078e0211 */
[C---:B------:R-:W-:Y:S02]  /*1e110*/  IMAD R12, R8.reuse, R2, R12 ;  /* 0x00000002080c7224 */ /* 0x040fe400078e020c */
[----:B------:R-:W4:Y:S01]  /*1e120*/  LDL.LU R2, [R1+0x448] ;  /* 0x0004480001027983 */ /* 0x000f220000300800 */
[----:B------:R-:W-:-:S03]  /*1e130*/  IMAD R15, R8, R3, R15 ;  /* 0x00000003080f7224 */ /* 0x000fc600078e020f */
[----:B------:R-:W4:Y:S01]  /*1e140*/  LDL.LU R3, [R1+0x434] ;  /* 0x0004340001037983 */ /* 0x000f220000300800 */
[----:B------:R-:W-:-:S03]  /*1e150*/  IMAD R16, R8, R4, R16 ;  /* 0x0000000408107224 */ /* 0x000fc600078e0210 */
[----:B------:R-:W4:Y:S04]  /*1e160*/  LDL.LU R88, [R1+0x3e2c] ;  /* 0x003e2c0001587983 */ /* 0x000f280000300800 */
[----:B------:R0:W-:Y:S04]  /*1e170*/  STL [R1+0x3b1c], R17 ;  /* 0x003b1c1101007387 */ /* 0x0001e80000100800 */
[----:B0-----:R-:W4:Y:S04]  /*1e180*/  LDL.LU R17, [R1+0x440] ;  /* 0x0004400001117983 */ /* 0x001f280000300800 */
[----:B------:R-:W4:Y:S04]  /*1e190*/  LDL.LU R4, [R1+0x42c] ;  /* 0x00042c0001047983 */ /* 0x000f280000300800 */
[----:B------:R0:W-:Y:S04]  /*1e1a0*/  STL [R1+0x3350], R16 ;  /* 0x0033501001007387 */ /* 0x0001e80000100800 */
[----:B0-----:R-:W4:Y:S04]  /*1e1b0*/  LDL.LU R16, [R1+0x430] ;  /* 0x0004300001107983 */ /* 0x001f280000300800 */
[----:B--2---:R-:W-:Y:S04]  /*1e1c0*/  STS.U16 [R5+UR76+0x11980], R58 ;  /* 0x0119803a05007988 */ /* 0x004fe8000800044c */
[----:B---3--:R0:W-:Y:S04]  /*1e1d0*/  STS.U16 [R5+UR76+0x10d80], R0 ;  /* 0x010d800005007988 */ /* 0x0081e8000800044c */
[----:B------:R1:W-:Y:S04]  /*1e1e0*/  STS.U16 [R5+UR76+0x10980], R83 ;  /* 0x0109805305007988 */ /* 0x0003e8000800044c */
[----:B------:R2:W-:Y:S04]  /*1e1f0*/  STS.U16 [R5+UR76+0x580], R13 ;  /* 0x0005800d05007988 */ /* 0x0005e8000800044c */
[----:B0-----:R-:W3:Y:S04]  /*1e200*/  LDL.LU R0, [R1+0x48] ;  /* 0x0000480001007983 */ /* 0x001ee80000300800 */
[----:B-1----:R-:W3:Y:S04]  /*1e210*/  LDL.LU R83, [R1+0x44] ;  /* 0x0000440001537983 */ /* 0x002ee80000300800 */
[----:B------:R0:W-:Y:S04]  /*1e220*/  STS.U16 [R5+UR76+0x10580], R90 ;  /* 0x0105805a05007988 */ /* 0x0001e8000800044c */
[----:B--2---:R-:W2:Y:S04]  /*1e230*/  LDL.LU R13, [R1+0x50] ;  /* 0x00005000010d7983 */ /* 0x004ea80000300800 */
[----:B0-----:R-:W2:Y:S04]  /*1e240*/  LDL.LU R90, [R1+0x4c] ;  /* 0x00004c00015a7983 */ /* 0x001ea80000300800 */
[----:B------:R0:W-:Y:S04]  /*1e250*/  STS.U16 [R5+UR76+0x180], R91 ;  /* 0x0001805b05007988 */ /* 0x0001e8000800044c */
[----:B------:R1:W-:Y:S04]  /*1e260*/  STS.U16 [R5+UR76+0x10180], R92 ;  /* 0x0101805c05007988 */ /* 0x0003e8000800044c */
[----:B0-----:R-:W2:Y:S04]  /*1e270*/  LDL.LU R91, [R1+0x58] ;  /* 0x00005800015b7983 */ /* 0x001ea80000300800 */
[----:B-1----:R-:W2:Y:S04]  /*1e280*/  LDL.LU R92, [R1+0x54] ;  /* 0x00005400015c7983 */ /* 0x002ea80000300800 */
[----:B----4-:R0:W-:Y:S04]  /*1e290*/  STS.U16 [R5+UR76+0x11580], R4 ;  /* 0x0115800405007988 */ /* 0x0101e8000800044c */
[----:B------:R1:W-:Y:S01]  /*1e2a0*/  STS.U16 [R5+UR76+0x980], R82 ;  /* 0x0009805205007988 */ /* 0x0003e2000800044c */
[----:B0-----:R-:W-:-:S03]  /*1e2b0*/  LOP3.LUT R4, R88, 0x40, RZ, 0x3c, !PT ;  /* 0x0000004058047812 */ /* 0x001fc600078e3cff */
        /* <DEDUP_REMOVED lines=51> */
[----:B---3--:R0:W-:Y:S04]  /*1e5f0*/  STS.U16 [R4+UR76+0x12600], R83 ;  /* 0x0126005304007988 */ /* 0x0081e8000800044c */
[----:B--2---:R-:W-:Y:S04]  /*1e600*/  STS.U16 [R4+UR76+0x2200], R13 ;  /* 0x0022000d04007988 */ /* 0x004fe8000800044c */
[----:B0-----:R-:W2:Y:S04]  /*1e610*/  LDL.LU R83, [R1+0x5c] ;  /* 0x00005c0001537983 */ /* 0x001ea80000300800 */
[----:B------:R0:W-:Y:S04]  /*1e620*/  STS.U16 [R4+UR76+0x12200], R90 ;  /* 0x0122005a04007988 */ /* 0x0001e8000800044c */
[----:B0-----:R-:W3:Y:S04]  /*1e630*/  LDL.LU R90, [R1+0x468] ;  /* 0x00046800015a7983 */ /* 0x001ee80000300800 */
[----:B------:R-:W3:Y:S04]  /*1e640*/  LDL.LU R13, [R1+0x464] ;  /* 0x00046400010d7983 */ /* 0x000ee80000300800 */
[----:B------:R0:W-:Y:S04]  /*1e650*/  STS.U16 [R4+UR76+0x1e00], R91 ;  /* 0x001e005b04007988 */ /* 0x0001e8000800044c */
[----:B------:R1:W-:Y:S04]  /*1e660*/  STS.U16 [R4+UR76+0x11e00], R92 ;  /* 0x011e005c04007988 */ /* 0x0003e8000800044c */
[----:B0-----:R-:W3:Y:S04]  /*1e670*/  LDL.LU R91, [R1+0x470] ;  /* 0x00047000015b7983 */ /* 0x001ee80000300800 */
[----:B-1----:R-:W3:Y:S04]  /*1e680*/  LDL.LU R92, [R1+0x46c] ;  /* 0x00046c00015c7983 */ /* 0x002ee80000300800 */
        /* <DEDUP_REMOVED lines=8> */
[----:B------:R-:W3:Y:S04]  /*1e710*/  LDL.LU R30, [R1] ;  /* 0x00000000011e7983 */ /* 0x000ee80000300800 */
        /* <DEDUP_REMOVED lines=11> */
[----:B----4-:R0:W-:Y:S04]  /*1e7d0*/  STS.U16 [R4+UR76+0x1a00], R82 ;  /* 0x001a005204007988 */ /* 0x0101e8000800044c */
[----:B------:R-:W4:Y:S04]  /*1e7e0*/  LDL.LU R2, [R1+0x2c] ;  /* 0x00002c0001027983 */ /* 0x000f280000300800 */
[----:B------:R1:W-:Y:S04]  /*1e7f0*/  STS.U16 [R4+UR76+0x2600], R0 ;  /* 0x0026000004007988 */ /* 0x0003e8000800044c */
[----:B0-----:R-:W4:Y:S04]  /*1e800*/  LDL.LU R82, [R1+0x38] ;  /* 0x0000380001527983 */ /* 0x001f280000300800 */
[----:B-1----:R-:W4:Y:S04]  /*1e810*/  LDL.LU R0, [R1+0x34] ;  /* 0x0000340001007983 */ /* 0x002f280000300800 */
[----:B--2---:R0:W-:Y:S04]  /*1e820*/  STS.U16 [R4+UR76+0x11a00], R83 ;  /* 0x011a005304007988 */ /* 0x0041e8000800044c */
[----:B0-----:R-:W2:Y:S04]  /*1e830*/  LDL.LU R83, [R1+0x40] ;  /* 0x0000400001537983 */ /* 0x001ea80000300800 */
[----:B---3--:R0:W-:Y:S04]  /*1e840*/  STS.U16 [R4+UR76+0x1600], R90 ;  /* 0x0016005a04007988 */ /* 0x0081e8000800044c */
[----:B------:R1:W-:Y:S04]  /*1e850*/  STS.U16 [R4+UR76+0x11600], R13 ;  /* 0x0116000d04007988 */ /* 0x0003e8000800044c */
[----:B0-----:R-:W3:Y:S04]  /*1e860*/  LDL.LU R90, [R1+0x3e28] ;  /* 0x003e2800015a7983 */ /* 0x001ee80000300800 */
[----:B-1----:R-:W3:Y:S04]  /*1e870*/  LDL.LU R13, [R1+0x3c] ;  /* 0x00003c00010d7983 */ /* 0x002ee80000300800 */
[----:B------:R0:W-:Y:S04]  /*1e880*/  STS.U16 [R4+UR76+0x1200], R91 ;  /* 0x0012005b04007988 */ /* 0x0001e8000800044c */
[----:B------:R1:W-:Y:S04]  /*1e890*/  STS.U16 [R4+UR76+0x11200], R92 ;  /* 0x0112005c04007988 */ /* 0x0003e8000800044c */
[----:B0-----:R-:W3:Y:S04]  /*1e8a0*/  LDL.LU R91, [R1+0x3e24] ;  /* 0x003e2400015b7983 */ /* 0x001ee80000300800 */
[----:B-1----:R-:W3:Y:S04]  /*1e8b0*/  LDL.LU R92, [R1+0x3e20] ;  /* 0x003e2000015c7983 */ /* 0x002ee80000300800 */
[----:B------:R-:W-:Y:S04]  /*1e8c0*/  STS.U16 [R4+UR76+0x13600], R17 ;  /* 0x0136001104007988 */ /* 0x000fe8000800044c */
[----:B----4-:R0:W-:Y:S04]  /*1e8d0*/  STS.U16 [R4+UR76+0x2e00], R82 ;  /* 0x002e005204007988 */ /* 0x0101e8000800044c */
[----:B0-----:R-:W4:Y:S04]  /*1e8e0*/  LDL.LU R82, [R1+0x70] ;  /* 0x0000700001527983 */ /* 0x001f280000300800 */
[----:B------:R-:W4:Y:S04]  /*1e8f0*/  LDL.LU R17, [R1+0x6c] ;  /* 0x00006c0001117983 */ /* 0x000f280000300800 */
[----:B------:R-:W-:Y:S04]  /*1e900*/  STS.U16 [R4+UR76+0x12e00], R0 ;  /* 0x012e000004007988 */ /* 0x000fe8000800044c */
[----:B--2---:R0:W-:Y:S04]  /*1e910*/  STS.U16 [R4+UR76+0x2a00], R83 ;  /* 0x002a005304007988 */ /* 0x0041e8000800044c */
[----:B0-----:R-:W2:Y:S04]  /*1e920*/  LDL.LU R83, [R1+0x68] ;  /* 0x0000680001537983 */ /* 0x001ea80000300800 */
[----:B---3--:R0:W-:Y:S04]  /*1e930*/  STS.U16 [R4+UR76+0x12a00], R13 ;  /* 0x012a000d04007988 */ /* 0x0081e8000800044c */
[----:B0-----:R-:W3:Y:S04]  /*1e940*/  LDL.LU R13, [R1+0x64] ;  /* 0x00006400010d7983 */ /* 0x001ee80000300800 */
[----:B------:R-:W3:Y:S04]  /*1e950*/  LDL.LU R0, [R1+0x118] ;  /* 0x0001180001007983 */ /* 0x000ee80000300800 */
[----:B------:R0:W-:Y:S04]  /*1e960*/  STS.U16 [R4+UR76+0x13200], R2 ;  /* 0x0132000204007988 */ /* 0x0001e8000800044c */
[----:B------:R-:W-:Y:S04]  /*1e970*/  STS.U16 [R4+UR76+0x3600], R16 ;  /* 0x0036001004007988 */ /* 0x000fe8000800044c */
[----:B0-----:R-:W3:Y:S04]  /*1e980*/  LDL.LU R2, [R1+0x114] ;  /* 0x0001140001027983 */ /* 0x001ee80000300800 */
        /* <DEDUP_REMOVED lines=15> */
[----:B----4-:R0:W-:Y:S04]  /*1ea80*/  STS.U16 [R4+UR76+0x7a00], R82 ;  /* 0x007a005204007988 */ /* 0x0101e8000800044c */
[----:B0-----:R-:W4:Y:S04]  /*1ea90*/  LDL.LU R82, [R1+0x120] ;  /* 0x0001200001527983 */ /* 0x001f280000300800 */
[----:B------:R-:W4:Y:S01]  /*1eaa0*/  LDL.LU R16, [R1+0x11c] ;  /* 0x00011c0001107983 */ /* 0x000f220000300800 */
[----:B------:R-:W-:-:S03]  /*1eab0*/  LOP3.LUT R3, R88, 0x50, RZ, 0x3c, !PT ;  /* 0x0000005058037812 */ /* 0x000fc600078e3cff */
        /* <DEDUP_REMOVED lines=29> */
[----:B---3--:R0:W-:Y:S04]  /*1ec90*/  STS.U16 [R4+UR76+0x17e00], R13 ;  /* 0x017e000d04007988 */ /* 0x0081e8000800044c */
[----:B0-----:R-:W3:Y:S04]  /*1eca0*/  LDL.LU R13, [R1+0x124] ;  /* 0x00012400010d7983 */ /* 0x001ee80000300800 */
[----:B------:R-:W-:Y:S04]  /*1ecb0*/  STL [R1+0x2fa0], R4 ;  /* 0x002fa00401007387 */ /* 0x000fe80000100800 */
[----:B------:R-:W-:Y:S04]  /*1ecc0*/  STL [R1+0x31f4], R4 ;  /* 0x0031f40401007387 */ /* 0x000fe80000100800 */
[----:B------:R-:W-:Y:S04]  /*1ecd0*/  STL [R1+0x3ad4], R4 ;  /* 0x003ad40401007387 */ /* 0x000fe80000100800 */
        /* <DEDUP_REMOVED lines=19> */
[----:B0-----:R-:W3:Y:S04]  /*1ee10*/  LDL.LU R0, [R1+0xe0] ;  /* 0x0000e00001007983 */ /* 0x001ee80000300800 */
[----:B------:R0:W-:Y:S04]  /*1ee20*/  STS.U16 [R3+UR76+0x12680], R2 ;  /* 0x0126800203007988 */ /* 0x0001e8000800044c */
[----:B----4-:R1:W-:Y:S04]  /*1ee30*/  STS.U16 [R3+UR76+0x2280], R82 ;  /* 0x0022805203007988 */ /* 0x0103e8000800044c */
[----:B0-----:R-:W4:Y:S04]  /*1ee40*/  LDL.LU R2, [R1+0xdc] ;  /* 0x0000dc0001027983 */ /* 0x001f280000300800 */
[----:B-1----:R-:W4:Y:S04]  /*1ee50*/  LDL.LU R82, [R1+0xe8] ;  /* 0x0000e80001527983 */ /* 0x002f280000300800 */
[----:B------:R-:W4:Y:S04]  /*1ee60*/  LDL.LU R23, [R1+0xe4] ;  /* 0x0000e40001177983 */ /* 0x000f280000300800 */
[----:B------:R-:W-:Y:S04]  /*1ee70*/  STS.U16 [R3+UR76+0x12280], R16 ;  /* 0x0122801003007988 */ /* 0x000fe8000800044c */
[----:B--2---:R0:W-:Y:S04]  /*1ee80*/  STS.U16 [R3+UR76+0x1e80], R83 ;  /* 0x001e805303007988 */ /* 0x0041e8000800044c */
[----:B0-----:R-:W2:Y:S04]  /*1ee90*/  LDL.LU R83, [R1+0xf0] ;  /* 0x0000f00001537983 */ /* 0x001ea80000300800 */
[----:B------:R-:W2:Y:S04]  /*1eea0*/  LDL.LU R22, [R1+0xec] ;  /* 0x0000ec0001167983 */ /* 0x000ea80000300800 */
[----:B---3--:R0:W-:Y:S04]  /*1eeb0*/  STS.U16 [R3+UR76+0x11e80], R13 ;  /* 0x011e800d03007988 */ /* 0x0081e8000800044c */
[----:B------:R-:W3:Y:S04]  /*1eec0*/  LDL.LU R16, [R1+0xf8] ;  /* 0x0000f80001107983 */ /* 0x000ee80000300800 */
[----:B0-----:R-:W3:Y:S04]  /*1eed0*/  LDL.LU R13, [R1+0xf4] ;  /* 0x0000f400010d7983 */ /* 0x001ee80000300800 */
[----:B------:R0:W-:Y:S04]  /*1eee0*/  STS.U16 [R3+UR76+0x14680], R17 ;  /* 0x0146801103007988 */ /* 0x0001e8000800044c */
[----:B------:R1:W-:Y:S04]  /*1eef0*/  STS.U16 [R3+UR76+0x4280], R0 ;  /* 0x0042800003007988 */ /* 0x0003e8000800044c */
[----:B0-----:R-:W3:Y:S04]  /*1ef00*/  LDL.LU R17, [R1+0x100] ;  /* 0x0001000001117983 */ /* 0x001ee80000300800 */
[----:B-1----:R-:W3:Y:S04]  /*1ef10*/  LDL.LU R0, [R1+0xfc] ;  /* 0x0000fc0001007983 */ /* 0x002ee80000300800 */
[----:B----4-:R0:W-:Y:S04]  /*1ef20*/  STS.U16 [R3+UR76+0x14280], R2 ;  /* 0x0142800203007988 */ /* 0x0101e8000800044c */
        /* <DEDUP_REMOVED lines=44> */
[----:B------:R-:W3:Y:S04]  /*1f1f0*/  LDL.LU R24, [R1+0x80] ;  /* 0x0000800001187983 */ /* 0x000ee80000300800 */
[----:B------:R0:W-:Y:S04]  /*1f200*/  STS.U16 [R3+UR76+0x13280], R0 ;  /* 0x0132800003007988 */ /* 0x0001e8000800044c */
[----:B------:R1:W-:Y:S04]  /*1f210*/  STS.U16 [R3+UR76+0x3680], R16 ;  /* 0x0036801003007988 */ /* 0x0003e8000800044c */
[----:B0-----:R-:W3:Y:S04]  /*1f220*/  LDL.LU R0, [R1+0x7c] ;  /* 0x00007c0001007983 */ /* 0x001ee80000300800 */
[----:B-1----:R-:W3:Y:S04]  /*1f230*/  LDL.LU R16, [R1+0x78] ;  /* 0x0000780001107983 */ /* 0x002ee80000300800 */
[----:B----4-:R0:W-:Y:S04]  /*1f240*/  STS.U16 [R3+UR76+0x2e80], R2 ;  /* 0x002e800203007988 */ /* 0x0101e8000800044c */
[----:B------:R1:W-:Y:S04]  /*1f250*/  STS.U16 [R3+UR76+0x3280], R17 ;  /* 0x0032801103007988 */ /* 0x0003e8000800044c */
[----:B------:R4:W-:Y:S04]  /*1f260*/  STS.U16 [R3+UR76+0x12e80], R82 ;  /* 0x012e805203007988 */ /* 0x0009e8000800044c */
[----:B0-----:R-:W3:Y:S04]  /*1f270*/  LDL.LU R2, [R1+0x74] ;  /* 0x0000740001027983 */ /* 0x001ee80000300800 */
[----:B-1----:R-:W3:Y:S04]  /*1f280*/  LDL.LU R17, [R1+0x144] ;  /* 0x0001440001117983 */ /* 0x002ee80000300800 */
[----:B----4-:R-:W4:Y:S04]  /*1f290*/  LDL.LU R82, [R1+0x140] ;  /* 0x0001400001527983 */ /* 0x010f280000300800 */
[----:B--2---:R0:W-:Y:S04]  /*1f2a0*/  STS.U16 [R3+UR76+0x2a80], R83 ;  /* 0x002a805303007988 */ /* 0x0041e8000800044c */
[----:B0-----:R-:W2:Y:S04]  /*1f2b0*/  LDL.LU R83, [R1+0x138] ;  /* 0x0001380001537983 */ /* 0x001ea80000300800 */
[----:B---3--:R0:W-:Y:S04]  /*1f2c0*/  STS.U16 [R3+UR76+0x12a80], R13 ;  /* 0x012a800d03007988 */ /* 0x0081e8000800044c */
[----:B0-----:R-:W3:Y:S04]  /*1f2d0*/  LDL.LU R13, [R1+0x3e1c] ;  /* 0x003e1c00010d7983 */ /* 0x001ee80000300800 */
[----:B------:R-:W-:Y:S04]  /*1f2e0*/  STS.U16 [R3+UR76+0x16e80], R87 ;  /* 0x016e805703007988 */ /* 0x000fe8000800044c */
[----:B------:R-:W-:Y:S04]  /*1f2f0*/  STS.U16 [R3+UR76+0x6e80], R86 ;  /* 0x006e805603007988 */ /* 0x000fe8000800044c */
[----:B------:R-:W-:Y:S04]  /*1f300*/  STS.U16 [R3+UR76+0x16a80], R18 ;  /* 0x016a801203007988 */ /* 0x000fe8000800044c */
[----:B------:R-:W-:Y:S04]  /*1f310*/  STS.U16 [R3+UR76+0x5280], R25 ;  /* 0x0052801903007988 */ /* 0x000fe8000800044c */
[----:B------:R0:W-:Y:S04]  /*1f320*/  STS.U16 [R3+UR76+0x4e80], R23 ;  /* 0x004e801703007988 */ /* 0x0001e8000800044c */
[----:B------:R1:W-:Y:S04]  /*1f330*/  STS.U16 [R3+UR76+0x14e80], R22 ;  /* 0x014e801603007988 */ /* 0x0003e8000800044c */
[----:B0-----:R-:W3:Y:S04]  /*1f340*/  LDL.LU R23, [R1+0x314] ;  /* 0x0003140001177983 */ /* 0x001ee80000300800 */
[----:B-1----:R-:W3:Y:S04]  /*1f350*/  LDL.LU R22, [R1+0x310] ;  /* 0x0003100001167983 */ /* 0x002ee80000300800 */
[----:B------:R-:W3:Y:S04]  /*1f360*/  LDL.LU R25, [R1+0x31c] ;  /* 0x00031c0001197983 */ /* 0x000ee80000300800 */
[----:B------:R0:W-:Y:S04]  /*1f370*/  STS.U16 [R3+UR76+0x17280], R0 ;  /* 0x0172800003007988 */ /* 0x0001e8000800044c */
[----:B------:R1:W-:Y:S04]  /*1f380*/  STS.U16 [R3+UR76+0x7680], R16 ;  /* 0x0076801003007988 */ /* 0x0003e8000800044c */
[----:B0-----:R-:W3:Y:S04]  /*1f390*/  LDL.LU R0, [R1+0x318] ;  /* 0x0003180001007983 */ /* 0x001ee80000300800 */
[----:B------:R-:W3:Y:S04]  /*1f3a0*/  LDL.LU R87, [R1+0x324] ;  /* 0x0003240001577983 */ /* 0x000ee80000300800 */
[----:B------:R-:W3:Y:S04]  /*1f3b0*/  LDL.LU R86, [R1+0x320] ;  /* 0x0003200001567983 */ /* 0x000ee80000300800 */
[----:B------:R-:W3:Y:S04]  /*1f3c0*/  LDL.LU R18, [R1+0x32c] ;  /* 0x00032c0001127983 */ /* 0x000ee80000300800 */
[----:B-1----:R-:W3:Y:S04]  /*1f3d0*/  LDL.LU R16, [R1+0x328] ;  /* 0x0003280001107983 */ /* 0x002ee80000300800 */
        /* <DEDUP_REMOVED lines=9> */
[----:B------:R0:W-:Y:S04]  /*1f470*/  STS.U16 [R3+UR76+0x17680], R2 ;  /* 0x0176800203007988 */ /* 0x0001e8000800044c */
[----:B------:R-:W-:Y:S04]  /*1f480*/  STS.U16 [R3+UR76+0x15a80], R30 ;  /* 0x015a801e03007988 */ /* 0x000fe8000800044c */
[----:B------:R-:W-:Y:S01]  /*1f490*/  STS.U16 [R3+UR76+0x7280], R24 ;  /* 0x0072801803007988 */ /* 0x000fe2000800044c */
[----:B0-----:R-:W-:-:S03]  /*1f4a0*/  LOP3.LUT R2, R88, 0x60, RZ, 0x3c, !PT ;  /* 0x0000006058027812 */ /* 0x001fc600078e3cff */
[----:B------:R-:W-:Y:S04]  /*1f4b0*/  STS.U16 [R3+UR76+0x5a80], R29 ;  /* 0x005a801d03007988 */ /* 0x000fe8000800044c */
[----:B------:R-:W-:Y:S04]  /*1f4c0*/  STS.U16 [R3+UR76+0x15680], R28 ;  /* 0x0156801c03007988 */ /* 0x000fe8000800044c */
[----:B------:R-:W-:Y:S04]  /*1f4d0*/  STS.U16 [R3+UR76+0x5680], R27 ;  /* 0x0056801b03007988 */ /* 0x000fe8000800044c */
[----:B------:R-:W-:Y:S04]  /*1f4e0*/  STS.U16 [R3+UR76+0x15280], R26 ;  /* 0x0152801a03007988 */ /* 0x000fe8000800044c */
[----:B--2---:R-:W-:Y:S04]  /*1f4f0*/  STS.U16 [R3+UR76+0x7e80], R83 ;  /* 0x007e805303007988 */ /* 0x004fe8000800044c */
[----:B---3--:R0:W-:Y:S04]  /*1f500*/  STS.U16 [R3+UR76+0x17e80], R13 ;  /* 0x017e800d03007988 */ /* 0x0081e8000800044c */
[----:B0-----:R-:W2:Y:S04]  /*1f510*/  LDL.LU R13, [R1+0x3e18] ;  /* 0x003e1800010d7983 */ /* 0x001ea80000300800 */
[----:B------:R-:W3:Y:S04]  /*1f520*/  LDL.LU R19, [R1+0x4c8] ;  /* 0x0004c80001137983 */ /* 0x000ee80000300800 */
        /* <DEDUP_REMOVED lines=11> */
[----:B------:R-:W-:Y:S04]  /*1f5e0*/  STL [R1+0x2f9c], R3 ;  /* 0x002f9c0301007387 */ /* 0x000fe80000100800 */
[----:B------:R-:W-:Y:S04]  /*1f5f0*/  STL [R1+0x3100], R3 ;  /* 0x0031000301007387 */ /* 0x000fe80000100800 */
[----:B------:R0:W-:Y:S04]  /*1f600*/  STS.U16 [R2+UR76+0x2700], R23 ;  /* 0x0027001702007988 */ /* 0x0001e8000800044c */
[----:B------:R1:W-:Y:S04]  /*1f610*/  STS.U16 [R2+UR76+0x12700], R22 ;  /* 0x0127001602007988 */ /* 0x0003e8000800044c */
[----:B0-----:R-:W2:Y:S04]  /*1f620*/  LDL.LU R23, [R1+0x1a4] ;  /* 0x0001a40001177983 */ /* 0x001ea80000300800 */
[----:B-1----:R-:W2:Y:S04]  /*1f630*/  LDL.LU R22, [R1+0x1a0] ;  /* 0x0001a00001167983 */ /* 0x002ea80000300800 */
        /* <DEDUP_REMOVED lines=9> */
[----:B0-----:R-:W2:Y:S04]  /*1f6d0*/  LDL.LU R16, [R1+0x1c4] ;  /* 0x0001c40001107983 */ /* 0x001ea80000300800 */
[----:B------:R-:W-:Y:S04]  /*1f6e0*/  STS.U16 [R2+UR76+0x1f00], R87 ;  /* 0x001f005702007988 */ /* 0x000fe8000800044c */
[----:B------:R-:W-:Y:S04]  /*1f6f0*/  STS.U16 [R2+UR76+0x11f00], R86 ;  /* 0x011f005602007988 */ /* 0x000fe8000800044c */
[----:B------:R-:W-:Y:S04]  /*1f700*/  STS.U16 [R2+UR76+0x1b00], R18 ;  /* 0x001b001202007988 */ /* 0x000fe8000800044c */
[----:B---3--:R-:W-:Y:S04]  /*1f710*/  STS.U16 [R2+UR76+0x1700], R19 ;  /* 0x0017001302007988 */ /* 0x008fe8000800044c */
[----:B----4-:R0:W-:Y:S04]  /*1f720*/  STS.U16 [R2+UR76+0x11700], R17 ;  /* 0x0117001102007988 */ /* 0x0101e8000800044c */
[----:B--2---:R-:W-:Y:S04]  /*1f730*/  STS.U16 [R2+UR76+0x1300], R20 ;  /* 0x0013001402007988 */ /* 0x004fe8000800044c */
[----:B------:R-:W-:Y:S04]  /*1f740*/  STS.U16 [R2+UR76+0x11300], R21 ;  /* 0x0113001502007988 */ /* 0x000fe8000800044c */
[----:B------:R-:W-:Y:S04]  /*1f750*/  STS.U16 [R2+UR76+0xf00], R34 ;  /* 0x000f002202007988 */ /* 0x000fe8000800044c */
[----:B------:R1:W-:Y:S04]  /*1f760*/  STS.U16 [R2+UR76+0x10f00], R82 ;  /* 0x010f005202007988 */ /* 0x0003e8000800044c */
[----:B------:R-:W-:Y:S04]  /*1f770*/  STS.U16 [R2+UR76+0xb00], R33 ;  /* 0x000b002102007988 */ /* 0x000fe8000800044c */
[----:B------:R-:W-:Y:S04]  /*1f780*/  STS.U16 [R2+UR76+0x10b00], R32 ;  /* 0x010b002002007988 */ /* 0x000fe8000800044c */
[----:B0-----:R-:W2:Y:S04]  /*1f790*/  LDL.LU R17, [R1+0x1c0] ;  /* 0x0001c00001117983 */ /* 0x001ea80000300800 */
[----:B------:R-:W-:Y:S04]  /*1f7a0*/  STS.U16 [R2+UR76+0x700], R31 ;  /* 0x0007001f02007988 */ /* 0x000fe8000800044c */
[----:B-1----:R-:W3:Y:S04]  /*1f7b0*/  LDL.LU R82, [R1+0x1cc] ;  /* 0x0001cc0001527983 */ /* 0x002ee80000300800 */
[----:B------:R0:W-:Y:S04]  /*1f7c0*/  STS.U16 [R2+UR76+0x300], R24 ;  /* 0x0003001802007988 */ /* 0x0001e8000800044c */
[----:B------:R1:W-:Y:S04]  /*1f7d0*/  STS.U16 [R2+UR76+0x10300], R83 ;  /* 0x0103005302007988 */ /* 0x0003e8000800044c */
[----:B0-----:R-:W4:Y:S04]  /*1f7e0*/  LDL.LU R24, [R1+0x1c8] ;  /* 0x0001c80001187983 */ /* 0x001f280000300800 */
[----:B-1----:R-:W4:Y:S04]  /*1f7f0*/  LDL.LU R83, [R1+0x1d4] ;  /* 0x0001d40001537983 */ /* 0x002f280000300800 */
[----:B------:R0:W-:Y:S04]  /*1f800*/  STS.U16 [R2+UR76+0x4b00], R23 ;  /* 0x004b001702007988 */ /* 0x0001e8000800044c */
[----:B------:R1:W-:Y:S04]  /*1f810*/  STS.U16 [R2+UR76+0x14b00], R22 ;  /* 0x014b001602007988 */ /* 0x0003e8000800044c */
[----:B0-----:R-:W4:Y:S04]  /*1f820*/  LDL.LU R23, [R1+0x1d0] ;  /* 0x0001d00001177983 */ /* 0x001f280000300800 */
[----:B-1----:R-:W4:Y:S04]  /*1f830*/  LDL.LU R22, [R1+0x1dc] ;  /* 0x0001dc0001167983 */ /* 0x002f280000300800 */
[----:B------:R-:W4:Y:S04]  /*1f840*/  LDL.LU R87, [R1+0x1d8] ;  /* 0x0001d80001577983 */ /* 0x000f280000300800 */
[----:B------:R-:W4:Y:S04]  /*1f850*/  LDL.LU R86, [R1+0x30c] ;  /* 0x00030c0001567983 */ /* 0x000f280000300800 */
[----:B------:R-:W4:Y:S04]  /*1f860*/  LDL.LU R18, [R1+0x308] ;  /* 0x0003080001127983 */ /* 0x000f280000300800 */
[----:B------:R0:W-:Y:S04]  /*1f870*/  STS.U16 [R2+UR76+0x13f00], R0 ;  /* 0x013f000002007988 */ /* 0x0001e8000800044c */
[----:B------:R1:W-:Y:S04]  /*1f880*/  STS.U16 [R2+UR76+0x3b00], R16 ;  /* 0x003b001002007988 */ /* 0x0003e8000800044c */
[----:B0-----:R-:W4:Y:S04]  /*1f890*/  LDL.LU R0, [R1+0x158] ;  /* 0x0001580001007983 */ /* 0x001f280000300800 */
[----:B------:R-:W4:Y:S04]  /*1f8a0*/  LDL.LU R19, [R1+0x15c] ;  /* 0x00015c0001137983 */ /* 0x000f280000300800 */
[----:B-1----:R-:W4:Y:S04]  /*1f8b0*/  LDL.LU R16, [R1+0x160] ;  /* 0x0001600001107983 */ /* 0x002f280000300800 */
[----:B------:R-:W4:Y:S04]  /*1f8c0*/  LDL.LU R20, [R1+0x164] ;  /* 0x0001640001147983 */ /* 0x000f280000300800 */
[----:B------:R-:W4:Y:S04]  /*1f8d0*/  LDL.LU R21, [R1+0x168] ;  /* 0x0001680001157983 */ /* 0x000f280000300800 */
[----:B------:R-:W4:Y:S04]  /*1f8e0*/  LDL.LU R34, [R1+0x16c] ;  /* 0x00016c0001227983 */ /* 0x000f280000300800 */
[----:B------:R-:W4:Y:S04]  /*1f8f0*/  LDL.LU R33, [R1+0x170] ;  /* 0x0001700001217983 */ /* 0x000f280000300800 */
[----:B------:R-:W4:Y:S04]  /*1f900*/  LDL.LU R32, [R1+0x178] ;  /* 0x0001780001207983 */ /* 0x000f280000300800 */
        /* <DEDUP_REMOVED lines=14> */
[----:B------:R-:W3:Y:S04]  /*1f9f0*/  LDL.LU R28, [R1+0x190] ;  /* 0x00019000011c7983 */ /* 0x000ee80000300800 */
[----:B----4-:R0:W-:Y:S04]  /*1fa00*/  STS.U16 [R2+UR76+0x3300], R83 ;  /* 0x0033005302007988 */ /* 0x0101e8000800044c */
[----:B------:R1:W-:Y:S04]  /*1fa10*/  STS.U16 [R2+UR76+0x13700], R24 ;  /* 0x0137001802007988 */ /* 0x0003e8000800044c */
[----:B0-----:R-:W4:Y:S04]  /*1fa20*/  LDL.LU R83, [R1+0x194] ;  /* 0x0001940001537983 */ /* 0x001f280000300800 */
[----:B------:R-:W4:Y:S04]  /*1fa30*/  LDL.LU R27, [R1+0x198] ;  /* 0x00019800011b7983 */ /* 0x000f280000300800 */
[----:B------:R-:W4:Y:S04]  /*1fa40*/  LDL.LU R26, [R1+0x154] ;  /* 0x00015400011a7983 */ /* 0x000f280000300800 */
[----:B------:R-:W4:Y:S04]  /*1fa50*/  LDL.LU R25, [R1+0x150] ;  /* 0x0001500001197983 */ /* 0x000f280000300800 */
[----:B------:R0:W-:Y:S04]  /*1fa60*/  STS.U16 [R2+UR76+0x13300], R23 ;  /* 0x0133001702007988 */ /* 0x0001e8000800044c */
[----:B-1----:R-:W4:Y:S04]  /*1fa70*/  LDL.LU R24, [R1+0x14c] ;  /* 0x00014c0001187983 */ /* 0x002f280000300800 */
        /* <DEDUP_REMOVED lines=8> */
[----:B--2---:R0:W-:Y:S04]  /*1fb00*/  STS.U16 [R2+UR76+0x15700], R17 ;  /* 0x0157001102007988 */ /* 0x0041e8000800044c */
[----:B---3--:R1:W-:Y:S04]  /*1fb10*/  STS.U16 [R2+UR76+0x5700], R82 ;  /* 0x0057005202007988 */ /* 0x0083e8000800044c */
[----:B0-----:R-:W2:Y:S04]  /*1fb20*/  LDL.LU R17, [R1+0x388] ;  /* 0x0003880001117983 */ /* 0x001ea80000300800 */
[----:B-1----:R-:W3:Y:S04]  /*1fb30*/  LDL.LU R82, [R1+0x384] ;  /* 0x0003840001527983 */ /* 0x002ee80000300800 */
[----:B----4-:R-:W-:Y:S04]  /*1fb40*/  STS.U16 [R2+UR76+0x5300], R83 ;  /* 0x0053005302007988 */ /* 0x010fe8000800044c */
[----:B------:R0:W-:Y:S04]  /*1fb50*/  STS.U16 [R2+UR76+0x4f00], R13 ;  /* 0x004f000d02007988 */ /* 0x0001e8000800044c */
[----:B0-----:R-:W4:Y:S04]  /*1fb60*/  LDL.LU R13, [R1+0x3e10] ;  /* 0x003e1000010d7983 */ /* 0x001f280000300800 */
[----:B------:R-:W4:Y:S04]  /*1fb70*/  LDL.LU R83, [R1+0x390] ;  /* 0x0003900001537983 */ /* 0x000f280000300800 */
[----:B------:R0:W-:Y:S04]  /*1fb80*/  STS.U16 [R2+UR76+0x15300], R28 ;  /* 0x0153001c02007988 */ /* 0x0001e8000800044c */
[----:B------:R1:W-:Y:S04]  /*1fb90*/  STS.U16 [R2+UR76+0x14f00], R27 ;  /* 0x014f001b02007988 */ /* 0x0003e8000800044c */
[----:B------:R1:W-:Y:S04]  /*1fba0*/  STS.U16 [R2+UR76+0x7300], R26 ;  /* 0x0073001a02007988 */ /* 0x0003e8000800044c */
[----:B0-----:R-:W4:Y:S04]  /*1fbb0*/  LDL.LU R28, [R1+0x38c] ;  /* 0x00038c00011c7983 */ /* 0x001f280000300800 */
[----:B-1----:R-:W4:Y:S04]  /*1fbc0*/  LDL.LU R27, [R1+0x398] ;  /* 0x00039800011b7983 */ /* 0x002f280000300800 */
[----:B------:R-:W4:Y:S04]  /*1fbd0*/  LDL.LU R26, [R1+0x394] ;  /* 0x00039400011a7983 */ /* 0x000f280000300800 */
[----:B------:R0:W-:Y:S04]  /*1fbe0*/  STS.U16 [R2+UR76+0x17300], R25 ;  /* 0x0173001902007988 */ /* 0x0001e8000800044c */
[----:B------:R-:W-:Y:S04]  /*1fbf0*/  STL [R1+0x3b20], R88 ;  /* 0x003b205801007387 */ /* 0x000fe80000100800 */
[----:B------:R1:W-:Y:S04]  /*1fc00*/  STS.U16 [R2+UR76+0x7700], R24 ;  /* 0x0077001802007988 */ /* 0x0003e8000800044c */
[----:B0-----:R-:W4:Y:S04]  /*1fc10*/  LDL.LU R25, [R1+0x3a0] ;  /* 0x0003a00001197983 */ /* 0x001f280000300800 */
[----:B------:R0:W-:Y:S04]  /*1fc20*/  STS.U16 [R2+UR76+0x17700], R23 ;  /* 0x0177001702007988 */ /* 0x0001e8000800044c */
[----:B-1----:R-:W4:Y:S04]  /*1fc30*/  LDL.LU R24, [R1+0x39c] ;  /* 0x00039c0001187983 */ /* 0x002f280000300800 */
[----:B------:R-:W-:Y:S04]  /*1fc40*/  STS.U16 [R2+UR76+0x17f00], R14 ;  /* 0x017f000e02007988 */ /* 0x000fe8000800044c */
[----:B0-----:R-:W4:Y:S04]  /*1fc50*/  LDL.LU R23, [R1+0x4f8] ;  /* 0x0004f80001177983 */ /* 0x001f280000300800 */
        /* <DEDUP_REMOVED lines=10> */
[----:B------:R0:W-:Y:S04]  /*1fd00*/  STS.U16 [R2+UR76+0x2b00], R86 ;  /* 0x002b005602007988 */ /* 0x0001e8000800044c */
[----:B------:R-:W-:Y:S04]  /*1fd10*/  STS.U16 [R2+UR76+0x16300], R33 ;  /* 0x0163002102007988 */ /* 0x000fe8000800044c */
[----:B------:R-:W-:Y:S01]  /*1fd20*/  STS.U16 [R2+UR76+0x15f00], R32 ;  /* 0x015f002002007988 */ /* 0x000fe2000800044c */
[----:B0-----:R-:W0:Y:S03]  /*1fd30*/  LDC.64 R86, c[0x0][0x388] ;  /* 0x0000e200ff567b82 */ /* 0x001e260000000a00 */
[----:B------:R-:W-:Y:S04]  /*1fd40*/  STS.U16 [R2+UR76+0x5f00], R31 ;  /* 0x005f001f02007988 */ /* 0x000fe8000800044c */
[----:B------:R-:W-:Y:S04]  /*1fd50*/  STS.U16 [R2+UR76+0x15b00], R30 ;  /* 0x015b001e02007988 */ /* 0x000fe8000800044c */
[----:B------:R-:W-:Y:S04]  /*1fd60*/  STS.U16 [R2+UR76+0x5b00], R29 ;  /* 0x005b001d02007988 */ /* 0x000fe8000800044c */
[----:B--2---:R-:W-:Y:S04]  /*1fd70*/  STS.U16 [R0+UR76+0x2780], R17 ;  /* 0x0027801100007988 */ /* 0x004fe8000800044c */
[----:B---3--:R-:W-:Y:S01]  /*1fd80*/  STS.U16 [R0+UR76+0x12780], R82 ;  /* 0x0127805200007988 */ /* 0x008fe2000800044c */
[----:B----4-:R-:W-:-:S05]  /*1fd90*/  @!P6 IMAD.MOV R13, RZ, RZ, -R13 ;  /* 0x000000ffff0de224 */ /* 0x010fca00078e0a0d */
[----:B------:R-:W-:Y:S04]  /*1fda0*/  STL [R1+0x3b2c], R13 ;  /* 0x003b2c0d01007387 */ /* 0x000fe80000100800 */
[----:B------:R-:W2:Y:S04]  /*1fdb0*/  LDL.LU R14, [R1+0x3e0c] ;  /* 0x003e0c00010e7983 */ /* 0x000ea80000300800 */
[----:B------:R-:W3:Y:S04]  /*1fdc0*/  LDL.LU R22, [R1+0x4f4] ;  /* 0x0004f40001167983 */ /* 0x000ee80000300800 */
[----:B------:R-:W4:Y:S04]  /*1fdd0*/  LDL.LU R16, [R1+0x500] ;  /* 0x0005000001107983 */ /* 0x000f280000300800 */
[----:B------:R-:W-:Y:S04]  /*1fde0*/  STL [R1+0x2f7c], R2 ;  /* 0x002f7c0201007387 */ /* 0x000fe80000100800 */
[----:B------:R1:W-:Y:S04]  /*1fdf0*/  STL [R1+0x3058], R2 ;  /* 0x0030580201007387 */ /* 0x0003e80000100800 */
[----:B------:R-:W2:Y:S04]  /*1fe00*/  LDL.LU R18, [R1+0x4fc] ;  /* 0x0004fc0001127983 */ /* 0x000ea80000300800 */
[----:B------:R-:W2:Y:S04]  /*1fe10*/  LDL.LU R19, [R1+0x508] ;  /* 0x0005080001137983 */ /* 0x000ea80000300800 */
[----:B------:R0:W-:Y:S04]  /*1fe20*/  STS.U16 [R0+UR76+0x2380], R83 ;  /* 0x0023805300007988 */ /* 0x0001e8000800044c */
[----:B------:R0:W-:Y:S04]  /*1fe30*/  STS.U16 [R0+UR76+0x12380], R28 ;  /* 0x0123801c00007988 */ /* 0x0001e8000800044c */
[----:B------:R0:W-:Y:S04]  /*1fe40*/  STS.U16 [R0+UR76+0x1f80], R27 ;  /* 0x001f801b00007988 */ /* 0x0001e8000800044c */
[----:B------:R0:W-:Y:S04]  /*1fe50*/  STS.U16 [R0+UR76+0x11f80], R26 ;  /* 0x011f801a00007988 */ /* 0x0001e8000800044c */
[----:B------:R0:W-:Y:S04]  /*1fe60*/  STS.U16 [R0+UR76+0x1b80], R25 ;  /* 0x001b801900007988 */ /* 0x0001e8000800044c */
[----:B------:R0:W-:Y:S04]  /*1fe70*/  STS.U16 [R0+UR76+0x11b80], R24 ;  /* 0x011b801800007988 */ /* 0x0001e8000800044c */
[----:B------:R0:W-:Y:S01]  /*1fe80*/  STS.U16 [R0+UR76+0x1780], R23 ;  /* 0x0017801700007988 */ /* 0x0001e2000800044c */
[----:B------:R-:W-:Y:S01]  /*1fe90*/  ISETP.GT.U32.AND P6, PT, R8, R10, PT ;  /* 0x0000000a0800720c */ /* 0x000fe20003fc4070 */
[----:B-1----:R-:W1:Y:S02]  /*1fea0*/  LDC R2, c[0x0][0x3ac] ;  /* 0x0000eb00ff027b82 */ /* 0x002e640000000800 */
[----:B------:R-:W2:Y:S04]  /*1feb0*/  LDL.LU R20, [R1+0x504] ;  /* 0x0005040001147983 */ /* 0x000ea80000300800 */
[----:B------:R-:W2:Y:S04]  /*1fec0*/  LDL.LU R21, [R1+0x510] ;  /* 0x0005100001157983 */ /* 0x000ea80000300800 */
[----:B------:R-:W2:Y:S04]  /*1fed0*/  LDL.LU R34, [R1+0x50c] ;  /* 0x00050c0001227983 */ /* 0x000ea80000300800 */
[----:B------:R-:W2:Y:S04]  /*1fee0*/  LDL.LU R33, [R1+0x518] ;  /* 0x0005180001217983 */ /* 0x000ea80000300800 */
[----:B------:R-:W2:Y:S04]  /*1fef0*/  LDL.LU R17, [R1+0x514] ;  /* 0x0005140001117983 */ /* 0x000ea80000300800 */
[----:B------:R-:W2:Y:S04]  /*1ff00*/  LDL.LU R82, [R1+0x520] ;  /* 0x0005200001527983 */ /* 0x000ea80000300800 */
[----:B0-----:R-:W2:Y:S04]  /*1ff10*/  LDL.LU R83, [R1+0x51c] ;  /* 0x00051c0001537983 */ /* 0x001ea80000300800 */
        /* <DEDUP_REMOVED lines=10> */
[----:B---3--:R0:W-:Y:S04]  /*1ffc0*/  STS.U16 [R0+UR76+0x11780], R22 ;  /* 0x0117801600007988 */ /* 0x0081e8000800044c */
[----:B----4-:R3:W-:Y:S04]  /*1ffd0*/  STS.U16 [R0+UR76+0x1380], R16 ;  /* 0x0013801000007988 */ /* 0x0107e8000800044c */
[----:B0-----:R-:W4:Y:S04]  /*1ffe0*/  LDL.LU R22, [R1+0x364] ;  /* 0x0003640001167983 */ /* 0x001f280000300800 */
[----:B---3--:R-:W3:Y:S04]  /*1fff0*/  LDL.LU R16, [R1+0x370] ;  /* 0x0003700001107983 */ /* 0x008ee80000300800 */
[----:B--2---:R-:W-:Y:S04]  /*20000*/  STS.U16 [R0+UR76+0x14380], R14 ;  /* 0x0143800e00007988 */ /* 0x004fe8000800044c */
[----:B------:R0:W-:Y:S04]  /*20010*/  STS.U16 [R0+UR76+0x10780], R17 ;  /* 0x0107801100007988 */ /* 0x0001e8000800044c */
[----:B------:R2:W-:Y:S04]  /*20020*/  STS.U16 [R0+UR76+0x380], R82 ;  /* 0x0003805200007988 */ /* 0x0005e8000800044c */
[----:B------:R1:W-:Y:S04]  /*20030*/  STS.U16 [R0+UR76+0x10380], R83 ;  /* 0x0103805300007988 */ /* 0x0003e8000800044c */
[----:B0-----:R-:W3:Y:S04]  /*20040*/  LDL.LU R17, [R1+0x378] ;  /* 0x0003780001117983 */ /* 0x001ee80000300800 */
[----:B--2---:R-:W2:Y:S04]  /*20050*/  LDL.LU R82, [R1+0x374] ;  /* 0x0003740001527983 */ /* 0x004ea80000300800 */
[----:B-1----:R-:W2:Y:S04]  /*20060*/  LDL.LU R83, [R1+0x380] ;  /* 0x0003800001537983 */ /* 0x002ea80000300800 */
[----:B------:R-:W2:Y:S04]  /*20070*/  LDL.LU R14, [R1+0x3e08] ;  /* 0x003e0800010e7983 */ /* 0x000ea80000300800 */
[----:B------:R0:W-:Y:S04]  /*20080*/  STS.U16 [R0+UR76+0x11380], R18 ;  /* 0x0113801200007988 */ /* 0x0001e8000800044c */
[----:B------:R1:W-:Y:S04]  /*20090*/  STS.U16 [R0+UR76+0xf80], R19 ;  /* 0x000f801300007988 */ /* 0x0003e8000800044c */
[----:B0-----:R-:W3:Y:S04]  /*200a0*/  LDL.LU R18, [R1+0x3a4] ;  /* 0x0003a40001127983 */ /* 0x001ee80000300800 */
[----:B-1----:R-:W3:Y:S04]  /*200b0*/  LDL.LU R19, [R1+0x3a8] ;  /* 0x0003a80001137983 */ /* 0x002ee80000300800 */
[----:B--2---:R0:W-:Y:S04]  /*200c0*/  STS.U16 [R0+UR76+0x13380], R14 ;  /* 0x0133800e00007988 */ /* 0x0041e8000800044c */
[----:B0-----:R-:W2:Y:S01]  /*200d0*/  LDL.LU R14, [R1+0x3e04] ;  /* 0x003e0400010e7983 */ /* 0x001ea20000300800 */
[----:B------:R-:W-:-:S03]  /*200e0*/  @!P6 IMAD.IADD R10, R10, 0x1, -R8 ;  /* 0x000000010a0ae824 */ /* 0x000fc600078e0a08 */
[----:B------:R0:W-:Y:S04]  /*200f0*/  STS.U16 [R0+UR76+0x10f80], R20 ;  /* 0x010f801400007988 */ /* 0x0001e8000800044c */
[----:B------:R1:W-:Y:S01]  /*20100*/  STS.U16 [R0+UR76+0xb80], R21 ;  /* 0x000b801500007988 */ /* 0x0003e2000800044c */
[----:B------:R-:W-:-:S03]  /*20110*/  ISETP.GT.U32.AND P6, PT, R8, R10, PT ;  /* 0x0000000a0800720c */ /* 0x000fc60003fc4070 */
[----:B------:R3:W-:Y:S04]  /*20120*/  STS.U16 [R0+UR76+0x10b80], R34 ;  /* 0x010b802200007988 */ /* 0x0007e8000800044c */
[----:B0-----:R-:W2:Y:S04]  /*20130*/  LDL.LU R20, [R1+0x3ac] ;  /* 0x0003ac0001147983 */ /* 0x001ea80000300800 */
[----:B-1----:R-:W2:Y:S04]  /*20140*/  LDL.LU R21, [R1+0x3b0] ;  /* 0x0003b00001157983 */ /* 0x002ea80000300800 */
[----:B------:R0:W-:Y:S04]  /*20150*/  STS.U16 [R0+UR76+0x780], R33 ;  /* 0x0007802100007988 */ /* 0x0001e8000800044c */
[----:B---3--:R-:W3:Y:S04]  /*20160*/  LDL.LU R34, [R1+0x3b4] ;  /* 0x0003b40001227983 */ /* 0x008ee80000300800 */
        /* <DEDUP_REMOVED lines=14> */
[----:B-1----:R-:W3:Y:S01]  /*20250*/  LDL.LU R26, [R1+0x3d4] ;  /* 0x0003d400011a7983 */ /* 0x002ee20000300800 */
[----:B------:R-:W-:-:S03]  /*20260*/  @!P6 IMAD.IADD R10, R10, 0x1, -R8 ;  /* 0x000000010a0ae824 */ /* 0x000fc600078e0a08 */
[----:B------:R0:W-:Y:S04]  /*20270*/  STS.U16 [R0+UR76+0x3b80], R25 ;  /* 0x003b801900007988 */ /* 0x0001e8000800044c */
[----:B------:R1:W-:Y:S01]  /*20280*/  STS.U16 [R0+UR76+0x13b80], R24 ;  /* 0x013b801800007988 */ /* 0x0003e2000800044c */
[----:B------:R-:W-:-:S03]  /*20290*/  @!P5 IMAD.MOV R10, RZ, RZ, -R10 ;  /* 0x000000ffff0ad224 */ /* 0x000fc600078e0a0a */
[----:B------:R-:W-:Y:S04]  /*202a0*/  STS.U16 [R0+UR76+0x3780], R23 ;  /* 0x0037801700007988 */ /* 0x000fe8000800044c */
[----:B0-----:R-:W3:Y:S04]  /*202b0*/  LDL.LU R25, [R1+0x3d8] ;  /* 0x0003d80001197983 */ /* 0x001ee80000300800 */
[----:B-1----:R-:W3:Y:S04]  /*202c0*/  LDL.LU R24, [R1+0x3dc] ;  /* 0x0003dc0001187983 */ /* 0x002ee80000300800 */
        /* <DEDUP_REMOVED lines=12> */
[----:B------:R-:W4:Y:S04]  /*20390*/  LDL.LU R16, [R1+0x3f8] ;  /* 0x0003f80001107983 */ /* 0x000f280000300800 */
[----:B------:R-:W4:Y:S04]  /*203a0*/  LDL.LU R17, [R1+0x3f4] ;  /* 0x0003f40001117983 */ /* 0x000f280000300800 */
[----:B------:R-:W4:Y:S04]  /*203b0*/  LDL.LU R82, [R1+0x3f0] ;  /* 0x0003f00001527983 */ /* 0x000f280000300800 */
[----:B------:R-:W4:Y:S04]  /*203c0*/  LDL.LU R83, [R1+0x3ec] ;  /* 0x0003ec0001537983 */ /* 0x000f280000300800 */
[----:B------:R-:W-:Y:S04]  /*203d0*/  STL [R1+0x3b30], R10 ;  /* 0x003b300a01007387 */ /* 0x000fe80000100800 */
[----:B------:R-:W4:Y:S04]  /*203e0*/  LDL.LU R6, [R1+0x3dfc] ;  /* 0x003dfc0001067983 */ /* 0x000f280000300800 */
[----:B------:R-:W-:Y:S04]  /*203f0*/  STL [R1+0x2e60], R93 ;  /* 0x002e605d01007387 */ /* 0x000fe80000100800 */
[----:B------:R-:W-:Y:S04]  /*20400*/  STL [R1+0x3ad8], R93 ;  /* 0x003ad85d01007387 */ /* 0x000fe80000100800 */
[----:B------:R-:W4:Y:S04]  /*20410*/  LDL.LU R7, [R1+0x3df8] ;  /* 0x003df80001077983 */ /* 0x000f280000300800 */
[----:B------:R-:W4:Y:S01]  /*20420*/  LDL.LU R81, [R1+0x3df4] ;  /* 0x003df40001517983 */ /* 0x000f220000300800 */
[----:B------:R-:W-:Y:S01]  /*20430*/  ISETP.GT.U32.AND P6, PT, R8, R12, PT ;  /* 0x0000000c0800720c */ /* 0x000fe20003fc4070 */
[----:B------:R-:W0:-:S12]  /*20440*/  S2R R3, SR_TID.X ;  /* 0x0000000000037919 */ /* 0x000e180000002100 */
[----:B------:R-:W-:-:S05]  /*20450*/  @!P6 IMAD.IADD R12, R12, 0x1, -R8 ;  /* 0x000000010c0ce824 */ /* 0x000fca00078e0a08 */
[----:B------:R-:W-:-:S13]  /*20460*/  ISETP.GT.U32.AND P6, PT, R8, R12, PT ;  /* 0x0000000c0800720c */ /* 0x000fda0003fc4070 */
[--C-:B------:R-:W-:Y:S01]  /*20470*/  @!P6 IMAD.IADD R12, R12, 0x1, -R8.reuse ;  /* 0x000000010c0ce824 */ /* 0x100fe200078e0a08 */
[----:B------:R-:W-:Y:S01]  /*20480*/  ISETP.GT.U32.AND P6, PT, R8, R15, PT ;  /* 0x0000000f0800720c */ /* 0x000fe20003fc4070 */
[----:B---3--:R-:W-:Y:S04]  /*20490*/  STS.U16 [R0+UR76+0x5b80], R27 ;  /* 0x005b801b00007988 */ /* 0x008fe8000800044c */
[----:B------:R1:W-:Y:S02]  /*204a0*/  STS.U16 [R0+UR76+0x15780], R26 ;  /* 0x0157801a00007988 */ /* 0x0003e4000800044c */
[----:B-1----:R-:W1:Y:S06]  /*204b0*/  LDC.64 R26, c[0x0][0x388] ;  /* 0x0000e200ff1a7b82 */ /* 0x002e6c0000000a00 */
[----:B------:R-:W-:-:S05]  /*204c0*/  @!P6 IMAD.IADD R15, R15, 0x1, -R8 ;  /* 0x000000010f0fe824 */ /* 0x000fca00078e0a08 */
[----:B------:R-:W-:Y:S01]  /*204d0*/  ISETP.GT.U32.AND P6, PT, R8, R15, PT ;  /* 0x0000000f0800720c */ /* 0x000fe20003fc4070 */
[----:B------:R3:W-:Y:S04]  /*204e0*/  STS.U16 [R0+UR76+0x7f80], R11 ;  /* 0x007f800b00007988 */ /* 0x0007e8000800044c */
[----:B------:R-:W-:Y:S04]  /*204f0*/  STS.U16 [R0+UR76+0x5f80], R29 ;  /* 0x005f801d00007988 */ /* 0x000fe8000800044c */
[----:B---3--:R-:W3:Y:S04]  /*20500*/  LDL.LU R11, [R1+0x3df0] ;  /* 0x003df000010b7983 */ /* 0x008ee80000300800 */
[----:B------:R-:W-:Y:S01]  /*20510*/  @!P6 IMAD.IADD R15, R15, 0x1, -R8 ;  /* 0x000000010f0fe824 */ /* 0x000fe200078e0a08 */
[----:B------:R-:W-:Y:S04]  /*20520*/  STS.U16 [R0+UR76+0x16f80], R18 ;  /* 0x016f801200007988 */ /* 0x000fe8000800044c */
[----:B--2---:R2:W-:Y:S04]  /*20530*/  STS.U16 [R0+UR76+0x4f80], R22 ;  /* 0x004f801600007988 */ /* 0x0045e8000800044c */
[----:B----4-:R-:W-:Y:S04]  /*20540*/  STS.U16 [R0+UR76+0x7380], R17 ;  /* 0x0073801100007988 */ /* 0x010fe8000800044c */
[----:B--2---:R-:W2:Y:S04]  /*20550*/  LDL.LU R22, [R1+0x290] ;  /* 0x0002900001167983 */ /* 0x004ea80000300800 */
[----:B------:R0:W-:Y:S04]  /*20560*/  STS.U16 [R0+UR76+0x7780], R83 ;  /* 0x0077805300007988 */ /* 0x0001e8000800044c */
[----:B------:R-:W4:Y:S04]  /*20570*/  LDL.LU R29, [R1+0x28c] ;  /* 0x00028c00011d7983 */ /* 0x000f280000300800 */
[----:B------:R1:W-:Y:S01]  /*20580*/  STS.U16 [R0+UR76+0x17380], R82 ;  /* 0x0173805200007988 */ /* 0x0003e2000800044c */
[----:B0-----:R-:W-:-:S03]  /*20590*/  LOP3.LUT R83, R3, 0x7f, RZ, 0xc0, !PT ;  /* 0x0000007f03537812 */ /* 0x001fc600078ec0ff */
[----:B------:R-:W4:Y:S04]  /*205a0*/  LDL.LU R17, [R1+0x288] ;  /* 0x0002880001117983 */ /* 0x000f280000300800 */
[----:B-1----:R-:W4:Y:S04]  /*205b0*/  LDL.LU R82, [R1+0x284] ;  /* 0x0002840001527983 */ /* 0x002f280000300800 */
[----:B------:R-:W4:Y:S01]  /*205c0*/  LDL.LU R13, [R1+0x27c] ;  /* 0x00027c00010d7983 */ /* 0x000f220000300800 */
[----:B------:R-:W-:-:S03]  /*205d0*/  IMAD R81, R83, R81, RZ ;  /* 0x0000005153517224 */ /* 0x000fc600078e02ff */
[----:B------:R-:W4:Y:S01]  /*205e0*/  LDL.LU R88, [R1+0x278] ;  /* 0x0002780001587983 */ /* 0x000f220000300800 */
[----:B------:R-:W-:Y:S01]  /*205f0*/  IMAD R18, R2, 0x80, R81 ;  /* 0x0000008002127824 */ /* 0x000fe200078e0251 */
[C---:B------:R-:W-:Y:S02]  /*20600*/  LEA R26, P6, R81.reuse, R26, 0x1 ;  /* 0x0000001a511a7211 */ /* 0x040fe400078c08ff */
[----:B------:R0:W-:Y:S04]  /*20610*/  STS.U16 [R0+UR76+0x14f80], R16 ;  /* 0x014f801000007988 */ /* 0x0001e8000800044c */
[----:B------:R-:W4:Y:S01]  /*20620*/  LDL.LU R3, [R1+0x274] ;  /* 0x0002740001037983 */ /* 0x000f220000300800 */
[----:B------:R-:W-:Y:S02]  /*20630*/  LEA.HI.X.SX32 R27, R81, R27, 0x1, P6 ;  /* 0x0000001b511b7211 */ /* 0x000fe400030f0eff */
[C---:B------:R-:W-:Y:S01]  /*20640*/  LEA R86, P6, R18.reuse, R86, 0x1 ;  /* 0x0000005612567211 */ /* 0x040fe200078c08ff */
[----:B0-----:R-:W4:Y:S04]  /*20650*/  LDL.LU R16, [R1+0x26c] ;  /* 0x00026c0001107983 */ /* 0x001f280000300800 */
[----:B------:R-:W-:Y:S04]  /*20660*/  STL [R1+0x2f20], R0 ;  /* 0x002f200001007387 */ /* 0x000fe80000100800 */
[----:B------:R-:W-:Y:S01]  /*20670*/  STL [R1+0x3adc], R0 ;  /* 0x003adc0001007387 */ /* 0x000fe20000100800 */
[----:B------:R-:W-:-:S03]  /*20680*/  LEA.HI.X.SX32 R87, R18, R87, 0x1, P6 ;  /* 0x0000005712577211 */ /* 0x000fc600030f0eff */
[----:B------:R-:W-:Y:S04]  /*20690*/  STL [R1+0x3388], R15 ;  /* 0x0033880f01007387 */ /* 0x000fe80000100800 */
[----:B------:R-:W-:Y:S04]  /*206a0*/  STL [R1+0x3ae0], R15 ;  /* 0x003ae00f01007387 */ /* 0x000fe80000100800 */
[----:B------:R-:W-:Y:S04]  /*206b0*/  STL [R1+0x3378], R8 ;  /* 0x0033780801007387 */ /* 0x000fe80000100800 */
[----:B------:R-:W-:Y:S04]  /*206c0*/  STL [R1+0x3ae4], R8 ;  /* 0x003ae40801007387 */ /* 0x000fe80000100800 */
[----:B------:R-:W4:Y:S01]  /*206d0*/  LDL.LU R18, [R1+0x280] ;  /* 0x0002800001127983 */ /* 0x000f220000300800 */
[----:B------:R-:W-:-:S03]  /*206e0*/  ISETP.GT.U32.AND P5, PT, R8, R14, PT ;  /* 0x0000000e0800720c */ /* 0x000fc60003fa4070 */
[----:B------:R0:W-:Y:S04]  /*206f0*/  STS.U16 [R0+UR76+0x5380], R23 ;  /* 0x0053801700007988 */ /* 0x0001e8000800044c */
[----:B------:R1:W-:Y:S04]  /*20700*/  STS.U16 [R0+UR76+0x15380], R24 ;  /* 0x0153801800007988 */ /* 0x0003e8000800044c */
[----:B------:R1:W-:Y:S02]  /*20710*/  STS.U16 [R0+UR76+0x15b80], R28 ;  /* 0x015b801c00007988 */ /* 0x0003e4000800044c */
[--C-:B------:R-:W-:Y:S01]  /*20720*/  @!P5 IMAD.IADD R14, R14, 0x1, -R8.reuse ;  /* 0x000000010e0ed824 */ /* 0x100fe200078e0a08 */
[----:B0-----:R-:W0:Y:S01]  /*20730*/  LDC R23, c[0x0][0x3b0] ;  /* 0x0000ec00ff177b82 */ /* 0x001e220000000800 */
[----:B------:R3:W-:Y:S03]  /*20740*/  STS.U16 [R0+UR76+0x5780], R25 ;  /* 0x0057801900007988 */ /* 0x0007e6000800044c */
[----:B------:R-:W-:Y:S01]  /*20750*/  ISETP.GT.U32.AND P5, PT, R8, R14, PT ;  /* 0x0000000e0800720c */ /* 0x000fe20003fa4070 */
[----:B------:R3:W-:Y:S03]  /*20760*/  STS.U16 [R0+UR76+0x15f80], R30 ;  /* 0x015f801e00007988 */ /* 0x0007e6000800044c */
[----:B-1----:R-:W1:Y:S01]  /*20770*/  LDC R24, c[0x0][0x3b0] ;  /* 0x0000ec00ff187b82 */ /* 0x002e620000000800 */
[----:B------:R4:W-:Y:S04]  /*20780*/  STS.U16 [R0+UR76+0x6b80], R21 ;  /* 0x006b801500007988 */ /* 0x0009e8000800044c */
[----:B------:R0:W-:Y:S03]  /*20790*/  STS.U16 [R0+UR76+0x16b80], R20 ;  /* 0x016b801400007988 */ /* 0x0001e6000800044c */
[----:B------:R-:W0:Y:S01]  /*207a0*/  LDC R28, c[0x0][0x3b0] ;  /* 0x0000ec00ff1c7b82 */ /* 0x000e220000000800 */
[----:B------:R-:W-:Y:S01]  /*207b0*/  @!P5 IMAD.IADD R14, R14, 0x1, -R8 ;  /* 0x000000010e0ed824 */ /* 0x000fe200078e0a08 */
[----:B------:R-:W-:Y:S01]  /*207c0*/  ISETP.GE.AND P5, PT, R93, RZ, PT ;  /* 0x000000ff5d00720c */ /* 0x000fe20003fa6270 */
[----:B------:R-:W-:Y:S04]  /*207d0*/  STS.U16 [R0+UR76+0x6f80], R19 ;  /* 0x006f801300007988 */ /* 0x000fe8000800044c */
[----:B------:R-:W4:Y:S01]  /*207e0*/  LDL.LU R81, [R1+0x264] ;  /* 0x0002640001517983 */ /* 0x000f220000300800 */
[----:B---3--:R-:W3:Y:S07]  /*207f0*/  LDC R25, c[0x0][0x3b0] ;  /* 0x0000ec00ff197b82 */ /* 0x008eee0000000800 */
[----:B------:R-:W-:Y:S01]  /*20800*/  @!P5 IMAD.MOV R14, RZ, RZ, -R14 ;  /* 0x000000ffff0ed224 */ /* 0x000fe200078e0a0e */
[----:B------:R-:W0:Y:S01]  /*20810*/  LDC R30, c[0x0][0x3b0] ;  /* 0x0000ec00ff1e7b82 */ /* 0x000e220000000800 */
[----:B------:R-:W-:-:S02]  /*20820*/  ISETP.NE.AND P5, PT, R11, RZ, PT ;  /* 0x000000ff0b00720c */ /* 0x000fc40003fa5270 */
[----:B------:R-:W-:-:S04]  /*20830*/  LOP3.LUT R11, RZ, R11, RZ, 0x33, !PT ;  /* 0x0000000bff0b7212 */ /* 0x000fc800078e33ff */
[----:B--2---:R-:W-:-:S05]  /*20840*/  SEL R22, R11, R22, !P5 ;  /* 0x000000160b167207 */ /* 0x004fca0006800000 */
[----:B0-----:R-:W-:Y:S01]  /*20850*/  IMAD R2, R22, R23, RZ ;  /* 0x0000001716027224 */ /* 0x001fe200078e02ff */
[----:B------:R-:W-:Y:S01]  /*20860*/  STS.U16 [R0+UR76+0x16380], R32 ;  /* 0x0163802000007988 */ /* 0x000fe2000800044c */
[----:B------:R-:W0:Y:S01]  /*20870*/  LDC R23, c[0x0][0x3b0] ;  /* 0x0000ec00ff177b82 */ /* 0x000e220000000800 */
[C---:B----4-:R-:W-:Y:S02]  /*20880*/  SEL R21, R11.reuse, R29, !P5 ;  /* 0x0000001d0b157207 */ /* 0x050fe40006800000 */
[----:B------:R2:W-:Y:S04]  /*20890*/  STL [R1+0x138], R2 ;  /* 0x0001380201007387 */ /* 0x0005e80000100800 */
[----:B------:R4:W-:Y:S01]  /*208a0*/  STS.U16 [R0+UR76+0x6380], R31 ;  /* 0x0063801f00007988 */ /* 0x0009e2000800044c */
[----:B------:R-:W0:Y:S01]  /*208b0*/  LDC R29, c[0x0][0x3b0] ;  /* 0x0000ec00ff1d7b82 */ /* 0x000e220000000800 */
[----:B------:R-:W-:Y:S01]  /*208c0*/  SEL R20, R11, R17, !P5 ;  /* 0x000000110b147207 */ /* 0x000fe20006800000 */
[----:B-1----:R-:W-:Y:S01]  /*208d0*/  IMAD R17, R21, R24, RZ ;  /* 0x0000001815117224 */ /* 0x002fe200078e02ff */
[----:B--2---:R-:W2:Y:S01]  /*208e0*/  LDL.LU R2, [R1+0x260] ;  /* 0x0002600001027983 */ /* 0x004ea20000300800 */
[----:B------:R-:W-:-:S02]  /*208f0*/  SEL R19, R11, R82, !P5 ;  /* 0x000000520b137207 */ /* 0x000fc40006800000 */
[----:B------:R-:W-:Y:S01]  /*20900*/  IMAD R20, R20, R28, RZ ;  /* 0x0000001c14147224 */ /* 0x000fe200078e02ff */
[----:B------:R1:W-:Y:S01]  /*20910*/  STL [R1+0x140], R17 ;  /* 0x0001401101007387 */ /* 0x0003e20000100800 */
[----:B------:R-:W0:Y:S01]  /*20920*/  LDC R32, c[0x0][0x3b0] ;  /* 0x0000ec00ff207b82 */ /* 0x000e220000000800 */
[----:B---3--:R-:W-:Y:S02]  /*20930*/  IMAD R19, R19, R25, RZ ;  /* 0x0000001913137224 */ /* 0x008fe400078e02ff */
[----:B------:R3:W-:Y:S05]  /*20940*/  STS.U16 [R0+UR76+0x6780], R33 ;  /* 0x0067802100007988 */ /* 0x0007ea000800044c */
[----:B----4-:R-:W4:Y:S01]  /*20950*/  LDC R31, c[0x0][0x3b0] ;  /* 0x0000ec00ff1f7b82 */ /* 0x010f220000000800 */
[----:B-1----:R-:W2:Y:S04]  /*20960*/  LDL.LU R17, [R1+0x25c] ;  /* 0x00025c0001117983 */ /* 0x002ea80000300800 */
[----:B------:R-:W2:Y:S03]  /*20970*/  LDL.LU R82, [R1+0x258] ;  /* 0x0002580001527983 */ /* 0x000ea60000300800 */
[----:B---3--:R-:W1:Y:S01]  /*20980*/  LDC R33, c[0x0][0x3b0] ;  /* 0x0000ec00ff217b82 */ /* 0x008e620000000800 */
[----:B------:R-:W-:Y:S04]  /*20990*/  STL [R1+0x158], R20 ;  /* 0x0001581401007387 */ /* 0x000fe80000100800 */
[----:B------:R3:W-:Y:S01]  /*209a0*/  STL [R1+0x118], R19 ;  /* 0x0001181301007387 */ /* 0x0007e20000100800 */
[----:B------:R-:W-:-:S03]  /*209b0*/  SEL R22, R11, R18, !P5 ;  /* 0x000000120b167207 */ /* 0x000fc60006800000 */
[----:B------:R0:W-:Y:S01]  /*209c0*/  STS.U16 [R0+UR76+0x16780], R34 ;  /* 0x0167802200007988 */ /* 0x0001e2000800044c */
[C---:B---3--:R-:W-:Y:S01]  /*209d0*/  SEL R19, R11.reuse, R3, !P5 ;  /* 0x000000030b137207 */ /* 0x048fe20006800000 */
[----:B------:R-:W3:Y:S01]  /*209e0*/  LDC R24, c[0x0][0x3b0] ;  /* 0x0000ec00ff187b82 */ /* 0x000ee20000000800 */
[----:B------:R-:W-:Y:S02]  /*209f0*/  IMAD R3, R22, R30, RZ ;  /* 0x0000001e16037224 */ /* 0x000fe400078e02ff */
[----:B------:R-:W2:Y:S05]  /*20a00*/  LDL.LU R22, [R1+0x268] ;  /* 0x0002680001167983 */ /* 0x000eaa0000300800 */
[----:B0-----:R-:W0:Y:S01]  /*20a10*/  LDC R34, c[0x0][0x3b0] ;  /* 0x0000ec00ff227b82 */ /* 0x001e220000000800 */
[----:B------:R-:W-:-:S02]  /*20a20*/  SEL R21, R11, R13, !P5 ;  /* 0x0000000d0b157207 */ /* 0x000fc40006800000 */
[C---:B------:R-:W-:Y:S02]  /*20a30*/  SEL R20, R11.reuse, R88, !P5 ;  /* 0x000000580b147207 */ /* 0x040fe40006800000 */
[----:B------:R-:W-:Y:S01]  /*20a40*/  SEL R18, R11, R16, !P5 ;  /* 0x000000100b127207 */ /* 0x000fe20006800000 */
[----:B------:R-:W-:Y:S01]  /*20a50*/  IMAD R16, R21, R32, RZ ;  /* 0x0000002015107224 */ /* 0x000fe200078e02ff */
[----:B------:R4:W-:Y:S01]  /*20a60*/  STL [R1+0x13c], R3 ;  /* 0x00013c0301007387 */ /* 0x0009e20000100800 */
[----:B-1----:R-:W-:Y:S01]  /*20a70*/  IMAD R19, R19, R33, RZ ;  /* 0x0000002113137224 */ /* 0x002fe200078e02ff */
[----:B------:R-:W1:Y:S02]  /*20a80*/  LDC R25, c[0x0][0x3b0] ;  /* 0x0000ec00ff197b82 */ /* 0x000e640000000800 */
[----:B------:R-:W3:Y:S01]  /*20a90*/  LDL.LU R13, [R1+0x250] ;  /* 0x00025000010d7983 */ /* 0x000ee20000300800 */
[----:B----4-:R-:W-:-:S03]  /*20aa0*/  IMAD R3, R20, R31, RZ ;  /* 0x0000001f14037224 */ /* 0x010fc600078e02ff */
[----:B------:R-:W-:Y:S02]  /*20ab0*/  STL [R1+0x144], R16 ;  /* 0x0001441001007387 */ /* 0x000fe40000100800 */
[----:B------:R-:W4:Y:S02]  /*20ac0*/  LDC R28, c[0x0][0x3b0] ;  /* 0x0000ec00ff1c7b82 */ /* 0x000f240000000800 */
[----:B------:R-:W3:Y:S01]  /*20ad0*/  LDL.LU R88, [R1+0x24c] ;  /* 0x00024c0001587983 */ /* 0x000ee20000300800 */
[----:B0-----:R-:W-:-:S03]  /*20ae0*/  IMAD R18, R18, R34, RZ ;  /* 0x0000002212127224 */ /* 0x001fc600078e02ff */
[----:B------:R0:W-:Y:S02]  /*20af0*/  STL [R1+0x15c], R3 ;  /* 0x00015c0301007387 */ /* 0x0001e40000100800 */
[----:B------:R-:W0:Y:S01]  /*20b00*/  LDC R30, c[0x0][0x3b0] ;  /* 0x0000ec00ff1e7b82 */ /* 0x000e220000000800 */
[C---:B--2---:R-:W-:Y:S01]  /*20b10*/  SEL R22, R11.reuse, R22, !P5 ;  /* 0x000000160b167207 */ /* 0x044fe20006800000 */
[----:B0-----:R-:W2:Y:S01]  /*20b20*/  LDL.LU R3, [R1+0x248] ;  /* 0x0002480001037983 */ /* 0x001ea20000300800 */
[----:B------:R-:W-:-:S05]  /*20b30*/  SEL R21, R11, R81, !P5 ;  /* 0x000000510b157207 */ /* 0x000fca0006800000 */
[----:B------:R-:W0:Y:S01]  /*20b40*/  LDC R31, c[0x0][0x3b0] ;  /* 0x0000ec00ff1f7b82 */ /* 0x000e220000000800 */
[----:B------:R-:W2:Y:S04]  /*20b50*/  LDL.LU R16, [R1+0x244] ;  /* 0x0002440001107983 */ /* 0x000ea80000300800 */
[----:B------:R1:W-:Y:S01]  /*20b60*/  STL [R1+0x160], R19 ;  /* 0x0001601301007387 */ /* 0x0003e20000100800 */
[C---:B------:R-:W-:Y:S02]  /*20b70*/  SEL R20, R11.reuse, R2, !P5 ;  /* 0x000000020b147207 */ /* 0x040fe40006800000 */
[----:B------:R-:W0:Y:S01]  /*20b80*/  LDC R32, c[0x0][0x3b0] ;  /* 0x0000ec00ff207b82 */ /* 0x000e220000000800 */
[----:B------:R3:W-:Y:S01]  /*20b90*/  STL [R1+0x188], R18 ;  /* 0x0001881201007387 */ /* 0x0007e20000100800 */
[----:B-1----:R-:W-:Y:S01]  /*20ba0*/  SEL R19, R11, R17, !P5 ;  /* 0x000000110b137207 */ /* 0x002fe20006800000 */
[----:B------:R-:W-:-:S05]  /*20bb0*/  IMAD R17, R22, R23, RZ ;  /* 0x0000001716117224 */ /* 0x000fca00078e02ff */
[----:B------:R-:W1:Y:S01]  /*20bc0*/  LDC R33, c[0x0][0x3b0] ;  /* 0x0000ec00ff217b82 */ /* 0x000e620000000800 */
[----:B------:R-:W2:Y:S01]  /*20bd0*/  LDL.LU R22, [R1+0x254] ;  /* 0x0002540001167983 */ /* 0x000ea20000300800 */
[----:B---3--:R-:W-:Y:S01]  /*20be0*/  IMAD R2, R21, R24, RZ ;  /* 0x0000001815027224 */ /* 0x008fe200078e02ff */
[----:B------:R-:W-:Y:S02]  /*20bf0*/  SEL R18, R11, R82, !P5 ;  /* 0x000000520b127207 */ /* 0x000fe40006800000 */
[----:B------:R3:W-:Y:S01]  /*20c00*/  STL [R1+0x164], R17 ;  /* 0x0001641101007387 */ /* 0x0007e20000100800 */
[----:B----4-:R-:W-:Y:S02]  /*20c10*/  IMAD R19, R19, R28, RZ ;  /* 0x0000001c13137224 */ /* 0x010fe400078e02ff */
[----:B------:R-:W-:Y:S01]  /*20c20*/  IMAD R18, R18, R29, RZ ;  /* 0x0000001d12127224 */ /* 0x000fe200078e02ff */
[----:B------:R-:W4:Y:S01]  /*20c30*/  LDL.LU R81, [R1+0x23c] ;  /* 0x00023c0001517983 */ /* 0x000f220000300800 */
[----:B------:R-:W0:Y:S01]  /*20c40*/  LDC R34, c[0x0][0x3b0] ;  /* 0x0000ec00ff227b82 */ /* 0x000e220000000800 */
[----:B---3--:R-:W-:-:S02]  /*20c50*/  IMAD R17, R20, R25, RZ ;  /* 0x0000001914117224 */ /* 0x008fc400078e02ff */
[----:B------:R3:W-:Y:S05]  /*20c60*/  STL [R1+0x18c], R2 ;  /* 0x00018c0201007387 */ /* 0x0007ea0000100800 */
[----:B------:R-:W0:Y:S01]  /*20c70*/  LDC R23, c[0x0][0x3b0] ;  /* 0x0000ec00ff177b82 */ /* 0x000e220000000800 */
[----:B---3--:R-:W3:Y:S01]  /*20c80*/  LDL.LU R2, [R1+0x238] ;  /* 0x0002380001027983 */ /* 0x008ee20000300800 */
[----:B--2---:R-:W-:-:S03]  /*20c90*/  SEL R22, R11, R22, !P5 ;  /* 0x000000160b167207 */ /* 0x004fc60006800000 */
[----:B------:R2:W-:Y:S01]  /*20ca0*/  STL [R1+0x114], R17 ;  /* 0x0001141101007387 */ /* 0x0005e20000100800 */
[C---:B------:R-:W-:Y:S02]  /*20cb0*/  SEL R21, R11.reuse, R13, !P5 ;  /* 0x0000000d0b157207 */ /* 0x040fe40006800000 */
[----:B------:R-:W3:Y:S01]  /*20cc0*/  LDC R24, c[0x0][0x3b0] ;  /* 0x0000ec00ff187b82 */ /* 0x000ee20000000800 */
[----:B--2---:R-:W2:Y:S01]  /*20cd0*/  LDL.LU R17, [R1+0x234] ;  /* 0x0002340001117983 */ /* 0x004ea20000300800 */
[----:B------:R-:W-:-:S06]  /*20ce0*/  SEL R20, R11, R88, !P5 ;  /* 0x000000580b147207 */ /* 0x000fcc0006800000 */
[----:B------:R-:W2:Y:S01]  /*20cf0*/  LDC R25, c[0x0][0x3b0] ;  /* 0x0000ec00ff197b82 */ /* 0x000ea20000000800 */
[----:B------:R-:W2:Y:S04]  /*20d00*/  LDL.LU R82, [R1+0x230] ;  /* 0x0002300001527983 */ /* 0x000ea80000300800 */
[----:B------:R0:W-:Y:S03]  /*20d10*/  STL [R1+0x190], R19 ;  /* 0x0001901301007387 */ /* 0x0001e60000100800 */
[----:B------:R-:W2:Y:S01]  /*20d20*/  LDC R28, c[0x0][0x3b0] ;  /* 0x0000ec00ff1c7b82 */ /* 0x000ea20000000800 */
[----:B------:R1:W-:Y:S01]  /*20d30*/  STL [R1+0x19c], R18 ;  /* 0x00019c1201007387 */ /* 0x0003e20000100800 */
[----:B0-----:R-:W-:Y:S01]  /*20d40*/  SEL R19, R11, R3, !P5 ;  /* 0x000000030b137207 */ /* 0x001fe20006800000 */
[----:B------:R-:W-:-:S05]  /*20d50*/  IMAD R3, R22, R30, RZ ;  /* 0x0000001e16037224 */ /* 0x000fca00078e02ff */
[----:B------:R-:W0:Y:S01]  /*20d60*/  LDC R29, c[0x0][0x3b0] ;  /* 0x0000ec00ff1d7b82 */ /* 0x000e220000000800 */
[----:B------:R-:W2:Y:S01]  /*20d70*/  LDL.LU R22, [R1+0x240] ;  /* 0x0002400001167983 */ /* 0x000ea20000300800 */
[----:B-1----:R-:W-:Y:S01]  /*20d80*/  SEL R18, R11, R16, !P5 ;  /* 0x000000100b127207 */ /* 0x002fe20006800000 */
[----:B------:R-:W-:Y:S02]  /*20d90*/  IMAD R16, R21, R31, RZ ;  /* 0x0000001f15107224 */ /* 0x000fe400078e02ff */
[----:B------:R1:W-:Y:S01]  /*20da0*/  STL [R1+0x194], R3 ;  /* 0x0001940301007387 */ /* 0x0003e20000100800 */
[----:B------:R-:W-:Y:S02]  /*20db0*/  IMAD R19, R19, R33, RZ ;  /* 0x0000002113137224 */ /* 0x000fe400078e02ff */
[----:B------:R-:W-:Y:S01]  /*20dc0*/  IMAD R18, R18, R34, RZ ;  /* 0x0000002212127224 */ /* 0x000fe200078e02ff */
[----:B------:R-:W3:Y:S01]  /*20dd0*/  LDL.LU R13, [R1+0x228] ;  /* 0x00022800010d7983 */ /* 0x000ee20000300800 */
[----:B------:R-:W0:Y:S01]  /*20de0*/  LDC R30, c[0x0][0x3b0] ;  /* 0x0000ec00ff1e7b82 */ /* 0x000e220000000800 */
[----:B-1----:R-:W-:-:S02]  /*20df0*/  IMAD R3, R20, R32, RZ ;  /* 0x0000002014037224 */ /* 0x002fc400078e02ff */
[----:B------:R-:W-:Y:S01]  /*20e00*/  STL [R1+0x1a0], R16 ;  /* 0x0001a01001007387 */ /* 0x000fe20000100800 */
[----:B--2---:R-:W-:-:S03]  /*20e10*/  SEL R22, R11, R22, !P5 ;  /* 0x000000160b167207 */ /* 0x004fc60006800000 */
[----:B------:R-:W2:Y:S01]  /*20e20*/  LDL.LU R88, [R1+0x224] ;  /* 0x0002240001587983 */ /* 0x000ea20000300800 */
[C---:B----4-:R-:W-:Y:S01]  /*20e30*/  SEL R21, R11.reuse, R81, !P5 ;  /* 0x000000510b157207 */ /* 0x050fe20006800000 */
[----:B------:R-:W1:Y:S02]  /*20e40*/  LDC R31, c[0x0][0x3b0] ;  /* 0x0000ec00ff1f7b82 */ /* 0x000e640000000800 */
[----:B------:R4:W-:Y:S01]  /*20e50*/  STL [R1+0x1b8], R3 ;  /* 0x0001b80301007387 */ /* 0x0009e20000100800 */
[----:B---3--:R-:W-:-:S05]  /*20e60*/  SEL R20, R11, R2, !P5 ;  /* 0x000000020b147207 */ /* 0x008fca0006800000 */
[----:B------:R-:W3:Y:S01]  /*20e70*/  LDC R32, c[0x0][0x3b0] ;  /* 0x0000ec00ff207b82 */ /* 0x000ee20000000800 */
[----:B----4-:R-:W4:Y:S04]  /*20e80*/  LDL.LU R3, [R1+0x220] ;  /* 0x0002200001037983 */ /* 0x010f280000300800 */
[----:B------:R-:W3:Y:S03]  /*20e90*/  LDL.LU R16, [R1+0x21c] ;  /* 0x00021c0001107983 */ /* 0x000ee60000300800 */
[----:B------:R-:W1:Y:S01]  /*20ea0*/  LDC R33, c[0x0][0x3b0] ;  /* 0x0000ec00ff217b82 */ /* 0x000e620000000800 */
[----:B------:R0:W-:Y:S04]  /*20eb0*/  STL [R1+0x1c4], R19 ;  /* 0x0001c41301007387 */ /* 0x0001e80000100800 */
[----:B------:R0:W-:Y:S03]  /*20ec0*/  STL [R1+0x1d4], R18 ;  /* 0x0001d41201007387 */ /* 0x0001e60000100800 */
[----:B------:R-:W1:Y:S01]  /*20ed0*/  LDC R34, c[0x0][0x3b0] ;  /* 0x0000ec00ff227b82 */ /* 0x000e620000000800 */
[----:B0-----:R-:W-:Y:S01]  /*20ee0*/  SEL R19, R11, R17, !P5 ;  /* 0x000000110b137207 */ /* 0x001fe20006800000 */
[----:B------:R-:W-:-:S02]  /*20ef0*/  IMAD R17, R22, R23, RZ ;  /* 0x0000001716117224 */ /* 0x000fc400078e02ff */
[----:B------:R-:W4:Y:S01]  /*20f00*/  LDL.LU R22, [R1+0x22c] ;  /* 0x00022c0001167983 */ /* 0x000f220000300800 */
[----:B------:R-:W-:Y:S01]  /*20f10*/  IMAD R2, R21, R24, RZ ;  /* 0x0000001815027224 */ /* 0x000fe200078e02ff */
[----:B------:R-:W-:Y:S01]  /*20f20*/  SEL R18, R11, R82, !P5 ;  /* 0x000000520b127207 */ /* 0x000fe20006800000 */
[----:B------:R-:W-:Y:S01]  /*20f30*/  IMAD R19, R19, R28, RZ ;  /* 0x0000001c13137224 */ /* 0x000fe200078e02ff */
[----:B------:R0:W-:Y:S01]  /*20f40*/  STL [R1+0x110], R17 ;  /* 0x0001101101007387 */ /* 0x0001e20000100800 */
[C---:B------:R-:W-:Y:S01]  /*20f50*/  SEL R21, R11.reuse, R13, !P5 ;  /* 0x0000000d0b157207 */ /* 0x040fe20006800000 */
[----:B------:R-:W1:Y:S02]  /*20f60*/  LDC R23, c[0x0][0x3b0] ;  /* 0x0000ec00ff177b82 */ /* 0x000e640000000800 */
[----:B------:R-:W4:Y:S01]  /*20f70*/  LDL.LU R81, [R1+0x214] ;  /* 0x0002140001517983 */ /* 0x000f220000300800 */
[----:B------:R-:W-:Y:S02]  /*20f80*/  IMAD R18, R18, R29, RZ ;  /* 0x0000001d12127224 */ /* 0x000fe400078e02ff */
[----:B0-----:R-:W-:Y:S01]  /*20f90*/  IMAD R17, R20, R25, RZ ;  /* 0x0000001914117224 */ /* 0x001fe200078e02ff */
[----:B------:R0:W-:Y:S02]  /*20fa0*/  STL [R1+0x1bc], R2 ;  /* 0x0001bc0201007387 */ /* 0x0001e40000100800 */
[----:B------:R-:W1:Y:S08]  /*20fb0*/  LDC R24, c[0x0][0x3b0] ;  /* 0x0000ec00ff187b82 */ /* 0x000e700000000800 */
[----:B------:R-:W1:Y:S01]  /*20fc0*/  LDC R25, c[0x0][0x3b0] ;  /* 0x0000ec00ff197b82 */ /* 0x000e620000000800 */
[----:B0-----:R-:W4:Y:S04]  /*20fd0*/  LDL.LU R2, [R1+0x210] ;  /* 0x0002100001027983 */ /* 0x001f280000300800 */
[----:B------:R0:W-:Y:S03]  /*20fe0*/  STL [R1+0x1c8], R17 ;  /* 0x0001c81101007387 */ /* 0x0001e60000100800 */
[----:B------:R-:W1:Y:S01]  /*20ff0*/  LDC R28, c[0x0][0x3b0] ;  /* 0x0000ec00ff1c7b82 */ /* 0x000e620000000800 */
[----:B0-----:R-:W4:Y:S07]  /*21000*/  LDL.LU R17, [R1+0x20c] ;  /* 0x00020c0001117983 */ /* 0x001f2e0000300800 */
[----:B------:R-:W0:Y:S01]  /*21010*/  LDC R29, c[0x0][0x3b0] ;  /* 0x0000ec00ff1d7b82 */ /* 0x000e220000000800 */
[----:B------:R-:W4:Y:S04]  /*21020*/  LDL.LU R82, [R1+0x208] ;  /* 0x0002080001527983 */ /* 0x000f280000300800 */
[----:B------:R-:W-:Y:S04]  /*21030*/  STL [R1+0x230], R19 ;  /* 0x0002301301007387 */ /* 0x000fe80000100800 */
[----:B------:R3:W-:Y:S04]  /*21040*/  STL [R1+0x234], R18 ;  /* 0x0002341201007387 */ /* 0x0007e80000100800 */
[----:B------:R-:W4:Y:S01]  /*21050*/  LDL.LU R13, [R1+0x204] ;  /* 0x00020400010d7983 */ /* 0x000f220000300800 */
[----:B--2---:R-:W-:-:S03]  /*21060*/  SEL R20, R11, R88, !P5 ;  /* 0x000000580b147207 */ /* 0x004fc60006800000 */
[----:B------:R-:W2:Y:S01]  /*21070*/  LDL.LU R88, [R1+0x200] ;  /* 0x0002000001587983 */ /* 0x000ea20000300800 */
[C---:B---3--:R-:W-:Y:S02]  /*21080*/  SEL R18, R11.reuse, R16, !P5 ;  /* 0x000000100b127207 */ /* 0x048fe40006800000 */
[----:B----4-:R-:W-:-:S05]  /*21090*/  SEL R22, R11, R22, !P5 ;  /* 0x000000160b167207 */ /* 0x010fca0006800000 */
[----:B------:R-:W-:Y:S02]  /*210a0*/  IMAD R16, R22, R30, RZ ;  /* 0x0000001e16107224 */ /* 0x000fe400078e02ff */
[----:B------:R-:W3:Y:S01]  /*210b0*/  LDL.LU R22, [R1+0x218] ;  /* 0x0002180001167983 */ /* 0x000ee20000300800 */
[----:B------:R-:W-:Y:S01]  /*210c0*/  SEL R19, R11, R3, !P5 ;  /* 0x000000030b137207 */ /* 0x000fe20006800000 */
[----:B-1----:R-:W-:Y:S01]  /*210d0*/  IMAD R21, R21, R31, RZ ;  /* 0x0000001f15157224 */ /* 0x002fe200078e02ff */
[----:B------:R-:W1:Y:S01]  /*210e0*/  LDC R30, c[0x0][0x3b0] ;  /* 0x0000ec00ff1e7b82 */ /* 0x000e620000000800 */
[----:B------:R-:W4:Y:S04]  /*210f0*/  LDL.LU R3, [R1+0x428] ;  /* 0x0004280001037983 */ /* 0x000f280000300800 */
[----:B------:R0:W-:Y:S01]  /*21100*/  STL [R1+0x21c], R16 ;  /* 0x00021c1001007387 */ /* 0x0001e20000100800 */
[----:B------:R-:W-:-:S02]  /*21110*/  IMAD R20, R20, R32, RZ ;  /* 0x0000002014147224 */ /* 0x000fc400078e02ff */
[----:B------:R-:W-:Y:S01]  /*21120*/  IMAD R19, R19, R33, RZ ;  /* 0x0000002113137224 */ /* 0x000fe200078e02ff */
[----:B------:R-:W1:Y:S01]  /*21130*/  LDC R31, c[0x0][0x3b0] ;  /* 0x0000ec00ff1f7b82 */ /* 0x000e620000000800 */
[----:B0-----:R-:W2:Y:S01]  /*21140*/  LDL.LU R16, [R1+0x424] ;  /* 0x0004240001107983 */ /* 0x001ea20000300800 */
[----:B------:R-:W-:-:S06]  /*21150*/  IMAD R18, R18, R34, RZ ;  /* 0x0000002212127224 */ /* 0x000fcc00078e02ff */
[----:B------:R-:W0:Y:S01]  /*21160*/  LDC R32, c[0x0][0x3b0] ;  /* 0x0000ec00ff207b82 */ /* 0x000e220000000800 */
[----:B------:R1:W-:Y:S04]  /*21170*/  STL [R1+0x220], R21 ;  /* 0x0002201501007387 */ /* 0x0003e80000100800 */
[----:B------:R1:W-:Y:S03]  /*21180*/  STL [R1+0x228], R20 ;  /* 0x0002281401007387 */ /* 0x0003e60000100800 */
[----:B------:R-:W0:Y:S01]  /*21190*/  LDC R34, c[0x0][0x3b0] ;  /* 0x0000ec00ff227b82 */ /* 0x000e220000000800 */
[C---:B-1----:R-:W-:Y:S01]  /*211a0*/  SEL R21, R11.reuse, R81, !P5 ;  /* 0x000000510b157207 */ /* 0x042fe20006800000 */
[----:B------:R1:W-:Y:S01]  /*211b0*/  STL [R1+0x108], R19 ;  /* 0x0001081301007387 */ /* 0x0003e20000100800 */
[----:B------:R-:W-:-:S03]  /*211c0*/  SEL R20, R11, R2, !P5 ;  /* 0x000000020b147207 */ /* 0x000fc60006800000 */
[----:B------:R1:W-:Y:S02]  /*211d0*/  STL [R1+0x10c], R18 ;  /* 0x00010c1201007387 */ /* 0x0003e40000100800 */
[----:B------:R-:W0:Y:S01]  /*211e0*/  LDC R33, c[0x0][0x3b0] ;  /* 0x0000ec00ff217b82 */ /* 0x000e220000000800 */
[----:B-1----:R-:W-:Y:S01]  /*211f0*/  SEL R19, R11, R17, !P5 ;  /* 0x000000110b137207 */ /* 0x002fe20006800000 */
[----:B------:R-:W-:Y:S02]  /*21200*/  IMAD R17, R21, R24, RZ ;  /* 0x0000001815117224 */ /* 0x000fe400078e02ff */
[----:B------:R-:W-:Y:S01]  /*21210*/  IMAD R20, R20, R25, RZ ;  /* 0x0000001914147224 */ /* 0x000fe200078e02ff */
[----:B------:R-:W-:-:S03]  /*21220*/  SEL R18, R11, R82, !P5 ;  /* 0x000000520b127207 */ /* 0x000fc60006800000 */
[----:B------:R-:W1:Y:S01]  /*21230*/  LDC R24, c[0x0][0x3b0] ;  /* 0x0000ec00ff187b82 */ /* 0x000e620000000800 */
[----:B------:R-:W-:-:S07]  /*21240*/  SEL R21, R11, R13, !P5 ;  /* 0x0000000d0b157207 */ /* 0x000fce0006800000 */
[----:B------:R-:W0:Y:S01]  /*21250*/  LDC R25, c[0x0][0x3b0] ;  /* 0x0000ec00ff197b82 */ /* 0x000e220000000800 */
[----:B---3--:R-:W-:-:S05]  /*21260*/  SEL R22, R11, R22, !P5 ;  /* 0x000000160b167207 */ /* 0x008fca0006800000 */
[----:B------:R-:W-:Y:S02]  /*21270*/  IMAD R2, R22, R23, RZ ;  /* 0x0000001716027224 */ /* 0x000fe400078e02ff */
[----:B------:R-:W3:Y:S03]  /*21280*/  LDC R22, c[0x0][0x3b0] ;  /* 0x0000ec00ff167b82 */ /* 0x000ee60000000800 */
[----:B------:R0:W-:Y:S04]  /*21290*/  STL [R1+0x218], R2 ;  /* 0x0002180201007387 */ /* 0x0001e80000100800 */
[----:B------:R1:W-:Y:S01]  /*212a0*/  STL [R1+0x224], R17 ;  /* 0x0002241101007387 */ /* 0x0003e20000100800 */
[----:B------:R-:W3:Y:S01]  /*212b0*/  LDC R23, c[0x0][0x3b0] ;  /* 0x0000ec00ff177b82 */ /* 0x000ee20000000800 */
[----:B0-----:R-:W-:-:S02]  /*212c0*/  IMAD R2, R19, R28, RZ ;  /* 0x0000001c13027224 */ /* 0x001fc400078e02ff */
[----:B-1----:R-:W3:Y:S01]  /*212d0*/  LDL.LU R17, [R1+0x3e4] ;  /* 0x0003e40001117983 */ /* 0x002ee20000300800 */
[----:B------:R-:W-:-:S04]  /*212e0*/  SEL R19, R11, R14, !P5 ;  /* 0x0000000e0b137207 */ /* 0x000fc80006800000 */
[----:B------:R-:W0:Y:S01]  /*212f0*/  LDC R28, c[0x0][0x3b0] ;  /* 0x0000ec00ff1c7b82 */ /* 0x000e220000000800 */
[----:B------:R2:W-:Y:S04]  /*21300*/  STL [R1+0x22c], R20 ;  /* 0x00022c1401007387 */ /* 0x0005e80000100800 */
[----:B------:R-:W3:Y:S04]  /*21310*/  LDL.LU R82, [R1+0x304] ;  /* 0x0003040001527983 */ /* 0x000ee80000300800 */
[----:B------:R1:W-:Y:S01]  /*21320*/  STL [R1+0x248], R2 ;  /* 0x0002480201007387 */ /* 0x0003e20000100800 */
[----:B--2---:R-:W-:Y:S01]  /*21330*/  SEL R20, R11, R88, !P5 ;  /* 0x000000580b147207 */ /* 0x004fe20006800000 */
[----:B-1----:R-:W-:-:S05]  /*21340*/  IMAD R2, R18, R29, RZ ;  /* 0x0000001d12027224 */ /* 0x002fca00078e02ff */
[----:B------:R1:W-:Y:S01]  /*21350*/  STL [R1+0x25c], R2 ;  /* 0x00025c0201007387 */ /* 0x0003e20000100800 */
[C---:B----4-:R-:W-:Y:S01]  /*21360*/  SEL R18, R11.reuse, R3, !P5 ;  /* 0x000000030b127207 */ /* 0x050fe20006800000 */
[----:B------:R-:W-:Y:S01]  /*21370*/  IMAD R3, R20, R31, RZ ;  /* 0x0000001f14037224 */ /* 0x000fe200078e02ff */
[----:B------:R-:W-:Y:S01]  /*21380*/  SEL R14, R11, R16, !P5 ;  /* 0x000000100b0e7207 */ /* 0x000fe20006800000 */
[----:B------:R-:W-:Y:S01]  /*21390*/  IMAD R29, R19, R32, RZ ;  /* 0x00000020131d7224 */ /* 0x000fe200078e02ff */
[----:B------:R-:W2:Y:S01]  /*213a0*/  LDC R31, c[0x0][0x3b0] ;  /* 0x0000ec00ff1f7b82 */ /* 0x000ea20000000800 */
[----:B-1----:R-:W-:Y:S02]  /*213b0*/  IMAD R2, R21, R30, RZ ;  /* 0x0000001e15027224 */ /* 0x002fe400078e02ff */
[----:B------:R-:W4:Y:S05]  /*213c0*/  LDL.LU R21, [R1+0x418] ;  /* 0x0004180001157983 */ /* 0x000f2a0000300800 */
[----:B------:R-:W1:Y:S01]  /*213d0*/  LDC R30, c[0x0][0x3b0] ;  /* 0x0000ec00ff1e7b82 */ /* 0x000e620000000800 */
[----:B------:R-:W2:Y:S04]  /*213e0*/  LDL.LU R81, [R1+0x300] ;  /* 0x0003000001517983 */ /* 0x000ea80000300800 */
[----:B------:R0:W-:Y:S01]  /*213f0*/  STL [R1+0x250], R2 ;  /* 0x0002500201007387 */ /* 0x0001e20000100800 */
[----:B------:R-:W-:-:S02]  /*21400*/  IMAD R14, R14, R34, RZ ;  /* 0x000000220e0e7224 */ /* 0x000fc400078e02ff */
[----:B------:R-:W1:Y:S01]  /*21410*/  LDC R32, c[0x0][0x3b0] ;  /* 0x0000ec00ff207b82 */ /* 0x000e620000000800 */
[----:B0-----:R-:W2:Y:S04]  /*21420*/  LDL.LU R2, [R1+0x2fc] ;  /* 0x0002fc0001027983 */ /* 0x001ea80000300800 */
[----:B------:R-:W2:Y:S04]  /*21430*/  LDL.LU R13, [R1+0x2f8] ;  /* 0x0002f800010d7983 */ /* 0x000ea80000300800 */
[----:B------:R-:W2:Y:S04]  /*21440*/  LDL.LU R88, [R1+0x2f0] ;  /* 0x0002f00001587983 */ /* 0x000ea80000300800 */
[----:B------:R-:W2:Y:S04]  /*21450*/  LDL.LU R16, [R1+0x2ec] ;  /* 0x0002ec0001107983 */ /* 0x000ea80000300800 */
[----:B------:R-:W2:Y:S04]  /*21460*/  LDL.LU R20, [R1+0x414] ;  /* 0x0004140001147983 */ /* 0x000ea80000300800 */
[----:B------:R0:W-:Y:S04]  /*21470*/  STL [R1+0x100], R3 ;  /* 0x0001000301007387 */ /* 0x0001e80000100800 */
[----:B------:R-:W2:Y:S04]  /*21480*/  LDL.LU R19, [R1+0x408] ;  /* 0x0004080001137983 */ /* 0x000ea80000300800 */
[----:B------:R1:W-:Y:S01]  /*21490*/  STL [R1+0xe0], R29 ;  /* 0x0000e01d01007387 */ /* 0x0003e20000100800 */
[----:B0-----:R-:W-:Y:S01]  /*214a0*/  IMAD R3, R18, R33, RZ ;  /* 0x0000002112037224 */ /* 0x001fe200078e02ff */
[----:B-1----:R-:W0:Y:S02]  /*214b0*/  LDC R29, c[0x0][0x3b0] ;  /* 0x0000ec00ff1d7b82 */ /* 0x002e240000000800 */
[----:B------:R1:W-:Y:S06]  /*214c0*/  STL [R1+0x24c], R14 ;  /* 0x00024c0e01007387 */ /* 0x0003ec0000100800 */
[----:B------:R-:W0:Y:S01]  /*214d0*/  LDC R33, c[0x0][0x3b0] ;  /* 0x0000ec00ff217b82 */ /* 0x000e220000000800 */
[----:B---3--:R-:W-:-:S02]  /*214e0*/  SEL R18, R11, R17, !P5 ;  /* 0x000000110b127207 */ /* 0x008fc40006800000 */
[----:B-1----:R-:W-:-:S03]  /*214f0*/  SEL R14, R11, R82, !P5 ;  /* 0x000000520b0e7207 */ /* 0x002fc60006800000 */
[----:B------:R-:W-:Y:S02]  /*21500*/  IMAD R18, R18, R25, RZ ;  /* 0x0000001912127224 */ /* 0x000fe400078e02ff */
[----:B------:R-:W1:Y:S01]  /*21510*/  LDC R25, c[0x0][0x3b0] ;  /* 0x0000ec00ff197b82 */ /* 0x000e620000000800 */
[----:B------:R-:W-:-:S07]  /*21520*/  IMAD R14, R14, R28, RZ ;  /* 0x0000001c0e0e7224 */ /* 0x000fce00078e02ff */
[----:B------:R-:W3:Y:S01]  /*21530*/  LDC R28, c[0x0][0x3b0] ;  /* 0x0000ec00ff1c7b82 */ /* 0x000ee20000000800 */
[----:B----4-:R-:W-:-:S05]  /*21540*/  SEL R21, R11, R21, !P5 ;  /* 0x000000150b157207 */ /* 0x010fca0006800000 */
[----:B------:R-:W-:Y:S02]  /*21550*/  IMAD R21, R21, R22, RZ ;  /* 0x0000001615157224 */ /* 0x000fe400078e02ff */
[----:B------:R-:W4:Y:S03]  /*21560*/  LDC R22, c[0x0][0x3b0] ;  /* 0x0000ec00ff167b82 */ /* 0x000f260000000800 */
[----:B------:R0:W-:Y:S01]  /*21570*/  STL [R1+0x200], R21 ;  /* 0x0002001501007387 */ /* 0x0001e20000100800 */
[----:B--2---:R-:W-:-:S05]  /*21580*/  SEL R20, R11, R20, !P5 ;  /* 0x000000140b147207 */ /* 0x004fca0006800000 */
[----:B------:R-:W-:Y:S01]  /*21590*/  IMAD R17, R20, R23, RZ ;  /* 0x0000001714117224 */ /* 0x000fe200078e02ff */
[----:B------:R-:W-:Y:S01]  /*215a0*/  SEL R19, R11, R19, !P5 ;  /* 0x000000130b137207 */ /* 0x000fe20006800000 */
[----:B------:R-:W2:Y:S03]  /*215b0*/  LDC R23, c[0x0][0x3b0] ;  /* 0x0000ec00ff177b82 */ /* 0x000ea60000000800 */
[----:B------:R1:W-:Y:S01]  /*215c0*/  STL [R1+0x254], R17 ;  /* 0x0002541101007387 */ /* 0x0003e20000100800 */
[----:B------:R-:W-:Y:S01]  /*215d0*/  IMAD R19, R19, R24, RZ ;  /* 0x0000001813137224 */ /* 0x000fe200078e02ff */
[C---:B------:R-:W-:Y:S02]  /*215e0*/  SEL R20, R11.reuse, R2, !P5 ;  /* 0x000000020b147207 */ /* 0x040fe40006800000 */
[C---:B0-----:R-:W-:Y:S01]  /*215f0*/  SEL R21, R11.reuse, R81, !P5 ;  /* 0x000000510b157207 */ /* 0x041fe20006800000 */
[----:B------:R-:W0:Y:S01]  /*21600*/  LDC R24, c[0x0][0x3b0] ;  /* 0x0000ec00ff187b82 */ /* 0x000e220000000800 */
[----:B-1----:R-:W2:Y:S04]  /*21610*/  LDL.LU R17, [R1+0x2dc] ;  /* 0x0002dc0001117983 */ /* 0x002ea80000300800 */
[----:B------:R1:W-:Y:S04]  /*21620*/  STL [R1+0x260], R19 ;  /* 0x0002601301007387 */ /* 0x0003e80000100800 */
[----:B------:R-:W3:Y:S04]  /*21630*/  LDL.LU R82, [R1+0x2d8] ;  /* 0x0002d80001527983 */ /* 0x000ee80000300800 */
[----:B------:R4:W-:Y:S01]  /*21640*/  STL [R1+0x274], R18 ;  /* 0x0002741201007387 */ /* 0x0009e20000100800 */
[----:B-1----:R-:W-:-:S03]  /*21650*/  SEL R19, R11, R13, !P5 ;  /* 0x0000000d0b137207 */ /* 0x002fc60006800000 */
[----:B------:R1:W-:Y:S01]  /*21660*/  STL [R1+0x284], R14 ;  /* 0x0002840e01007387 */ /* 0x0003e20000100800 */
[----:B------:R-:W-:-:S03]  /*21670*/  IMAD R30, R20, R30, RZ ;  /* 0x0000001e141e7224 */ /* 0x000fc600078e02ff */
[----:B------:R-:W3:Y:S01]  /*21680*/  LDL.LU R34, [R1+0x2d4] ;  /* 0x0002d40001227983 */ /* 0x000ee20000300800 */
[----:B----4-:R-:W-:-:S03]  /*21690*/  SEL R18, R11, R88, !P5 ;  /* 0x000000580b127207 */ /* 0x010fc60006800000 */
[----:B------:R-:W4:Y:S01]  /*216a0*/  LDL.LU R81, [R1+0x2d0] ;  /* 0x0002d00001517983 */ /* 0x000f220000300800 */
[----:B------:R-:W-:Y:S01]  /*216b0*/  IMAD R2, R21, R29, RZ ;  /* 0x0000001d15027224 */ /* 0x000fe200078e02ff */
[----:B-1----:R-:W-:Y:S02]  /*216c0*/  SEL R14, R11, R16, !P5 ;  /* 0x000000100b0e7207 */ /* 0x002fe40006800000 */
[----:B------:R-:W4:Y:S04]  /*216d0*/  LDL.LU R13, [R1+0x2cc] ;  /* 0x0002cc00010d7983 */ /* 0x000f280000300800 */
[----:B------:R-:W4:Y:S04]  /*216e0*/  LDL.LU R88, [R1+0x2c4] ;  /* 0x0002c40001587983 */ /* 0x000f280000300800 */
[----:B------:R-:W4:Y:S01]  /*216f0*/  LDL.LU R16, [R1+0x2c0] ;  /* 0x0002c00001107983 */ /* 0x000f220000300800 */
[----:B------:R-:W-:-:S02]  /*21700*/  IMAD R29, R19, R31, RZ ;  /* 0x0000001f131d7224 */ /* 0x000fc400078e02ff */
[----:B------:R-:W-:Y:S01]  /*21710*/  IMAD R18, R18, R32, RZ ;  /* 0x0000002012127224 */ /* 0x000fe200078e02ff */
[----:B------:R-:W4:Y:S01]  /*21720*/  LDL.LU R21, [R1+0x2e8] ;  /* 0x0002e80001157983 */ /* 0x000f220000300800 */
[----:B------:R-:W-:Y:S01]  /*21730*/  IMAD R14, R14, R33, RZ ;  /* 0x000000210e0e7224 */ /* 0x000fe200078e02ff */
[----:B------:R-:W1:Y:S02]  /*21740*/  LDC R31, c[0x0][0x3b0] ;  /* 0x0000ec00ff1f7b82 */ /* 0x000e640000000800 */
[----:B------:R-:W4:Y:S04]  /*21750*/  LDL.LU R20, [R1+0x2e4] ;  /* 0x0002e40001147983 */ /* 0x000f280000300800 */
[----:B------:R0:W-:Y:S02]  /*21760*/  STL [R1+0xfc], R30 ;  /* 0x0000fc1e01007387 */ /* 0x0001e40000100800 */
[----:B------:R-:W1:Y:S02]  /*21770*/  LDC R32, c[0x0][0x3b0] ;  /* 0x0000ec00ff207b82 */ /* 0x000e640000000800 */
[----:B------:R-:W4:Y:S04]  /*21780*/  LDL.LU R19, [R1+0x2e0] ;  /* 0x0002e00001137983 */ /* 0x000f280000300800 */
[----:B------:R0:W-:Y:S02]  /*21790*/  STL [R1+0x26c], R29 ;  /* 0x00026c1d01007387 */ /* 0x0001e40000100800 */
[----:B0-----:R-:W0:Y:S08]  /*217a0*/  LDC R30, c[0x0][0x3b0] ;  /* 0x0000ec00ff1e7b82 */ /* 0x001e300000000800 */
[----:B------:R-:W0:Y:S01]  /*217b0*/  LDC R29, c[0x0][0x3b0] ;  /* 0x0000ec00ff1d7b82 */ /* 0x000e220000000800 */
[----:B------:R2:W-:Y:S04]  /*217c0*/  STL [R1+0x27c], R18 ;  /* 0x00027c1201007387 */ /* 0x0005e80000100800 */
[----:B------:R3:W-:Y:S03]  /*217d0*/  STL [R1+0x290], R14 ;  /* 0x0002900e01007387 */ /* 0x0007e60000100800 */
[----:B------:R-:W0:Y:S01]  /*217e0*/  LDC R33, c[0x0][0x3b0] ;  /* 0x0000ec00ff217b82 */ /* 0x000e220000000800 */
[----:B--2---:R-:W-:-:S02]  /*217f0*/  SEL R18, R11, R17, !P5 ;  /* 0x000000110b127207 */ /* 0x004fc40006800000 */
[----:B---3--:R-:W-:-:S03]  /*21800*/  SEL R14, R11, R82, !P5 ;  /* 0x000000520b0e7207 */ /* 0x008fc60006800000 */
[----:B------:R-:W-:Y:S02]  /*21810*/  IMAD R18, R18, R25, RZ ;  /* 0x0000001912127224 */ /* 0x000fe400078e02ff */
[----:B------:R-:W2:Y:S01]  /*21820*/  LDC R25, c[0x0][0x3b0] ;  /* 0x0000ec00ff197b82 */ /* 0x000ea20000000800 */
[----:B------:R-:W-:-:S07]  /*21830*/  IMAD R14, R14, R28, RZ ;  /* 0x0000001c0e0e7224 */ /* 0x000fce00078e02ff */
[----:B------:R-:W3:Y:S01]  /*21840*/  LDC R28, c[0x0][0x3b0] ;  /* 0x0000ec00ff1c7b82 */ /* 0x000ee20000000800 */
[C---:B----4-:R-:W-:Y:S02]  /*21850*/  SEL R21, R11.reuse, R21, !P5 ;  /* 0x000000150b157207 */ /* 0x050fe40006800000 */
[----:B------:R-:W-:-:S03]  /*21860*/  SEL R20, R11, R20, !P5 ;  /* 0x000000140b147207 */ /* 0x000fc60006800000 */
[----:B------:R-:W-:Y:S02]  /*21870*/  IMAD R21, R21, R22, RZ ;  /* 0x0000001615157224 */ /* 0x000fe400078e02ff */
[----:B------:R-:W4:Y:S01]  /*21880*/  LDC R22, c[0x0][0x3b0] ;  /* 0x0000ec00ff167b82 */ /* 0x000f220000000800 */
[----:B------:R-:W-:Y:S01]  /*21890*/  IMAD R17, R20, R23, RZ ;  /* 0x0000001714117224 */ /* 0x000fe200078e02ff */
[C---:B------:R-:W-:Y:S01]  /*218a0*/  SEL R19, R11.reuse, R19, !P5 ;  /* 0x000000130b137207 */ /* 0x040fe20006800000 */
[----:B------:R0:W-:Y:S01]  /*218b0*/  STL [R1+0x280], R21 ;  /* 0x0002801501007387 */ /* 0x0001e20000100800 */
[----:B------:R-:W-:-:S04]  /*218c0*/  SEL R20, R11, R81, !P5 ;  /* 0x000000510b147207 */ /* 0x000fc80006800000 */
[----:B------:R-:W2:Y:S01]  /*218d0*/  LDC R23, c[0x0][0x3b0] ;  /* 0x0000ec00ff177b82 */ /* 0x000ea20000000800 */
[----:B------:R-:W-:Y:S01]  /*218e0*/  IMAD R19, R19, R24, RZ ;  /* 0x0000001813137224 */ /* 0x000fe200078e02ff */
[----:B------:R1:W-:Y:S01]  /*218f0*/  STL [R1+0x2d8], R17 ;  /* 0x0002d81101007387 */ /* 0x0003e20000100800 */
[----:B0-----:R-:W-:Y:S01]  /*21900*/  SEL R21, R11, R34, !P5 ;  /* 0x000000220b157207 */ /* 0x001fe20006800000 */
[----:B------:R-:W-:-:S04]  /*21910*/  IMAD R30, R20, R30, RZ ;  /* 0x0000001e141e7224 */ /* 0x000fc800078e02ff */
[----:B------:R-:W0:Y:S01]  /*21920*/  LDC R24, c[0x0][0x3b0] ;  /* 0x0000ec00ff187b82 */ /* 0x000e220000000800 */
[----:B-1----:R-:W2:Y:S04]  /*21930*/  LDL.LU R17, [R1+0x2b0] ;  /* 0x0002b00001117983 */ /* 0x002ea80000300800 */
[----:B------:R1:W-:Y:S04]  /*21940*/  STL [R1+0x2dc], R19 ;  /* 0x0002dc1301007387 */ /* 0x0003e80000100800 */
[----:B------:R-:W3:Y:S04]  /*21950*/  LDL.LU R82, [R1+0x2ac] ;  /* 0x0002ac0001527983 */ /* 0x000ee80000300800 */
[----:B------:R4:W-:Y:S01]  /*21960*/  STL [R1+0xf0], R18 ;  /* 0x0000f01201007387 */ /* 0x0009e20000100800 */
[----:B-1----:R-:W-:Y:S01]  /*21970*/  SEL R19, R11, R13, !P5 ;  /* 0x0000000d0b137207 */ /* 0x002fe20006800000 */
[----:B------:R-:W-:-:S02]  /*21980*/  IMAD R13, R21, R29, RZ ;  /* 0x0000001d150d7224 */ /* 0x000fc400078e02ff */
[----:B------:R1:W-:Y:S04]  /*21990*/  STL [R1+0xf4], R14 ;  /* 0x0000f40e01007387 */ /* 0x0003e80000100800 */
[----:B------:R-:W3:Y:S04]  /*219a0*/  LDL.LU R21, [R1+0x2bc] ;  /* 0x0002bc0001157983 */ /* 0x000ee80000300800 */
[----:B------:R-:W3:Y:S01]  /*219b0*/  LDL.LU R34, [R1+0x2a8] ;  /* 0x0002a80001227983 */ /* 0x000ee20000300800 */
[----:B----4-:R-:W-:-:S03]  /*219c0*/  SEL R18, R11, R88, !P5 ;  /* 0x000000580b127207 */ /* 0x010fc60006800000 */
[----:B------:R4:W-:Y:S01]  /*219d0*/  STL [R1+0x28c], R13 ;  /* 0x00028c0d01007387 */ /* 0x0009e20000100800 */
[----:B-1----:R-:W-:-:S03]  /*219e0*/  SEL R14, R11, R16, !P5 ;  /* 0x000000100b0e7207 */ /* 0x002fc60006800000 */
[----:B------:R-:W3:Y:S01]  /*219f0*/  LDL.LU R81, [R1+0x2a4] ;  /* 0x0002a40001517983 */ /* 0x000ee20000300800 */
[----:B------:R-:W-:Y:S02]  /*21a00*/  IMAD R29, R19, R31, RZ ;  /* 0x0000001f131d7224 */ /* 0x000fe400078e02ff */
[----:B------:R-:W-:Y:S01]  /*21a10*/  IMAD R18, R18, R32, RZ ;  /* 0x0000002012127224 */ /* 0x000fe200078e02ff */
[----:B------:R-:W1:Y:S01]  /*21a20*/  LDC R31, c[0x0][0x3b0] ;  /* 0x0000ec00ff1f7b82 */ /* 0x000e620000000800 */
[----:B----4-:R-:W4:Y:S04]  /*21a30*/  LDL.LU R13, [R1+0x2a0] ;  /* 0x0002a000010d7983 */ /* 0x010f280000300800 */
[----:B------:R-:W4:Y:S01]  /*21a40*/  LDL.LU R88, [R1+0x29c] ;  /* 0x00029c0001587983 */ /* 0x000f220000300800 */
[----:B------:R-:W-:-:S02]  /*21a50*/  IMAD R14, R14, R33, RZ ;  /* 0x000000210e0e7224 */ /* 0x000fc400078e02ff */
[----:B------:R-:W0:Y:S01]  /*21a60*/  LDC R32, c[0x0][0x3b0] ;  /* 0x0000ec00ff207b82 */ /* 0x000e220000000800 */
[----:B------:R-:W4:Y:S04]  /*21a70*/  LDL.LU R16, [R1+0x298] ;  /* 0x0002980001107983 */ /* 0x000f280000300800 */
[----:B------:R-:W4:Y:S03]  /*21a80*/  LDL.LU R20, [R1+0x2b8] ;  /* 0x0002b80001147983 */ /* 0x000f260000300800 */
[----:B------:R-:W0:Y:S01]  /*21a90*/  LDC R33, c[0x0][0x3b0] ;  /* 0x0000ec00ff217b82 */ /* 0x000e220000000800 */
[----:B------:R1:W-:Y:S04]  /*21aa0*/  STL [R1+0x2c0], R30 ;  /* 0x0002c01e01007387 */ /* 0x0003e80000100800 */
[----:B------:R-:W4:Y:S04]  /*21ab0*/  LDL.LU R19, [R1+0x2b4] ;  /* 0x0002b40001137983 */ /* 0x000f280000300800 */
[----:B------:R1:W-:Y:S02]  /*21ac0*/  STL [R1+0x2c4], R29 ;  /* 0x0002c41d01007387 */ /* 0x0003e40000100800 */
[----:B-1----:R-:W1:Y:S08]  /*21ad0*/  LDC R30, c[0x0][0x3b0] ;  /* 0x0000ec00ff1e7b82 */ /* 0x002e700000000800 */
[----:B------:R-:W0:Y:S01]  /*21ae0*/  LDC R29, c[0x0][0x3b0] ;  /* 0x0000ec00ff1d7b82 */ /* 0x000e220000000800 */
[----:B------:R2:W-:Y:S04]  /*21af0*/  STL [R1+0x2cc], R18 ;  /* 0x0002cc1201007387 */ /* 0x0005e80000100800 */
[----:B------:R3:W-:Y:S01]  /*21b00*/  STL [R1+0x2d0], R14 ;  /* 0x0002d00e01007387 */ /* 0x0007e20000100800 */
[----:B--2---:R-:W-:-:S02]  /*21b10*/  SEL R18, R11, R17, !P5 ;  /* 0x000000110b127207 */ /* 0x004fc40006800000 */
[C---:B---3--:R-:W-:Y:S02]  /*21b20*/  SEL R14, R11.reuse, R82, !P5 ;  /* 0x000000520b0e7207 */ /* 0x048fe40006800000 */
[----:B------:R-:W-:-:S05]  /*21b30*/  SEL R21, R11, R21, !P5 ;  /* 0x000000150b157207 */ /* 0x000fca0006800000 */
[----:B------:R-:W-:Y:S02]  /*21b40*/  IMAD R21, R21, R22, RZ ;  /* 0x0000001615157224 */ /* 0x000fe400078e02ff */
[----:B------:R-:W-:Y:S01]  /*21b50*/  IMAD R18, R18, R25, RZ ;  /* 0x0000001912127224 */ /* 0x000fe200078e02ff */
[----:B------:R-:W2:Y:S02]  /*21b60*/  LDC R22, c[0x0][0x3b0] ;  /* 0x0000ec00ff167b82 */ /* 0x000ea40000000800 */
[----:B------:R3:W-:Y:S01]  /*21b70*/  STL [R1+0x2ac], R21 ;  /* 0x0002ac1501007387 */ /* 0x0007e20000100800 */
[----:B------:R-:W-:-:S05]  /*21b80*/  IMAD R14, R14, R28, RZ ;  /* 0x0000001c0e0e7224 */ /* 0x000fca00078e02ff */
[----:B------:R-:W1:Y:S01]  /*21b90*/  LDC R25, c[0x0][0x3b0] ;  /* 0x0000ec00ff197b82 */ /* 0x000e620000000800 */
[----:B---3--:R-:W-:-:S07]  /*21ba0*/  SEL R21, R11, R34, !P5 ;  /* 0x000000220b157207 */ /* 0x008fce0006800000 */
[----:B------:R-:W3:Y:S01]  /*21bb0*/  LDC R28, c[0x0][0x3b0] ;  /* 0x0000ec00ff1c7b82 */ /* 0x000ee20000000800 */
[----:B----4-:R-:W-:-:S05]  /*21bc0*/  SEL R20, R11, R20, !P5 ;  /* 0x000000140b147207 */ /* 0x010fca0006800000 */
[----:B------:R-:W-:Y:S01]  /*21bd0*/  IMAD R17, R20, R23, RZ ;  /* 0x0000001714117224 */ /* 0x000fe200078e02ff */
[----:B------:R-:W-:Y:S01]  /*21be0*/  SEL R19, R11, R19, !P5 ;  /* 0x000000130b137207 */ /* 0x000fe20006800000 */
[----:B------:R-:W4:Y:S03]  /*21bf0*/  LDC R23, c[0x0][0x3b0] ;  /* 0x0000ec00ff177b82 */ /* 0x000f260000000800 */
[----:B------:R2:W-:Y:S01]  /*21c00*/  STL [R1+0xe4], R17 ;  /* 0x0000e41101007387 */ /* 0x0005e20000100800 */
[----:B0-----:R-:W-:Y:S01]  /*21c10*/  IMAD R19, R19, R24, RZ ;  /* 0x0000001813137224 */ /* 0x001fe200078e02ff */
[----:B------:R-:W-:-:S03]  /*21c20*/  SEL R20, R11, R81, !P5 ;  /* 0x000000510b147207 */ /* 0x000fc60006800000 */
[----:B------:R-:W0:Y:S01]  /*21c30*/  LDC R24, c[0x0][0x3b0] ;  /* 0x0000ec00ff187b82 */ /* 0x000e220000000800 */
[----:B--2---:R-:W2:Y:S04]  /*21c40*/  LDL.LU R17, [R1+0x534] ;  /* 0x0005340001117983 */ /* 0x004ea80000300800 */
[----:B------:R1:W-:Y:S04]  /*21c50*/  STL [R1+0xec], R19 ;  /* 0x0000ec1301007387 */ /* 0x0003e80000100800 */
[----:B------:R-:W3:Y:S04]  /*21c60*/  LDL.LU R82, [R1+0x554] ;  /* 0x0005540001527983 */ /* 0x000ee80000300800 */
[----:B------:R1:W-:Y:S02]  /*21c70*/  STL [R1+0x2b0], R18 ;  /* 0x0002b01201007387 */ /* 0x0003e40000100800 */
[----:B-1----:R-:W-:Y:S01]  /*21c80*/  SEL R19, R11, R13, !P5 ;  /* 0x0000000d0b137207 */ /* 0x002fe20006800000 */
[----:B------:R-:W-:Y:S01]  /*21c90*/  IMAD R13, R21, R29, RZ ;  /* 0x0000001d150d7224 */ /* 0x000fe200078e02ff */
[----:B------:R1:W-:Y:S01]  /*21ca0*/  STL [R1+0x2bc], R14 ;  /* 0x0002bc0e01007387 */ /* 0x0003e20000100800 */
[----:B------:R-:W-:-:S03]  /*21cb0*/  IMAD R30, R20, R30, RZ ;  /* 0x0000001e141e7224 */ /* 0x000fc600078e02ff */
[----:B------:R-:W4:Y:S04]  /*21cc0*/  LDL.LU R21, [R1+0x294] ;  /* 0x0002940001157983 */ /* 0x000f280000300800 */
[----:B------:R-:W4:Y:S01]  /*21cd0*/  LDL.LU R34, [R1+0x55c] ;  /* 0x00055c0001227983 */ /* 0x000f220000300800 */
[----:B------:R-:W-:-:S03]  /*21ce0*/  SEL R18, R11, R88, !P5 ;  /* 0x000000580b127207 */ /* 0x000fc60006800000 */
[----:B------:R0:W-:Y:S01]  /*21cf0*/  STL [R1+0x2a8], R13 ;  /* 0x0002a80d01007387 */ /* 0x0001e20000100800 */
[----:B-1----:R-:W-:-:S03]  /*21d00*/  SEL R14, R11, R16, !P5 ;  /* 0x000000100b0e7207 */ /* 0x002fc60006800000 */
[----:B------:R-:W4:Y:S01]  /*21d10*/  LDL.LU R81, [R1+0x56c] ;  /* 0x00056c0001517983 */ /* 0x000f220000300800 */
[----:B------:R-:W-:Y:S02]  /*21d20*/  IMAD R29, R19, R31, RZ ;  /* 0x0000001f131d7224 */ /* 0x000fe400078e02ff */
[----:B------:R-:W-:Y:S01]  /*21d30*/  IMAD R18, R18, R32, RZ ;  /* 0x0000002012127224 */ /* 0x000fe200078e02ff */
[----:B------:R-:W1:Y:S01]  /*21d40*/  LDC R31, c[0x0][0x3b0] ;  /* 0x0000ec00ff1f7b82 */ /* 0x000e620000000800 */
[----:B0-----:R-:W4:Y:S04]  /*21d50*/  LDL.LU R13, [R1+0x570] ;  /* 0x00057000010d7983 */ /* 0x001f280000300800 */
        /* <DEDUP_REMOVED lines=14> */
[----:B---3--:R-:W-:-:S03]  /*21e40*/  SEL R14, R11, R82, !P5 ;  /* 0x000000520b0e7207 */ /* 0x008fc60006800000 */
[----:B------:R-:W-:Y:S02]  /*21e50*/  IMAD R18, R18, R25, RZ ;  /* 0x0000001912127224 */ /* 0x000fe400078e02ff */
[----:B------:R-:W2:Y:S01]  /*21e60*/  LDC R25, c[0x0][0x3b0] ;  /* 0x0000ec00ff197b82 */ /* 0x000ea20000000800 */
[----:B----4-:R-:W-:-:S05]  /*21e70*/  SEL R21, R11, R21, !P5 ;  /* 0x000000150b157207 */ /* 0x010fca0006800000 */
[----:B------:R-:W-:Y:S01]  /*21e80*/  IMAD R17, R21, R22, RZ ;  /* 0x0000001615117224 */ /* 0x000fe200078e02ff */
[C---:B------:R-:W-:Y:S01]  /*21e90*/  SEL R21, R11.reuse, R34, !P5 ;  /* 0x000000220b157207 */ /* 0x040fe20006800000 */
[----:B------:R-:W-:Y:S01]  /*21ea0*/  IMAD R14, R14, R28, RZ ;  /* 0x0000001c0e0e7224 */ /* 0x000fe200078e02ff */
[----:B------:R-:W3:Y:S02]  /*21eb0*/  LDC R22, c[0x0][0x3b0] ;  /* 0x0000ec00ff167b82 */ /* 0x000ee40000000800 */
[----:B------:R4:W-:Y:S06]  /*21ec0*/  STL [R1+0xc8], R17 ;  /* 0x0000c81101007387 */ /* 0x0009ec0000100800 */
[----:B------:R-:W1:Y:S01]  /*21ed0*/  LDC R28, c[0x0][0x3b0] ;  /* 0x0000ec00ff1c7b82 */ /* 0x000e620000000800 */
[----:B----4-:R-:W4:Y:S07]  /*21ee0*/  LDL.LU R17, [R1+0x588] ;  /* 0x0005880001117983 */ /* 0x010f2e0000300800 */
[----:B------:R-:W2:Y:S01]  /*21ef0*/  LDC R34, c[0x0][0x3b0] ;  /* 0x0000ec00ff227b82 */ /* 0x000ea20000000800 */
[----:B------:R-:W-:-:S05]  /*21f00*/  SEL R20, R11, R20, !P5 ;  /* 0x000000140b147207 */ /* 0x000fca0006800000 */
[----:B------:R-:W-:Y:S02]  /*21f10*/  IMAD R20, R20, R23, RZ ;  /* 0x0000001714147224 */ /* 0x000fe400078e02ff */
[----:B------:R-:W2:Y:S01]  /*21f20*/  LDC R23, c[0x0][0x3b0] ;  /* 0x0000ec00ff177b82 */ /* 0x000ea20000000800 */
[----:B------:R-:W-:Y:S02]  /*21f30*/  SEL R19, R11, R19, !P5 ;  /* 0x000000130b137207 */ /* 0x000fe40006800000 */
[----:B------:R-:W-:Y:S03]  /*21f40*/  STL [R1+0x2e4], R20 ;  /* 0x0002e41401007387 */ /* 0x000fe60000100800 */
[----:B------:R-:W-:Y:S01]  /*21f50*/  IMAD R19, R19, R24, RZ ;  /* 0x0000001813137224 */ /* 0x000fe200078e02ff */
[----:B------:R-:W2:Y:S01]  /*21f60*/  LDL.LU R82, [R1+0x590] ;  /* 0x0005900001527983 */ /* 0x000ea20000300800 */
[----:B------:R-:W2:Y:S03]  /*21f70*/  LDC R24, c[0x0][0x3b0] ;  /* 0x0000ec00ff187b82 */ /* 0x000ea60000000800 */
[----:B------:R0:W-:Y:S04]  /*21f80*/  STL [R1+0x2f0], R19 ;  /* 0x0002f01301007387 */ /* 0x0001e80000100800 */
[----:B------:R1:W-:Y:S04]  /*21f90*/  STL [R1+0x2fc], R18 ;  /* 0x0002fc1201007387 */ /* 0x0003e80000100800 */
[----:B------:R1:W-:Y:S01]  /*21fa0*/  STL [R1+0x310], R14 ;  /* 0x0003100e01007387 */ /* 0x0003e20000100800 */
[----:B0-----:R-:W-:Y:S01]  /*21fb0*/  SEL R19, R11, R13, !P5 ;  /* 0x0000000d0b137207 */ /* 0x001fe20006800000 */
[----:B------:R-:W-:-:S02]  /*21fc0*/  IMAD R13, R21, R29, RZ ;  /* 0x0000001d150d7224 */ /* 0x000fc400078e02ff */
[----:B------:R-:W2:Y:S01]  /*21fd0*/  LDL.LU R21, [R1+0x57c] ;  /* 0x00057c0001157983 */ /* 0x000ea20000300800 */
[----:B------:R-:W-:-:S03]  /*21fe0*/  SEL R20, R11, R81, !P5 ;  /* 0x000000510b147207 */ /* 0x000fc60006800000 */
[----:B------:R-:W3:Y:S01]  /*21ff0*/  LDL.LU R29, [R1+0x584] ;  /* 0x00058400011d7983 */ /* 0x000ee20000300800 */
[----:B-1----:R-:W-:-:S03]  /*22000*/  SEL R18, R11, R88, !P5 ;  /* 0x000000580b127207 */ /* 0x002fc60006800000 */
[----:B------:R0:W-:Y:S01]  /*22010*/  STL [R1+0x300], R13 ;  /* 0x0003000d01007387 */ /* 0x0001e20000100800 */
[----:B------:R-:W-:-:S03]  /*22020*/  SEL R14, R11, R16, !P5 ;  /* 0x000000100b0e7207 */ /* 0x000fc60006800000 */
[----:B------:R-:W4:Y:S01]  /*22030*/  LDL.LU R81, [R1+0x598] ;  /* 0x0005980001517983 */ /* 0x000f220000300800 */
[----:B------:R-:W-:-:S03]  /*22040*/  IMAD R30, R20, R30, RZ ;  /* 0x0000001e141e7224 */ /* 0x000fc600078e02ff */
[----:B0-----:R-:W4:Y:S04]  /*22050*/  LDL.LU R13, [R1+0x59c] ;  /* 0x00059c00010d7983 */ /* 0x001f280000300800 */
[----:B------:R-:W4:Y:S04]  /*22060*/  LDL.LU R88, [R1+0x5a4] ;  /* 0x0005a40001587983 */ /* 0x000f280000300800 */
[----:B------:R-:W4:Y:S04]  /*22070*/  LDL.LU R16, [R1+0x5a8] ;  /* 0x0005a80001107983 */ /* 0x000f280000300800 */
[----:B------:R-:W4:Y:S01]  /*22080*/  LDL.LU R20, [R1+0x580] ;  /* 0x0005800001147983 */ /* 0x000f220000300800 */
[----:B------:R-:W-:-:S02]  /*22090*/  IMAD R19, R19, R31, RZ ;  /* 0x0000001f13137224 */ /* 0x000fc400078e02ff */
[----:B------:R-:W-:Y:S02]  /*220a0*/  IMAD R18, R18, R32, RZ ;  /* 0x0000002012127224 */ /* 0x000fe400078e02ff */
[----:B------:R-:W-:Y:S01]  /*220b0*/  IMAD R14, R14, R33, RZ ;  /* 0x000000210e0e7224 */ /* 0x000fe200078e02ff */
[----:B------:R0:W-:Y:S01]  /*220c0*/  STL [R1+0x318], R30 ;  /* 0x0003181e01007387 */ /* 0x0001e20000100800 */
[----:B------:R-:W1:Y:S03]  /*220d0*/  LDC R31, c[0x0][0x3b0] ;  /* 0x0000ec00ff1f7b82 */ /* 0x000e660000000800 */
[----:B------:R0:W-:Y:S04]  /*220e0*/  STL [R1+0xa8], R19 ;  /* 0x0000a81301007387 */ /* 0x0001e80000100800 */
[----:B------:R4:W-:Y:S01]  /*220f0*/  STL [R1+0xb4], R18 ;  /* 0x0000b41201007387 */ /* 0x0009e20000100800 */
[----:B------:R-:W1:Y:S03]  /*22100*/  LDC R32, c[0x0][0x3b0] ;  /* 0x0000ec00ff207b82 */ /* 0x000e660000000800 */
[----:B------:R1:W-:Y:S05]  /*22110*/  STL [R1+0x31c], R14 ;  /* 0x00031c0e01007387 */ /* 0x0003ea0000100800 */
[----:B0-----:R-:W0:Y:S08]  /*22120*/  LDC R30, c[0x0][0x3b0] ;  /* 0x0000ec00ff1e7b82 */ /* 0x001e300000000800 */
[----:B------:R-:W0:Y:S01]  /*22130*/  LDC R33, c[0x0][0x3b0] ;  /* 0x0000ec00ff217b82 */ /* 0x000e220000000800 */
[----:B--2---:R-:W-:-:S05]  /*22140*/  SEL R21, R11, R21, !P5 ;  /* 0x000000150b157207 */ /* 0x004fca0006800000 */
[----:B---3--:R-:W-:Y:S02]  /*22150*/  IMAD R21, R21, R22, RZ ;  /* 0x0000001615157224 */ /* 0x008fe400078e02ff */
[----:B------:R-:W2:Y:S01]  /*22160*/  LDL.LU R22, [R1+0x594] ;  /* 0x0005940001167983 */ /* 0x000ea20000300800 */
[C---:B------:R-:W-:Y:S02]  /*22170*/  SEL R19, R11.reuse, R29, !P5 ;  /* 0x0000001d0b137207 */ /* 0x040fe40006800000 */
[C---:B----4-:R-:W-:Y:S02]  /*22180*/  SEL R18, R11.reuse, R17, !P5 ;  /* 0x000000110b127207 */ /* 0x050fe40006800000 */
[----:B-1----:R-:W-:Y:S01]  /*22190*/  SEL R14, R11, R82, !P5 ;  /* 0x000000520b0e7207 */ /* 0x002fe20006800000 */
[----:B------:R-:W-:Y:S01]  /*221a0*/  IMAD R19, R19, R24, RZ ;  /* 0x0000001813137224 */ /* 0x000fe200078e02ff */
[----:B------:R-:W-:Y:S01]  /*221b0*/  STL [R1+0x30c], R21 ;  /* 0x00030c1501007387 */ /* 0x000fe20000100800 */
[----:B------:R-:W-:Y:S01]  /*221c0*/  IMAD R18, R18, R25, RZ ;  /* 0x0000001912127224 */ /* 0x000fe200078e02ff */
[----:B------:R-:W1:Y:S01]  /*221d0*/  LDC R24, c[0x0][0x3b0] ;  /* 0x0000ec00ff187b82 */ /* 0x000e620000000800 */
[----:B------:R-:W-:-:S07]  /*221e0*/  IMAD R14, R14, R28, RZ ;  /* 0x0000001c0e0e7224 */ /* 0x000fce00078e02ff */
[----:B------:R-:W3:Y:S01]  /*221f0*/  LDC R25, c[0x0][0x3b0] ;  /* 0x0000ec00ff197b82 */ /* 0x000ee20000000800 */
[----:B------:R-:W-:-:S07]  /*22200*/  SEL R20, R11, R20, !P5 ;  /* 0x000000140b147207 */ /* 0x000fce0006800000 */
[----:B------:R-:W4:Y:S01]  /*22210*/  LDC R28, c[0x0][0x3b0] ;  /* 0x0000ec00ff1c7b82 */ /* 0x000f220000000800 */
[----:B------:R-:W-:-:S05]  /*22220*/  IMAD R17, R20, R23, RZ ;  /* 0x0000001714117224 */ /* 0x000fca00078e02ff */
[----:B------:R0:W-:Y:S01]  /*22230*/  STL [R1+0x320], R17 ;  /* 0x0003201101007387 */ /* 0x0001e20000100800 */
[C---:B------:R-:W-:Y:S01]  /*22240*/  SEL R20, R11.reuse, R81, !P5 ;  /* 0x000000510b147207 */ /* 0x040fe20006800000 */
[----:B------:R-:W1:Y:S02]  /*22250*/  LDC R23, c[0x0][0x3b0] ;  /* 0x0000ec00ff177b82 */ /* 0x000e640000000800 */
[----:B0-----:R-:W3:Y:S06]  /*22260*/  LDL.LU R17, [R1+0x5c0] ;  /* 0x0005c00001117983 */ /* 0x001eec0000300800 */
[----:B------:R-:W0:Y:S01]  /*22270*/  LDC R29, c[0x0][0x3b0] ;  /* 0x0000ec00ff1d7b82 */ /* 0x000e220000000800 */
[----:B------:R4:W-:Y:S04]  /*22280*/  STL [R1+0x328], R19 ;  /* 0x0003281301007387 */ /* 0x0009e80000100800 */
[----:B------:R-:W3:Y:S04]  /*22290*/  LDL.LU R82, [R1+0x5c4] ;  /* 0x0005c40001527983 */ /* 0x000ee80000300800 */
[----:B------:R-:W-:Y:S04]  /*222a0*/  STL [R1+0x338], R18 ;  /* 0x0003381201007387 */ /* 0x000fe80000100800 */
[----:B------:R4:W-:Y:S02]  /*222b0*/  STL [R1+0x34c], R14 ;  /* 0x00034c0e01007387 */ /* 0x0009e40000100800 */
[----:B----4-:R-:W-:Y:S01]  /*222c0*/  SEL R19, R11, R13, !P5 ;  /* 0x0000000d0b137207 */ /* 0x010fe20006800000 */
[----:B------:R-:W-:-:S02]  /*222d0*/  IMAD R13, R20, R31, RZ ;  /* 0x0000001f140d7224 */ /* 0x000fc400078e02ff */
[----:B------:R-:W4:Y:S01]  /*222e0*/  LDC R31, c[0x0][0x3b0] ;  /* 0x0000ec00ff1f7b82 */ /* 0x000f220000000800 */
[C---:B------:R-:W-:Y:S02]  /*222f0*/  SEL R14, R11.reuse, R16, !P5 ;  /* 0x000000100b0e7207 */ /* 0x040fe40006800000 */
[----:B------:R-:W-:-:S05]  /*22300*/  SEL R18, R11, R88, !P5 ;  /* 0x000000580b127207 */ /* 0x000fca0006800000 */
[----:B------:R-:W-:Y:S02]  /*22310*/  IMAD R18, R18, R33, RZ ;  /* 0x0000002112127224 */ /* 0x000fe400078e02ff */
[----:B------:R-:W-:Y:S01]  /*22320*/  IMAD R14, R14, R34, RZ ;  /* 0x000000220e0e7224 */ /* 0x000fe200078e02ff */
[----:B------:R-:W0:Y:S01]  /*22330*/  LDC R33, c[0x0][0x3b0] ;  /* 0x0000ec00ff217b82 */ /* 0x000e220000000800 */
[----:B--2---:R-:W-:-:S07]  /*22340*/  SEL R21, R11, R22, !P5 ;  /* 0x000000160b157207 */ /* 0x004fce0006800000 */
[----:B------:R-:W2:Y:S01]  /*22350*/  LDC R22, c[0x0][0x3b0] ;  /* 0x0000ec00ff167b82 */ /* 0x000ea20000000800 */
[----:B------:R-:W-:Y:S02]  /*22360*/  IMAD R16, R21, R30, RZ ;  /* 0x0000001e15107224 */ /* 0x000fe400078e02ff */
[----:B------:R-:W2:Y:S05]  /*22370*/  LDL.LU R21, [R1+0x5ac] ;  /* 0x0005ac0001157983 */ /* 0x000eaa0000300800 */
[----:B------:R-:W0:Y:S01]  /*22380*/  LDC R30, c[0x0][0x3b0] ;  /* 0x0000ec00ff1e7b82 */ /* 0x000e220000000800 */
[----:B------:R1:W-:Y:S04]  /*22390*/  STL [R1+0x88], R16 ;  /* 0x0000881001007387 */ /* 0x0003e80000100800 */
[----:B------:R-:W4:Y:S04]  /*223a0*/  LDL.LU R20, [R1+0x5b0] ;  /* 0x0005b00001147983 */ /* 0x000f280000300800 */
[----:B------:R-:W4:Y:S01]  /*223b0*/  LDL.LU R81, [R1+0x5cc] ;  /* 0x0005cc0001517983 */ /* 0x000f220000300800 */
[----:B-1----:R-:W-:-:S03]  /*223c0*/  IMAD R16, R19, R32, RZ ;  /* 0x0000002013107224 */ /* 0x002fc600078e02ff */
[----:B------:R1:W-:Y:S01]  /*223d0*/  STL [R1+0x94], R13 ;  /* 0x0000940d01007387 */ /* 0x0003e20000100800 */
[----:B------:R-:W0:Y:S03]  /*223e0*/  LDC R32, c[0x0][0x3b0] ;  /* 0x0000ec00ff207b82 */ /* 0x000e260000000800 */
[----:B-1----:R-:W4:Y:S04]  /*223f0*/  LDL.LU R13, [R1+0x5d0] ;  /* 0x0005d000010d7983 */ /* 0x002f280000300800 */
[----:B------:R-:W4:Y:S04]  /*22400*/  LDL.LU R88, [R1+0x5d4] ;  /* 0x0005d40001587983 */ /* 0x000f280000300800 */
[----:B------:R-:W4:Y:S04]  /*22410*/  LDL.LU R19, [R1+0x5b4] ;  /* 0x0005b40001137983 */ /* 0x000f280000300800 */
[----:B------:R1:W-:Y:S04]  /*22420*/  STL [R1+0x334], R16 ;  /* 0x0003341001007387 */ /* 0x0003e80000100800 */
[----:B-1----:R-:W4:Y:S04]  /*22430*/  LDL.LU R16, [R1+0x5d8] ;  /* 0x0005d80001107983 */ /* 0x002f280000300800 */
[----:B------:R3:W-:Y:S04]  /*22440*/  STL [R1+0x340], R18 ;  /* 0x0003401201007387 */ /* 0x0007e80000100800 */
[----:B------:R-:W4:Y:S04]  /*22450*/  LDL.LU R34, [R1+0x5c8] ;  /* 0x0005c80001227983 */ /* 0x000f280000300800 */
[----:B------:R1:W-:Y:S01]  /*22460*/  STL [R1+0x350], R14 ;  /* 0x0003500e01007387 */ /* 0x0003e20000100800 */
[----:B---3--:R-:W-:-:S05]  /*22470*/  SEL R18, R11, R17, !P5 ;  /* 0x000000110b127207 */ /* 0x008fca0006800000 */
[----:B------:R-:W-:Y:S02]  /*22480*/  IMAD R18, R18, R28, RZ ;  /* 0x0000001c12127224 */ /* 0x000fe400078e02ff */
[----:B------:R-:W3:Y:S01]  /*22490*/  LDC R28, c[0x0][0x3b0] ;  /* 0x0000ec00ff1c7b82 */ /* 0x000ee20000000800 */
[----:B-1----:R-:W-:-:S05]  /*224a0*/  SEL R14, R11, R82, !P5 ;  /* 0x000000520b0e7207 */ /* 0x002fca0006800000 */
[----:B0-----:R-:W-:Y:S02]  /*224b0*/  IMAD R14, R14, R29, RZ ;  /* 0x0000001d0e0e7224 */ /* 0x001fe400078e02ff */
[----:B------:R-:W0:Y:S01]  /*224c0*/  LDC R29, c[0x0][0x3b0] ;  /* 0x0000ec00ff1d7b82 */ /* 0x000e220000000800 */
[C---:B--2---:R-:W-:Y:S02]  /*224d0*/  SEL R21, R11.reuse, R21, !P5 ;  /* 0x000000150b157207 */ /* 0x044fe40006800000 */
[----:B----4-:R-:W-:-:S03]  /*224e0*/  SEL R20, R11, R20, !P5 ;  /* 0x000000140b147207 */ /* 0x010fc60006800000 */
[----:B------:R-:W-:Y:S02]  /*224f0*/  IMAD R21, R21, R23, RZ ;  /* 0x0000001715157224 */ /* 0x000fe400078e02ff */
[----:B------:R-:W1:Y:S01]  /*22500*/  LDC R23, c[0x0][0x3b0] ;  /* 0x0000ec00ff177b82 */ /* 0x000e620000000800 */
[----:B------:R-:W-:Y:S02]  /*22510*/  IMAD R20, R20, R24, RZ ;  /* 0x0000001814147224 */ /* 0x000fe400078e02ff */
[----:B------:R2:W-:Y:S04]  /*22520*/  STL [R1+0x348], R21 ;  /* 0x0003481501007387 */ /* 0x0005e80000100800 */
[----:B------:R-:W-:Y:S01]  /*22530*/  STL [R1+0x35c], R20 ;  /* 0x00035c1401007387 */ /* 0x000fe20000100800 */
[----:B------:R-:W4:Y:S03]  /*22540*/  LDC R24, c[0x0][0x3b0] ;  /* 0x0000ec00ff187b82 */ /* 0x000f260000000800 */
[----:B--2---:R-:W2:Y:S01]  /*22550*/  LDL.LU R21, [R1+0x5dc] ;  /* 0x0005dc0001157983 */ /* 0x004ea20000300800 */
[----:B------:R-:W-:-:S05]  /*22560*/  SEL R19, R11, R19, !P5 ;  /* 0x000000130b137207 */ /* 0x000fca0006800000 */
[----:B------:R-:W-:Y:S01]  /*22570*/  IMAD R17, R19, R25, RZ ;  /* 0x0000001913117224 */ /* 0x000fe200078e02ff */
[C---:B------:R-:W-:Y:S01]  /*22580*/  SEL R19, R11.reuse, R13, !P5 ;  /* 0x0000000d0b137207 */ /* 0x040fe20006800000 */
[----:B------:R-:W0:Y:S03]  /*22590*/  LDC R25, c[0x0][0x3b0] ;  /* 0x0000ec00ff197b82 */ /* 0x000e260000000800 */
[----:B------:R3:W-:Y:S04]  /*225a0*/  STL [R1+0x368], R17 ;  /* 0x0003681101007387 */ /* 0x0007e80000100800 */
[----:B---3--:R-:W3:Y:S04]  /*225b0*/  LDL.LU R17, [R1+0x5e8] ;  /* 0x0005e80001117983 */ /* 0x008ee80000300800 */
[----:B------:R-:W-:Y:S04]  /*225c0*/  STL [R1+0x64], R18 ;  /* 0x0000641201007387 */ /* 0x000fe80000100800 */
[----:B------:R-:W4:Y:S04]  /*225d0*/  LDL.LU R82, [R1+0x5f8] ;  /* 0x0005f80001527983 */ /* 0x000f280000300800 */
[----:B------:R1:W-:Y:S01]  /*225e0*/  STL [R1+0x80], R14 ;  /* 0x0000800e01007387 */ /* 0x0003e20000100800 */
[----:B------:R-:W-:-:S02]  /*225f0*/  SEL R20, R11, R81, !P5 ;  /* 0x000000510b147207 */ /* 0x000fc40006800000 */
[C---:B-1----:R-:W-:Y:S02]  /*22600*/  SEL R14, R11.reuse, R34, !P5 ;  /* 0x000000220b0e7207 */ /* 0x042fe40006800000 */
[----:B------:R-:W4:Y:S03]  /*22610*/  LDL.LU R34, [R1+0x5fc] ;  /* 0x0005fc0001227983 */ /* 0x000f260000300800 */
[----:B------:R-:W-:Y:S01]  /*22620*/  IMAD R13, R14, R22, RZ ;  /* 0x000000160e0d7224 */ /* 0x000fe200078e02ff */
[----:B------:R-:W4:Y:S01]  /*22630*/  LDL.LU R81, [R1+0x600] ;  /* 0x0006000001517983 */ /* 0x000f220000300800 */
[C---:B------:R-:W-:Y:S01]  /*22640*/  SEL R14, R11.reuse, R16, !P5 ;  /* 0x000000100b0e7207 */ /* 0x040fe20006800000 */
[----:B------:R-:W-:Y:S02]  /*22650*/  IMAD R16, R20, R30, RZ ;  /* 0x0000001e14107224 */ /* 0x000fe400078e02ff */
[----:B------:R1:W-:Y:S01]  /*22660*/  STL [R1+0x358], R13 ;  /* 0x0003580d01007387 */ /* 0x0003e20000100800 */
[----:B------:R-:W-:Y:S01]  /*22670*/  SEL R18, R11, R88, !P5 ;  /* 0x000000580b127207 */ /* 0x000fe20006800000 */
[----:B------:R-:W-:Y:S01]  /*22680*/  IMAD R22, R19, R31, RZ ;  /* 0x0000001f13167224 */ /* 0x000fe200078e02ff */
[----:B------:R-:W0:Y:S01]  /*22690*/  LDC R30, c[0x0][0x3b0] ;  /* 0x0000ec00ff1e7b82 */ /* 0x000e220000000800 */
[----:B-1----:R-:W4:Y:S02]  /*226a0*/  LDL.LU R13, [R1+0x610] ;  /* 0x00061000010d7983 */ /* 0x002f240000300800 */
[----:B------:R-:W-:-:S05]  /*226b0*/  IMAD R18, R18, R32, RZ ;  /* 0x0000002012127224 */ /* 0x000fca00078e02ff */
[----:B------:R-:W1:Y:S01]  /*226c0*/  LDC R31, c[0x0][0x3b0] ;  /* 0x0000ec00ff1f7b82 */ /* 0x000e620000000800 */
[----:B------:R-:W4:Y:S04]  /*226d0*/  LDL.LU R20, [R1+0x5e0] ;  /* 0x0005e00001147983 */ /* 0x000f280000300800 */
[----:B------:R-:W4:Y:S01]  /*226e0*/  LDL.LU R88, [R1+0x614] ;  /* 0x0006140001587983 */ /* 0x000f220000300800 */
[----:B------:R-:W-:Y:S02]  /*226f0*/  IMAD R14, R14, R33, RZ ;  /* 0x000000210e0e7224 */ /* 0x000fe400078e02ff */
[----:B------:R-:W0:Y:S01]  /*22700*/  LDC R32, c[0x0][0x3b0] ;  /* 0x0000ec00ff207b82 */ /* 0x000e220000000800 */
[----:B------:R1:W-:Y:S07]  /*22710*/  STL [R1+0x360], R16 ;  /* 0x0003601001007387 */ /* 0x0003ee0000100800 */
[----:B------:R-:W0:Y:S01]  /*22720*/  LDC R33, c[0x0][0x3b0] ;  /* 0x0000ec00ff217b82 */ /* 0x000e220000000800 */
[----:B-1----:R-:W4:Y:S04]  /*22730*/  LDL.LU R16, [R1+0x5ec] ;  /* 0x0005ec0001107983 */ /* 0x002f280000300800 */
[----:B------:R-:W4:Y:S04]  /*22740*/  LDL.LU R19, [R1+0x5e4] ;  /* 0x0005e40001137983 */ /* 0x000f280000300800 */
[----:B------:R1:W-:Y:S04]  /*22750*/  STL [R1+0x36c], R22 ;  /* 0x00036c1601007387 */ /* 0x0003e80000100800 */
[----:B------:R3:W-:Y:S04]  /*22760*/  STL [R1+0x37c], R18 ;  /* 0x00037c1201007387 */ /* 0x0007e80000100800 */
[----:B------:R4:W-:Y:S01]  /*22770*/  STL [R1+0x38c], R14 ;  /* 0x00038c0e01007387 */ /* 0x0009e20000100800 */
[----:B-1----:R-:W1:Y:S01]  /*22780*/  LDC R22, c[0x0][0x3b0] ;  /* 0x0000ec00ff167b82 */ /* 0x002e620000000800 */
[----:B--2---:R-:W-:-:S02]  /*22790*/  SEL R21, R11, R21, !P5 ;  /* 0x000000150b157207 */ /* 0x004fc40006800000 */
[----:B---3--:R-:W-:-:S03]  /*227a0*/  SEL R18, R11, R17, !P5 ;  /* 0x000000110b127207 */ /* 0x008fc60006800000 */
[----:B------:R-:W-:Y:S02]  /*227b0*/  IMAD R17, R21, R23, RZ ;  /* 0x0000001715117224 */ /* 0x000fe400078e02ff */
[----:B------:R-:W2:Y:S03]  /*227c0*/  LDC R23, c[0x0][0x3b0] ;  /* 0x0000ec00ff177b82 */ /* 0x000ea60000000800 */
[----:B------:R3:W-:Y:S01]  /*227d0*/  STL [R1+0x380], R17 ;  /* 0x0003801101007387 */ /* 0x0007e20000100800 */
[----:B----4-:R-:W-:-:S03]  /*227e0*/  SEL R14, R11, R82, !P5 ;  /* 0x000000520b0e7207 */ /* 0x010fc60006800000 */
[----:B---3--:R-:W3:Y:S01]  /*227f0*/  LDL.LU R17, [R1+0x568] ;  /* 0x0005680001117983 */ /* 0x008ee20000300800 */
[----:B------:R-:W-:-:S05]  /*22800*/  SEL R20, R11, R20, !P5 ;  /* 0x000000140b147207 */ /* 0x000fca0006800000 */
[----:B------:R-:W-:Y:S02]  /*22810*/  IMAD R20, R20, R24, RZ ;  /* 0x0000001814147224 */ /* 0x000fe400078e02ff */
[----:B0-----:R-:W-:Y:S01]  /*22820*/  IMAD R18, R18, R29, RZ ;  /* 0x0000001d12127224 */ /* 0x001fe200078e02ff */
[----:B------:R-:W0:Y:S02]  /*22830*/  LDC R24, c[0x0][0x3b0] ;  /* 0x0000ec00ff187b82 */ /* 0x000e240000000800 */
[----:B------:R4:W-:Y:S04]  /*22840*/  STL [R1+0x5c], R20 ;  /* 0x00005c1401007387 */ /* 0x0009e80000100800 */
[----:B------:R-:W2:Y:S01]  /*22850*/  LDL.LU R82, [R1+0x54c] ;  /* 0x00054c0001527983 */ /* 0x000ea20000300800 */
[----:B------:R-:W-:Y:S01]  /*22860*/  IMAD R14, R14, R28, RZ ;  /* 0x0000001c0e0e7224 */ /* 0x000fe200078e02ff */
[----:B------:R-:W0:Y:S01]  /*22870*/  LDC R29, c[0x0][0x3b0] ;  /* 0x0000ec00ff1d7b82 */ /* 0x000e220000000800 */
[----:B------:R-:W-:-:S02]  /*22880*/  SEL R19, R11, R19, !P5 ;  /* 0x000000130b137207 */ /* 0x000fc40006800000 */
[----:B----4-:R-:W-:-:S05]  /*22890*/  SEL R20, R11, R81, !P5 ;  /* 0x000000510b147207 */ /* 0x010fca0006800000 */
[----:B------:R-:W4:Y:S01]  /*228a0*/  LDC R28, c[0x0][0x3b0] ;  /* 0x0000ec00ff1c7b82 */ /* 0x000f220000000800 */
[----:B------:R-:W-:-:S05]  /*228b0*/  IMAD R19, R19, R25, RZ ;  /* 0x0000001913137224 */ /* 0x000fca00078e02ff */
[----:B------:R1:W-:Y:S02]  /*228c0*/  STL [R1+0x60], R19 ;  /* 0x0000601301007387 */ /* 0x0003e40000100800 */
[----:B------:R-:W0:Y:S02]  /*228d0*/  LDC R25, c[0x0][0x3b0] ;  /* 0x0000ec00ff197b82 */ /* 0x000e240000000800 */
[----:B------:R-:W-:Y:S04]  /*228e0*/  STL [R1+0x388], R18 ;  /* 0x0003881201007387 */ /* 0x000fe80000100800 */
[----:B------:R1:W-:Y:S02]  /*228f0*/  STL [R1+0x78], R14 ;  /* 0x0000780e01007387 */ /* 0x0003e40000100800 */
[----:B-1----:R-:W-:-:S02]  /*22900*/  SEL R19, R11, R13, !P5 ;  /* 0x0000000d0b137207 */ /* 0x002fc40006800000 */
[C---:B------:R-:W-:Y:S02]  /*22910*/  SEL R14, R11.reuse, R34, !P5 ;  /* 0x000000220b0e7207 */ /* 0x040fe40006800000 */
[C---:B------:R-:W-:Y:S01]  /*22920*/  SEL R18, R11.reuse, R88, !P5 ;  /* 0x000000580b127207 */ /* 0x040fe20006800000 */
[----:B------:R-:W1:Y:S02]  /*22930*/  LDC R34, c[0x0][0x3b0] ;  /* 0x0000ec00ff227b82 */ /* 0x000e640000000800 */
[----:B------:R-:W-:Y:S01]  /*22940*/  IMAD R13, R14, R22, RZ ;  /* 0x000000160e0d7224 */ /* 0x000fe200078e02ff */
[----:B------:R-:W-:Y:S01]  /*22950*/  SEL R14, R11, R16, !P5 ;  /* 0x000000100b0e7207 */ /* 0x000fe20006800000 */
[----:B------:R-:W-:-:S03]  /*22960*/  IMAD R16, R20, R30, RZ ;  /* 0x0000001e14107224 */ /* 0x000fc600078e02ff */
[----:B------:R4:W-:Y:S01]  /*22970*/  STL [R1+0x7c], R13 ;  /* 0x00007c0d01007387 */ /* 0x0009e20000100800 */
[----:B------:R-:W-:Y:S01]  /*22980*/  IMAD R20, R14, R33, RZ ;  /* 0x000000210e147224 */ /* 0x000fe200078e02ff */
[----:B------:R-:W0:Y:S01]  /*22990*/  LDC R22, c[0x0][0x3b0] ;  /* 0x0000ec00ff167b82 */ /* 0x000e220000000800 */
[----:B----4-:R-:W-:-:S07]  /*229a0*/  IMAD R13, R19, R31, RZ ;  /* 0x0000001f130d7224 */ /* 0x010fce00078e02ff */
[----:B------:R-:W4:Y:S01]  /*229b0*/  LDC R30, c[0x0][0x3b0] ;  /* 0x0000ec00ff1e7b82 */ /* 0x000f220000000800 */
[----:B------:R-:W4:Y:S04]  /*229c0*/  LDL.LU R19, [R1+0x1fc] ;  /* 0x0001fc0001137983 */ /* 0x000f280000300800 */
[----:B------:R-:W-:Y:S03]  /*229d0*/  STL [R1+0x84], R16 ;  /* 0x0000841001007387 */ /* 0x000fe60000100800 */
[----:B------:R-:W0:Y:S01]  /*229e0*/  LDC R31, c[0x0][0x3b0] ;  /* 0x0000ec00ff1f7b82 */ /* 0x000e220000000800 */
[----:B------:R1:W-:Y:S07]  /*229f0*/  STL [R1+0x8c], R13 ;  /* 0x00008c0d01007387 */ /* 0x0003ee0000100800 */
[----:B------:R-:W0:Y:S01]  /*22a00*/  LDC R33, c[0x0][0x3b0] ;  /* 0x0000ec00ff217b82 */ /* 0x000e220000000800 */
[----:B-1----:R-:W-:-:S02]  /*22a10*/  IMAD R13, R18, R32, RZ ;  /* 0x00000020120d7224 */ /* 0x002fc400078e02ff */
[----:B------:R-:W4:Y:S05]  /*22a20*/  LDL.LU R18, [R1+0x528] ;  /* 0x0005280001127983 */ /* 0x000f2a0000300800 */
[----:B------:R-:W1:Y:S01]  /*22a30*/  LDC R32, c[0x0][0x3b0] ;  /* 0x0000ec00ff207b82 */ /* 0x000e620000000800 */
[----:B------:R-:W4:Y:S04]  /*22a40*/  LDL.LU R81, [R1+0x1e8] ;  /* 0x0001e80001517983 */ /* 0x000f280000300800 */
[----:B------:R0:W-:Y:S04]  /*22a50*/  STL [R1+0x90], R13 ;  /* 0x0000900d01007387 */ /* 0x0001e80000100800 */
[----:B0-----:R-:W4:Y:S04]  /*22a60*/  LDL.LU R13, [R1+0x1e4] ;  /* 0x0001e400010d7983 */ /* 0x001f280000300800 */
[----:B------:R-:W4:Y:S04]  /*22a70*/  LDL.LU R16, [R1+0x1e0] ;  /* 0x0001e00001107983 */ /* 0x000f280000300800 */
[----:B------:R-:W4:Y:S04]  /*22a80*/  LDL.LU R14, [R1+0x1f8] ;  /* 0x0001f800010e7983 */ /* 0x000f280000300800 */
[----:B------:R0:W-:Y:S04]  /*22a90*/  STL [R1+0x9c], R20 ;  /* 0x00009c1401007387 */ /* 0x0001e80000100800 */
[----:B------:R-:W4:Y:S01]  /*22aa0*/  LDL.LU R88, [R1+0x2f4] ;  /* 0x0002f40001587983 */ /* 0x000f220000300800 */
[----:B---3--:R-:W-:-:S03]  /*22ab0*/  SEL R21, R11, R17, !P5 ;  /* 0x000000110b157207 */ /* 0x008fc60006800000 */
[----:B------:R-:W3:Y:S02]  /*22ac0*/  LDL.LU R17, [R1+0x2c8] ;  /* 0x0002c80001117983 */ /* 0x000ee40000300800 */
[----:B--2---:R-:W-:Y:S01]  /*22ad0*/  IMAD R21, R21, R23, RZ ;  /* 0x0000001715157224 */ /* 0x004fe200078e02ff */
[----:B0-----:R-:W-:Y:S02]  /*22ae0*/  SEL R20, R11, R82, !P5 ;  /* 0x000000520b147207 */ /* 0x001fe40006800000 */
[----:B------:R-:W2:Y:S04]  /*22af0*/  LDL.LU R82, [R1+0x270] ;  /* 0x0002700001527983 */ /* 0x000ea80000300800 */
[----:B------:R-:W2:Y:S04]  /*22b00*/  LDL.LU R23, [R1+0x1f4] ;  /* 0x0001f40001177983 */ /* 0x000ea80000300800 */
[----:B------:R0:W-:Y:S01]  /*22b10*/  STL [R1+0x98], R21 ;  /* 0x0000981501007387 */ /* 0x0001e20000100800 */
[----:B------:R-:W-:-:S03]  /*22b20*/  IMAD R24, R20, R24, RZ ;  /* 0x0000001814187224 */ /* 0x000fc600078e02ff */
[----:B0-----:R-:W3:Y:S04]  /*22b30*/  LDL.LU R21, [R1+0x1f0] ;  /* 0x0001f00001157983 */ /* 0x001ee80000300800 */
[----:B------:R-:W3:Y:S04]  /*22b40*/  LDL.LU R20, [R1+0x1ec] ;  /* 0x0001ec0001147983 */ /* 0x000ee80000300800 */
[----:B------:R-:W-:Y:S04]  /*22b50*/  STL [R1+0xa0], R24 ;  /* 0x0000a01801007387 */ /* 0x000fe80000100800 */
[----:B------:R0:W-:Y:S02]  /*22b60*/  STS.U16 [R0+UR76+0x17f80], R9 ;  /* 0x017f800900007988 */ /* 0x0001e4000800044c */
[----:B0-----:R-:W0:Y:S01]  /*22b70*/  LDC R9, c[0x0][0x3a0] ;  /* 0x0000e800ff097b82 */ /* 0x001e220000000800 */
[----:B----4-:R-:W-:-:S05]  /*22b80*/  SEL R19, R11, R19, !P5 ;  /* 0x000000130b137207 */ /* 0x010fca0006800000 */
[----:B------:R-:W-:Y:S02]  /*22b90*/  IMAD R24, R19, R28, RZ ;  /* 0x0000001c13187224 */ /* 0x000fe400078e02ff */
[----:B------:R-:W4:Y:S03]  /*22ba0*/  LDC R28, c[0x0][0x3a0] ;  /* 0x0000e800ff1c7b82 */ /* 0x000f260000000800 */
[----:B------:R0:W-:Y:S01]  /*22bb0*/  STL [R1+0xa4], R24 ;  /* 0x0000a41801007387 */ /* 0x0001e20000100800 */
[----:B------:R-:W-:-:S04]  /*22bc0*/  SEL R18, R11, R18, !P5 ;  /* 0x000000120b127207 */ /* 0x000fc80006800000 */
[----:B0-----:R-:W0:Y:S01]  /*22bd0*/  LDC R24, c[0x0][0x3b0] ;  /* 0x0000ec00ff187b82 */ /* 0x001e220000000800 */
[----:B------:R-:W-:-:S07]  /*22be0*/  IMAD R19, R18, R25, RZ ;  /* 0x0000001912137224 */ /* 0x000fce00078e02ff */
[----:B------:R-:W0:Y:S01]  /*22bf0*/  LDC R25, c[0x0][0x3b0] ;  /* 0x0000ec00ff197b82 */ /* 0x000e220000000800 */
[----:B------:R1:W-:Y:S01]  /*22c00*/  STL [R1+0xac], R19 ;  /* 0x0000ac1301007387 */ /* 0x0003e20000100800 */
[----:B------:R-:W-:-:S05]  /*22c10*/  SEL R14, R11, R14, !P5 ;  /* 0x0000000e0b0e7207 */ /* 0x000fca0006800000 */
[----:B------:R-:W-:Y:S01]  /*22c20*/  IMAD R18, R14, R29, RZ ;  /* 0x0000001d0e127224 */ /* 0x000fe200078e02ff */
[C---:B-1----:R-:W-:Y:S01]  /*22c30*/  SEL R19, R11.reuse, R81, !P5 ;  /* 0x000000510b137207 */ /* 0x042fe20006800000 */
[----:B------:R-:W1:Y:S03]  /*22c40*/  LDC R29, c[0x0][0x3a0] ;  /* 0x0000e800ff1d7b82 */ /* 0x000e660000000800 */
[----:B------:R4:W-:Y:S02]  /*22c50*/  STL [R1+0xb8], R18 ;  /* 0x0000b81201007387 */ /* 0x0009e40000100800 */
[C---:B----4-:R-:W-:Y:S02]  /*22c60*/  SEL R18, R11.reuse, R13, !P5 ;  /* 0x0000000d0b127207 */ /* 0x050fe40006800000 */
[----:B------:R-:W-:Y:S02]  /*22c70*/  PRMT R7, RZ, 0x7610, R7 ;  /* 0x00007610ff077816 */ /* 0x000fe40000000007 */
[----:B--2---:R-:W-:-:S02]  /*22c80*/  SEL R14, R11, R23, !P5 ;  /* 0x000000170b0e7207 */ /* 0x004fc40006800000 */
[----:B------:R-:W2:Y:S03]  /*22c90*/  LDC R23, c[0x0][0x3b0] ;  /* 0x0000ec00ff177b82 */ /* 0x000ea60000000800 */
[----:B------:R-:W-:Y:S01]  /*22ca0*/  IMAD R14, R14, R22, RZ ;  /* 0x000000160e0e7224 */ /* 0x000fe200078e02ff */
[----:B---3--:R-:W-:-:S04]  /*22cb0*/  SEL R21, R11, R21, !P5 ;  /* 0x000000150b157207 */ /* 0x008fc80006800000 */
[----:B------:R3:W-:Y:S01]  /*22cc0*/  STL [R1+0xbc], R14 ;  /* 0x0000bc0e01007387 */ /* 0x0007e20000100800 */
[----:B------:R-:W-:Y:S01]  /*22cd0*/  SEL R20, R11, R20, !P5 ;  /* 0x000000140b147207 */ /* 0x000fe20006800000 */
[----:B------:R-:W-:-:S04]  /*22ce0*/  IMAD R13, R21, R30, RZ ;  /* 0x0000001e150d7224 */ /* 0x000fc800078e02ff */
[----:B------:R-:W-:Y:S01]  /*22cf0*/  IMAD R81, R20, R31, RZ ;  /* 0x0000001f14517224 */ /* 0x000fe200078e02ff */
[----:B---3--:R-:W-:Y:S01]  /*22d00*/  SEL R14, R11, R16, !P5 ;  /* 0x000000100b0e7207 */ /* 0x008fe20006800000 */
[----:B------:R-:W-:Y:S01]  /*22d10*/  IMAD R16, R19, R32, RZ ;  /* 0x0000002013107224 */ /* 0x000fe200078e02ff */
[----:B------:R3:W-:Y:S03]  /*22d20*/  STL [R1+0xb0], R13 ;  /* 0x0000b00d01007387 */ /* 0x0007e60000100800 */
[----:B------:R-:W-:Y:S01]  /*22d30*/  IMAD R14, R14, R34, RZ ;  /* 0x000000220e0e7224 */ /* 0x000fe200078e02ff */
[----:B------:R-:W-:Y:S01]  /*22d40*/  STL [R1+0xc0], R81 ;  /* 0x0000c05101007387 */ /* 0x000fe20000100800 */
[----:B---3--:R-:W-:-:S03]  /*22d50*/  IMAD R13, R18, R33, RZ ;  /* 0x00000021120d7224 */ /* 0x008fc600078e02ff */
[----:B------:R3:W-:Y:S04]  /*22d60*/  STL [R1+0xc4], R16 ;  /* 0x0000c41001007387 */ /* 0x0007e80000100800 */
[----:B------:R4:W-:Y:S04]  /*22d70*/  STL [R1+0xcc], R13 ;  /* 0x0000cc0d01007387 */ /* 0x0009e80000100800 */
[----:B------:R0:W-:Y:S01]  /*22d80*/  STL [R1+0xd8], R14 ;  /* 0x0000d80e01007387 */ /* 0x0001e20000100800 */
[----:B---3--:R-:W-:Y:S01]  /*22d90*/  IMAD.MOV.U32 R16, RZ, RZ, R12 ;  /* 0x000000ffff107224 */ /* 0x008fe200078e000c */
[----:B------:R-:W-:Y:S01]  /*22da0*/  SEL R12, R11, R17, !P5 ;  /* 0x000000110b0c7207 */ /* 0x000fe20006800000 */
[----:B----4-:R-:W-:Y:S01]  /*22db0*/  VIADD R13, R9, 0xff ;  /* 0x000000ff090d7836 */ /* 0x010fe20000000000 */
[----:B0-----:R-:W-:Y:S01]  /*22dc0*/  SEL R14, R11, R88, !P5 ;  /* 0x000000580b0e7207 */ /* 0x001fe20006800000 */
[----:B------:R-:W-:Y:S01]  /*22dd0*/  @!P0 IMAD.MOV R16, RZ, RZ, -R16 ;  /* 0x000000ffff108224 */ /* 0x000fe200078e0a10 */
[----:B------:R-:W-:Y:S01]  /*22de0*/  LOP3.LUT R81, R83, 0x80, RZ, 0xfc, !PT ;  /* 0x0000008053517812 */ /* 0x000fe200078efcff */
[----:B------:R-:W0:Y:S02]  /*22df0*/  LDC R88, c[0x0][0x3b0] ;  /* 0x0000ec00ff587b82 */ /* 0x000e240000000800 */
[----:B------:R-:W-:Y:S01]  /*22e00*/  IMAD R17, R14, R24, RZ ;  /* 0x000000180e117224 */ /* 0x000fe200078e02ff */
[----:B------:R-:W-:Y:S01]  /*22e10*/  ISETP.GT.AND P0, PT, R13, 0xff, PT ;  /* 0x000000ff0d00780c */ /* 0x000fe20003f04270 */
[----:B------:R-:W-:Y:S01]  /*22e20*/  STL [R1+0x58], R16 ;  /* 0x0000581001007387 */ /* 0x000fe20000100800 */
[----:B------:R-:W-:-:S02]  /*22e30*/  SEL R9, R11, R82, !P5 ;  /* 0x000000520b097207 */ /* 0x000fc40006800000 */
[----:B-1----:R-:W-:Y:S01]  /*22e40*/  ISETP.LT.AND P6, PT, R81, R29, P0 ;  /* 0x0000001d5100720c */ /* 0x002fe200007c1270 */
[----:B------:R1:W-:Y:S01]  /*22e50*/  STL [R1+0xd0], R17 ;  /* 0x0000d01101007387 */ /* 0x0003e20000100800 */
[----:B------:R-:W-:Y:S01]  /*22e60*/  ISETP.LT.AND P0, PT, R83, R28, P0 ;  /* 0x0000001c5300720c */ /* 0x000fe20000701270 */
[----:B------:R-:W3:Y:S08]  /*22e70*/  LDC R82, c[0x0][0x3b0] ;  /* 0x0000ec00ff527b82 */ /* 0x000ef00000000800 */
[----:B-1----:R-:W1:Y:S08]  /*22e80*/  LDC R17, c[0x0][0x3b0] ;  /* 0x0000ec00ff117b82 */ /* 0x002e700000000800 */
[----:B------:R-:W3:Y:S01]  /*22e90*/  LDC R83, c[0x0][0x3b0] ;  /* 0x0000ec00ff537b82 */ /* 0x000ee20000000800 */
[----:B--2---:R-:W-:-:S02]  /*22ea0*/  IMAD R16, R12, R23, RZ ;  /* 0x000000170c107224 */ /* 0x004fc400078e02ff */
[----:B------:R-:W-:-:S03]  /*22eb0*/  IMAD R13, R9, R25, RZ ;  /* 0x00000019090d7224 */ /* 0x000fc600078e02ff */
[----:B------:R2:W-:Y:S04]  /*22ec0*/  STL [R1+0xdc], R16 ;  /* 0x0000dc1001007387 */ /* 0x0005e80000100800 */
[----:B------:R-:W-:Y:S04]  /*22ed0*/  STL [R1+0x3ae8], R81 ;  /* 0x003ae85101007387 */ /* 0x000fe80000100800 */
[----:B------:R4:W-:Y:S01]  /*22ee0*/  STL [R1+0xe8], R13 ;  /* 0x0000e80d01007387 */ /* 0x0009e20000100800 */
[----:B------:R-:W-:Y:S01]  /*22ef0*/  PRMT R84, RZ, 0x7610, R84 ;  /* 0x00007610ff547816 */ /* 0x000fe20000000054 */
[----:B--2---:R-:W2:Y:S02]  /*22f00*/  LDC R16, c[0x0][0x3b0] ;  /* 0x0000ec00ff107b82 */ /* 0x004ea40000000800 */
[----:B-1----:R-:W-:Y:S04]  /*22f10*/  STL [R1+0x3b54], R17 ;  /* 0x003b541101007387 */ /* 0x002fe80000100800 */
[----:B0-----:R-:W-:Y:S01]  /*22f20*/  STL [R1+0x3b58], R88 ;  /* 0x003b585801007387 */ /* 0x001fe20000100800 */
[----:B------:R-:W-:Y:S01]  /*22f30*/  PRMT R85, RZ, 0x7610, R85 ;  /* 0x00007610ff557816 */ /* 0x000fe20000000055 */
[----:B----4-:R-:W0:Y:S02]  /*22f40*/  LDC R13, c[0x0][0x3b0] ;  /* 0x0000ec00ff0d7b82 */ /* 0x010e240000000800 */
[----:B---3--:R-:W-:Y:S04]  /*22f50*/  STL.64 [R1+0x3b60], R82 ;  /* 0x003b605201007387 */ /* 0x008fe80000100a00 */
[----:B------:R1:W-:Y:S04]  /*22f60*/  STL.S16 [R1+0x54], R7 ;  /* 0x0000540701007387 */ /* 0x0003e80000100600 */
[----:B-1----:R-:W3:Y:S01]  /*22f70*/  LDL.LU R7, [R1+0x3dec] ;  /* 0x003dec0001077983 */ /* 0x002ee20000300800 */
[----:B------:R-:W-:-:S02]  /*22f80*/  PRMT R88, RZ, 0x7610, R88 ;  /* 0x00007610ff587816 */ /* 0x000fc40000000058 */
[----:B------:R-:W-:Y:S02]  /*22f90*/  PRMT R83, RZ, 0x7610, R83 ;  /* 0x00007610ff537816 */ /* 0x000fe40000000053 */
[----:B------:R-:W-:Y:S02]  /*22fa0*/  PRMT R82, RZ, 0x7610, R82 ;  /* 0x00007610ff527816 */ /* 0x000fe40000000052 */
[----:B------:R-:W-:Y:S02]  /*22fb0*/  PRMT R80, RZ, 0x7610, R80 ;  /* 0x00007610ff507816 */ /* 0x000fe40000000050 */
[----:B------:R-:W-:Y:S02]  /*22fc0*/  PRMT R5, RZ, 0x7610, R5 ;  /* 0x00007610ff057816 */ /* 0x000fe40000000005 */
[----:B------:R-:W-:Y:S02]  /*22fd0*/  PRMT R4, RZ, 0x7610, R4 ;  /* 0x00007610ff047816 */ /* 0x000fe40000000004 */
[----:B------:R-:W-:-:S02]  /*22fe0*/  PRMT R17, RZ, 0x7610, R17 ;  /* 0x00007610ff117816 */ /* 0x000fc40000000011 */
[----:B---3--:R-:W-:-:S05]  /*22ff0*/  PRMT R7, RZ, 0x7610, R7 ;  /* 0x00007610ff077816 */ /* 0x008fca0000000007 */
[----:B------:R1:W-:Y:S04]  /*23000*/  STL.S16 [R1+0x50], R7 ;  /* 0x0000500701007387 */ /* 0x0003e80000100600 */
[----:B-1----:R-:W3:Y:S04]  /*23010*/  LDL.LU R7, [R1+0x3de8] ;  /* 0x003de80001077983 */ /* 0x002ee80000300800 */
[----:B------:R-:W-:Y:S01]  /*23020*/  STL.S16 [R1+0x44], R88 ;  /* 0x0000445801007387 */ /* 0x000fe20000100600 */
[----:B------:R-:W-:-:S03]  /*23030*/  PRMT R10, RZ, 0x7610, R10 ;  /* 0x00007610ff0a7816 */ /* 0x000fc6000000000a */
[----:B------:R-:W-:Y:S01]  /*23040*/  STL.S16 [R1+0x40], R83 ;  /* 0x0000405301007387 */ /* 0x000fe20000100600 */
[----:B------:R-:W-:-:S03]  /*23050*/  PRMT R0, RZ, 0x7610, R0 ;  /* 0x00007610ff007816 */ /* 0x000fc60000000000 */
[----:B------:R-:W-:Y:S04]  /*23060*/  STL.64 [R1+0x3b78], R84 ;  /* 0x003b785401007387 */ /* 0x000fe80000100a00 */
[----:B------:R-:W-:Y:S04]  /*23070*/  STL.S16 [R1+0x34], R82 ;  /* 0x0000345201007387 */ /* 0x000fe80000100600 */
[----:B------:R-:W-:Y:S04]  /*23080*/  STL.S16 [R1+0x30], R80 ;  /* 0x0000305001007387 */ /* 0x000fe80000100600 */
[----:B------:R1:W-:Y:S04]  /*23090*/  STL.64 [R1+0x3b98], R4 ;  /* 0x003b980401007387 */ /* 0x0003e80000100a00 */
[----:B------:R-:W-:Y:S04]  /*230a0*/  STL.S16 [R1+0x24], R17 ;  /* 0x0000241101007387 */ /* 0x000fe80000100600 */
[----:B------:R-:W-:Y:S01]  /*230b0*/  STL.S16 [R1+0x20], R10 ;  /* 0x0000200a01007387 */ /* 0x000fe20000100600 */
[----:B-1----:R-:W-:-:S02]  /*230c0*/  PRMT R5, RZ, 0x7610, R5 ;  /* 0x00007610ff057816 */ /* 0x002fc40000000005 */
[----:B------:R-:W-:Y:S01]  /*230d0*/  PRMT R4, RZ, 0x7610, R4 ;  /* 0x00007610ff047816 */ /* 0x000fe20000000004 */
[----:B------:R1:W-:Y:S04]  /*230e0*/  STL [R1+0x3d78], R0 ;  /* 0x003d780001007387 */ /* 0x0003e80000100800 */
[----:B------:R-:W-:Y:S04]  /*230f0*/  STL.S16 [R1+0x14], R5 ;  /* 0x0000140501007387 */ /* 0x000fe80000100600 */
[----:B------:R-:W-:Y:S01]  /*23100*/  STL.S16 [R1+0x10], R4 ;  /* 0x0000100401007387 */ /* 0x000fe20000100600 */
[----:B-1----:R-:W-:-:S03]  /*23110*/  PRMT R0, RZ, 0x7610, R0 ;  /* 0x00007610ff007816 */ /* 0x002fc60000000000 */
[----:B------:R-:W4:Y:S04]  /*23120*/  LDL.LU R88, [R1+0x660] ;  /* 0x0006600001587983 */ /* 0x000f280000300800 */
[----:B------:R-:W2:Y:S04]  /*23130*/  LDL.LU R17, [R1+0x664] ;  /* 0x0006640001117983 */ /* 0x000ea80000300800 */
[----:B------:R1:W-:Y:S04]  /*23140*/  STL.S16 [R1+0x4], R0 ;  /* 0x0000040001007387 */ /* 0x0003e80000100600 */
[----:B------:R-:W2:Y:S01]  /*23150*/  LDL.LU R80, [R1+0x668] ;  /* 0x0006680001507983 */ /* 0x000ea20000300800 */
[----:B------:R-:W-:-:S03]  /*23160*/  PRMT R6, RZ, 0x7610, R6 ;  /* 0x00007610ff067816 */ /* 0x000fc60000000006 */
[----:B------:R-:W2:Y:S04]  /*23170*/  LDL.LU R10, [R1+0x66c] ;  /* 0x00066c00010a7983 */ /* 0x000ea80000300800 */
[----:B-1----:R-:W2:Y:S04]  /*23180*/  LDL.LU R0, [R1+0x118] ;  /* 0x0001180001007983 */ /* 0x002ea80000300800 */
[----:B------:R-:W2:Y:S04]  /*23190*/  LDL.LU R84, [R1+0x114] ;  /* 0x0001140001547983 */ /* 0x000ea80000300800 */
[----:B------:R-:W2:Y:S04]  /*231a0*/  LDL.LU R85, [R1+0x110] ;  /* 0x0001100001557983 */ /* 0x000ea80000300800 */
[----:B------:R-:W2:Y:S04]  /*231b0*/  LDL R82, [R1+0x1bc] ;  /* 0x0001bc0001527983 */ /* 0x000ea80000100800 */
[----:B------:R-:W2:Y:S01]  /*231c0*/  LDL.LU R83, [R1+0x108] ;  /* 0x0001080001537983 */ /* 0x000ea20000300800 */
[----:B---3--:R-:W-:-:S05]  /*231d0*/  PRMT R7, RZ, 0x7610, R7 ;  /* 0x00007610ff077816 */ /* 0x008fca0000000007 */
[----:B------:R1:W-:Y:S04]  /*231e0*/  STL.64 [R1+0x3d68], R6 ;  /* 0x003d680601007387 */ /* 0x0003e80000100a00 */
[----:B-1----:R-:W3:Y:S01]  /*231f0*/  LDL.LU R7, [R1+0xe0] ;  /* 0x0000e00001077983 */ /* 0x002ee20000300800 */
[----:B------:R-:W-:Y:S02]  /*23200*/  PRMT R93, RZ, 0x7610, R93 ;  /* 0x00007610ff5d7816 */ /* 0x000fe4000000005d */
[----:B------:R-:W-:Y:S02]  /*23210*/  PRMT R92, RZ, 0x7610, R92 ;  /* 0x00007610ff5c7816 */ /* 0x000fe4000000005c */
[----:B------:R-:W-:Y:S02]  /*23220*/  PRMT R91, RZ, 0x7610, R91 ;  /* 0x00007610ff5b7816 */ /* 0x000fe4000000005b */
[----:B------:R-:W-:-:S02]  /*23230*/  PRMT R90, RZ, 0x7610, R90 ;  /* 0x00007610ff5a7816 */ /* 0x000fc4000000005a */
[----:B------:R-:W-:Y:S02]  /*23240*/  PRMT R79, RZ, 0x7610, R79 ;  /* 0x00007610ff4f7816 */ /* 0x000fe4000000004f */
[----:B------:R-:W-:Y:S02]  /*23250*/  PRMT R78, RZ, 0x7610, R78 ;  /* 0x00007610ff4e7816 */ /* 0x000fe4000000004e */
[----:B------:R-:W-:Y:S02]  /*23260*/  PRMT R77, RZ, 0x7610, R77 ;  /* 0x00007610ff4d7816 */ /* 0x000fe4000000004d */
[----:B------:R-:W-:Y:S01]  /*23270*/  PRMT R76, RZ, 0x7610, R76 ;  /* 0x00007610ff4c7816 */ /* 0x000fe2000000004c */
[----:B------:R-:W-:Y:S01]  /*23280*/  STL.64 [R1+0x3ba8], R92 ;  /* 0x003ba85c01007387 */ /* 0x000fe20000100a00 */
[----:B------:R-:W-:Y:S02]  /*23290*/  PRMT R75, RZ, 0x7610, R75 ;  /* 0x00007610ff4b7816 */ /* 0x000fe4000000004b */
[----:B------:R-:W-:Y:S01]  /*232a0*/  PRMT R74, RZ, 0x7610, R74 ;  /* 0x00007610ff4a7816 */ /* 0x000fe2000000004a */
[----:B------:R-:W-:Y:S01]  /*232b0*/  STL.64 [R1+0x3d70], R90 ;  /* 0x003d705a01007387 */ /* 0x000fe20000100a00 */
[----:B------:R-:W-:-:S02]  /*232c0*/  PRMT R73, RZ, 0x7610, R73 ;  /* 0x00007610ff497816 */ /* 0x000fc40000000049 */
[----:B------:R-:W-:Y:S01]  /*232d0*/  PRMT R72, RZ, 0x7610, R72 ;  /* 0x00007610ff487816 */ /* 0x000fe20000000048 */
[----:B------:R-:W-:Y:S01]  /*232e0*/  STL.64 [R1+0x3bb8], R78 ;  /* 0x003bb84e01007387 */ /* 0x000fe20000100a00 */
        /* <DEDUP_REMOVED lines=44> */
[----:B------:R1:W-:Y:S01]  /*235b0*/  STL.64 [R1+0x3cc8], R48 ;  /* 0x003cc83001007387 */ /* 0x0003e20000100a00 */
        /* <DEDUP_REMOVED lines=42> */
[----:B----4-:R-:W-:-:S03]  /*23860*/  SEL R88, R11, R88, !P5 ;  /* 0x000000580b587207 */ /* 0x010fc60006800000 */
[----:B------:R-:W-:Y:S01]  /*23870*/  STL.64 [R1+0x3c28], R14 ;  /* 0x003c280e01007387 */ /* 0x000fe20000100a00 */
[----:B--2---:R-:W-:-:S03]  /*23880*/  SEL R17, R11, R17, !P5 ;  /* 0x000000110b117207 */ /* 0x004fc60006800000 */
[----:B------:R3:W-:Y:S01]  /*23890*/  STL.64 [R1+0x3c18], R8 ;  /* 0x003c180801007387 */ /* 0x0007e20000100a00 */
[----:B------:R-:W-:-:S03]  /*238a0*/  PRMT R81, RZ, 0x7610, R81 ;  /* 0x00007610ff517816 */ /* 0x000fc60000000051 */
[----:B0-----:R-:W-:Y:S01]  /*238b0*/  STL.64 [R1+0x3c10], R12 ;  /* 0x003c100c01007387 */ /* 0x001fe20000100a00 */
[----:B------:R-:W-:-:S03]  /*238c0*/  SEL R80, R11, R80, !P5 ;  /* 0x000000500b507207 */ /* 0x000fc60006800000 */
[----:B------:R-:W-:Y:S04]  /*238d0*/  STL.64 [R1+0x3d60], R88 ;  /* 0x003d605801007387 */ /* 0x000fe80000100a00 */
[----:B------:R-:W2:Y:S04]  /*238e0*/  LDL.LU R4, [R1+0x10c] ;  /* 0x00010c0001047983 */ /* 0x000ea80000300800 */
[----:B------:R-:W-:Y:S04]  /*238f0*/  STL.64 [R1+0x3b68], R16 ;  /* 0x003b681001007387 */ /* 0x000fe80000100a00 */
[----:B------:R-:W-:Y:S01]  /*23900*/  STL.64 [R1+0x3bb0], R80 ;  /* 0x003bb05001007387 */ /* 0x000fe20000100a00 */
[----:B------:R-:W-:-:S03]  /*23910*/  SEL R10, R11, R10, !P5 ;  /* 0x0000000a0b0a7207 */ /* 0x000fc60006800000 */
[----:B------:R-:W4:Y:S01]  /*23920*/  LDL.LU R5, [R1+0x100] ;  /* 0x0001000001057983 */ /* 0x000f220000300800 */
[----:B-1----:R-:W-:-:S03]  /*23930*/  IMAD.WIDE R48, R0, 0x2, R26 ;  /* 0x0000000200307825 */ /* 0x002fc600078e021a */
[----:B------:R-:W-:Y:S01]  /*23940*/  STL.64 [R1+0x3b70], R10 ;  /* 0x003b700a01007387 */ /* 0x000fe20000100a00 */
[----:B------:R-:W-:-:S04]  /*23950*/  IMAD.WIDE R54, R0, 0x2, R86 ;  /* 0x0000000200367825 */ /* 0x000fc800078e0256 */
[----:B---3--:R-:W-:-:S04]  /*23960*/  IMAD.WIDE R8, R7, 0x2, R26 ;  /* 0x0000000207087825 */ /* 0x008fc800078e021a */
[----:B------:R-:W-:Y:S01]  /*23970*/  IMAD.WIDE R6, R7, 0x2, R86 ;  /* 0x0000000207067825 */ /* 0x000fe200078e0256 */
[----:B------:R-:W-:Y:S04]  /*23980*/  STL.64 [R1+0xc90], R8 ;  /* 0x000c900801007387 */ /* 0x000fe80000100a00 */
[----:B------:R0:W-:Y:S04]  /*23990*/  STL.64 [R1+0xc88], R6 ;  /* 0x000c880601007387 */ /* 0x0001e80000100a00 */
[----:B------:R-:W-:Y:S04]  /*239a0*/  STL.64 [R1+0xf98], R48 ;  /* 0x000f983001007387 */ /* 0x000fe80000100a00 */
[----:B------:R-:W-:Y:S01]  /*239b0*/  STL.64 [R1+0x3d18], R48 ;  /* 0x003d183001007387 */ /* 0x000fe20000100a00 */
[----:B0-----:R-:W-:-:S03]  /*239c0*/  IMAD.WIDE R6, R85, 0x2, R26 ;  /* 0x0000000255067825 */ /* 0x001fc600078e021a */
[----:B------:R-:W-:Y:S04]  /*239d0*/  STL.64 [R1+0xf90], R54 ;  /* 0x000f903601007387 */ /* 0x000fe80000100a00 */
[----:B------:R-:W-:Y:S04]  /*239e0*/  STL.64 [R1+0x3d20], R54 ;  /* 0x003d203601007387 */ /* 0x000fe80000100a00 */
[----:B------:R0:W-:Y:S04]  /*239f0*/  STL.64 [R1+0xe98], R6 ;  /* 0x000e980601007387 */ /* 0x0001e80000100a00 */
[----:B0-----:R-:W3:Y:S01]  /*23a00*/  LDL.LU R7, [R1+0xfc] ;  /* 0x0000fc0001077983 */ /* 0x001ee20000300800 */
[----:B------:R-:W-:-:S04]  /*23a10*/  IMAD.WIDE R50, R84, 0x2, R26 ;  /* 0x0000000254327825 */ /* 0x000fc800078e021a */
[----:B------:R-:W-:Y:S02]  /*23a20*/  IMAD.WIDE R52, R84, 0x2, R86 ;  /* 0x0000000254347825 */ /* 0x000fe400078e0256 */
[----:B------:R-:W3:Y:S02]  /*23a30*/  LDL.LU R84, [R1+0xf0] ;  /* 0x0000f00001547983 */ /* 0x000ee40000300800 */
[----:B------:R-:W-:Y:S02]  /*23a40*/  IMAD.WIDE R8, R82, 0x2, R26 ;  /* 0x0000000252087825 */ /* 0x000fe400078e021a */
[----:B------:R-:W-:Y:S02]  /*23a50*/  STL.64 [R1+0xf18], R50 ;  /* 0x000f183201007387 */ /* 0x000fe40000100a00 */
[----:B------:R-:W-:Y:S02]  /*23a60*/  IMAD.WIDE R38, R85, 0x2, R86 ;  /* 0x0000000255267825 */ /* 0x000fe400078e0256 */
[----:B------:R-:W-:Y:S04]  /*23a70*/  STL.64 [R1+0x3d28], R50 ;  /* 0x003d283201007387 */ /* 0x000fe80000100a00 */
[----:B------:R-:W3:Y:S04]  /*23a80*/  LDL.LU R85, [R1+0xf4] ;  /* 0x0000f40001557983 */ /* 0x000ee80000300800 */
[----:B------:R-:W-:Y:S04]  /*23a90*/  STL.64 [R1+0xf10], R52 ;  /* 0x000f103401007387 */ /* 0x000fe80000100a00 */
[----:B------:R0:W-:Y:S01]  /*23aa0*/  STL.64 [R1+0xe88], R8 ;  /* 0x000e880801007387 */ /* 0x0001e20000100a00 */
[----:B------:R-:W-:-:S03]  /*23ab0*/  IMAD.WIDE R36, R83, 0x2, R26 ;  /* 0x0000000253247825 */ /* 0x000fc600078e021a */
[----:B------:R-:W-:Y:S04]  /*23ac0*/  STL.64 [R1+0x3d38], R52 ;  /* 0x003d383401007387 */ /* 0x000fe80000100a00 */
[----:B------:R-:W3:Y:S01]  /*23ad0*/  LDL.LU R0, [R1+0xe4] ;  /* 0x0000e40001007983 */ /* 0x000ee20000300800 */
[----:B0-----:R-:W-:-:S03]  /*23ae0*/  IMAD.WIDE R8, R83, 0x2, R86 ;  /* 0x0000000253087825 */ /* 0x001fc600078e0256 */
[----:B------:R-:W-:Y:S04]  /*23af0*/  STL.64 [R1+0xe90], R38 ;  /* 0x000e902601007387 */ /* 0x000fe80000100a00 */
[----:B------:R2:W-:Y:S04]  /*23b00*/  STL.64 [R1+0xdb8], R8 ;  /* 0x000db80801007387 */ /* 0x0005e80000100a00 */
[----:B------:R-:W-:Y:S04]  /*23b10*/  STL.64 [R1+0x3d40], R38 ;  /* 0x003d402601007387 */ /* 0x000fe80000100a00 */
[----:B------:R-:W-:Y:S04]  /*23b20*/  STL.64 [R1+0xdc8], R36 ;  /* 0x000dc82401007387 */ /* 0x000fe80000100a00 */
[----:B------:R-:W-:Y:S01]  /*23b30*/  STL.64 [R1+0x3d50], R36 ;  /* 0x003d502401007387 */ /* 0x000fe20000100a00 */
[----:B------:R-:W-:-:S04]  /*23b40*/  IMAD.WIDE R12, R3, 0x2, R86 ;  /* 0x00000002030c7825 */ /* 0x000fc800078e0256 */
[----:B------:R-:W-:-:S04]  /*23b50*/  IMAD.WIDE R10, R3, 0x2, R26 ;  /* 0x00000002030a7825 */ /* 0x000fc800078e021a */
[----:B--2---:R-:W-:-:S05]  /*23b60*/  IMAD.WIDE R8, R4, 0x2, R86 ;  /* 0x0000000204087825 */ /* 0x004fca00078e0256 */
[----:B------:R0:W-:Y:S01]  /*23b70*/  STL.64 [R1+0xd90], R8 ;  /* 0x000d900801007387 */ /* 0x0001e20000100a00 */
[----:B------:R-:W-:-:S03]  /*23b80*/  IMAD.WIDE R82, R4, 0x2, R26 ;  /* 0x0000000204527825 */ /* 0x000fc600078e021a */
[----:B------:R-:W2:Y:S01]  /*23b90*/  LDL.LU R4, [R1+0xec] ;  /* 0x0000ec0001047983 */ /* 0x000ea20000300800 */
[----:B----4-:R-:W-:-:S04]  /*23ba0*/  IMAD.WIDE R34, R5, 0x2, R86 ;  /* 0x0000000205227825 */ /* 0x010fc800078e0256 */
[----:B0-----:R-:W-:-:S05]  /*23bb0*/  IMAD.WIDE R8, R5, 0x2, R26 ;  /* 0x0000000205087825 */ /* 0x001fca00078e021a */
[----:B------:R0:W-:Y:S04]  /*23bc0*/  STL.64 [R1+0xcc8], R8 ;  /* 0x000cc80801007387 */ /* 0x0001e80000100a00 */
[----:B------:R-:W-:Y:S04]  /*23bd0*/  STL.64 [R1+0xd98], R82 ;  /* 0x000d985201007387 */ /* 0x000fe80000100a00 */
[----:B------:R-:W-:Y:S04]  /*23be0*/  STL.64 [R1+0x3b80], R82 ;  /* 0x003b805201007387 */ /* 0x000fe80000100a00 */
[----:B------:R-:W-:Y:S01]  /*23bf0*/  STL.64 [R1+0xcb8], R34 ;  /* 0x000cb82201007387 */ /* 0x000fe20000100a00 */
[----:B0-----:R-:W-:-:S03]  /*23c00*/  IMAD.WIDE R8, R2, 0x2, R26 ;  /* 0x0000000202087825 */ /* 0x001fc600078e021a */
[----:B------:R-:W-:Y:S01]  /*23c10*/  STL.64 [R1+0x3d80], R34 ;  /* 0x003d802201007387 */ /* 0x000fe20000100a00 */
[----:B------:R-:W-:-:S03]  /*23c20*/  IMAD.WIDE R2, R2, 0x2, R86 ;  /* 0x0000000202027825 */ /* 0x000fc600078e0256 */
[----:B------:R-:W4:Y:S04]  /*23c30*/  LDL.LU R5, [R1+0xd4] ;  /* 0x0000d40001057983 */ /* 0x000f280000300800 */
[----:B------:R-:W-:Y:S04]  /*23c40*/  STL.64 [R1+0xc60], R12 ;  /* 0x000c600c01007387 */ /* 0x000fe80000100a00 */
[----:B------:R-:W4:Y:S04]  /*23c50*/  LDL.LU R77, [R1+0xc8] ;  /* 0x0000c800014d7983 */ /* 0x000f280000300800 */
[----:B------:R-:W-:Y:S04]  /*23c60*/  STL.64 [R1+0xb90], R8 ;  /* 0x000b900801007387 */ /* 0x000fe80000100a00 */
[----:B------:R-:W-:Y:S04]  /*23c70*/  STL.64 [R1+0xc78], R10 ;  /* 0x000c780a01007387 */ /* 0x000fe80000100a00 */
[----:B------:R-:W-:Y:S04]  /*23c80*/  STL.64 [R1+0xb88], R2 ;  /* 0x000b880201007387 */ /* 0x000fe80000100a00 */
[----:B------:R3:W-:Y:S02]  /*23c90*/  STL.64 [R1+0x3b88], R10 ;  /* 0x003b880a01007387 */ /* 0x0007e40000100a00 */
[----:B---3--:R-:W-:-:S05]  /*23ca0*/  IMAD.WIDE R10, R7, 0x2, R86 ;  /* 0x00000002070a7825 */ /* 0x008fca00078e0256 */
[----:B------:R-:W-:Y:S04]  /*23cb0*/  STL.64 [R1+0xb60], R10 ;  /* 0x000b600a01007387 */ /* 0x000fe80000100a00 */
[----:B------:R-:W3:Y:S01]  /*23cc0*/  LDL.LU R79, [R1+0xa8] ;  /* 0x0000a800014f7983 */ /* 0x000ee20000300800 */
[----:B------:R-:W-:-:S04]  /*23cd0*/  IMAD.WIDE R8, R84, 0x2, R26 ;  /* 0x0000000254087825 */ /* 0x000fc800078e021a */
[----:B------:R-:W-:Y:S01]  /*23ce0*/  IMAD.WIDE R2, R7, 0x2, R26 ;  /* 0x0000000207027825 */ /* 0x000fe200078e021a */
[----:B------:R-:W-:Y:S03]  /*23cf0*/  STL.64 [R1+0xa90], R8 ;  /* 0x000a900801007387 */ /* 0x000fe60000100a00 */
[----:B------:R-:W-:Y:S01]  /*23d00*/  IMAD.WIDE R6, R84, 0x2, R86 ;  /* 0x0000000254067825 */ /* 0x000fe200078e0256 */
[----:B------:R-:W-:Y:S04]  /*23d10*/  STL.64 [R1+0xb78], R2 ;  /* 0x000b780201007387 */ /* 0x000fe80000100a00 */
[----:B------:R-:W-:Y:S01]  /*23d20*/  STL.64 [R1+0xa88], R6 ;  /* 0x000a880601007387 */ /* 0x000fe20000100a00 */
[----:B------:R-:W-:-:S03]  /*23d30*/  IMAD.WIDE R82, R85, 0x2, R26 ;  /* 0x0000000255527825 */ /* 0x000fc600078e021a */
[----:B------:R2:W-:Y:S04]  /*23d40*/  STL.64 [R1+0x3b90], R2 ;  /* 0x003b900201007387 */ /* 0x0005e80000100a00 */
[----:B------:R-:W3:Y:S01]  /*23d50*/  LDL.LU R92, [R1+0xb4] ;  /* 0x0000b400015c7983 */ /* 0x000ee20000300800 */
[----:B------:R-:W-:-:S03]  /*23d60*/  IMAD.WIDE R34, R0, 0x2, R26 ;  /* 0x0000000200227825 */ /* 0x000fc600078e021a */
[----:B------:R-:W-:Y:S04]  /*23d70*/  STL.64 [R1+0xa78], R82 ;  /* 0x000a785201007387 */ /* 0x000fe80000100a00 */
[----:B------:R-:W-:Y:S01]  /*23d80*/  STL.64 [R1+0x3bc0], R82 ;  /* 0x003bc05201007387 */ /* 0x000fe20000100a00 */
[----:B------:R-:W-:-:S03]  /*23d90*/  IMAD.WIDE R90, R0, 0x2, R86 ;  /* 0x00000002005a7825 */ /* 0x000fc600078e0256 */
[----:B------:R-:W-:Y:S04]  /*23da0*/  STL.64 [R1+0x9c8], R34 ;  /* 0x0009c82201007387 */ /* 0x000fe80000100a00 */
[----:B------:R-:W-:Y:S01]  /*23db0*/  STL [R1+0x3d98], R34 ;  /* 0x003d982201007387 */ /* 0x000fe20000100800 */
[----:B------:R-:W-:-:S03]  /*23dc0*/  IMAD.WIDE R84, R85, 0x2, R86 ;  /* 0x0000000255547825 */ /* 0x000fc600078e0256 */
[----:B------:R-:W-:Y:S04]  /*23dd0*/  STL [R1+0x3d88], R35 ;  /* 0x003d882301007387 */ /* 0x000fe80000100800 */
[----:B------:R-:W3:Y:S04]  /*23de0*/  LDL.LU R0, [R1+0x88] ;  /* 0x0000880001007983 */ /* 0x000ee80000300800 */
[----:B------:R-:W-:Y:S01]  /*23df0*/  STL.64 [R1+0x9c0], R90 ;  /* 0x0009c05a01007387 */ /* 0x000fe20000100a00 */
[----:B--2---:R-:W-:-:S04]  /*23e00*/  IMAD.WIDE R2, R4, 0x2, R26 ;  /* 0x0000000204027825 */ /* 0x004fc800078e021a */
[----:B------:R-:W-:Y:S01]  /*23e10*/  IMAD.WIDE R10, R4, 0x2, R86 ;  /* 0x00000002040a7825 */ /* 0x000fe200078e0256 */
[----:B------:R0:W-:Y:S04]  /*23e20*/  STL.64 [R1+0x9b0], R2 ;  /* 0x0009b00201007387 */ /* 0x0001e80000100a00 */
[----:B------:R-:W-:Y:S04]  /*23e30*/  STL.64 [R1+0x3d90], R90 ;  /* 0x003d905a01007387 */ /* 0x000fe80000100a00 */
[----:B------:R-:W-:Y:S04]  /*23e40*/  STL.64 [R1+0xa60], R84 ;  /* 0x000a605401007387 */ /* 0x000fe80000100a00 */
[----:B------:R-:W-:Y:S04]  /*23e50*/  STL.64 [R1+0x3ba0], R84 ;  /* 0x003ba05401007387 */ /* 0x000fe80000100a00 */
[----:B------:R-:W2:Y:S04]  /*23e60*/  LDL.LU R93, [R1+0x94] ;  /* 0x00009400015d7983 */ /* 0x000ea80000300800 */
[----:B------:R-:W2:Y:S04]  /*23e70*/  LDL.LU R78, [R1+0x64] ;  /* 0x00006400014e7983 */ /* 0x000ea80000300800 */
[----:B------:R-:W-:Y:S01]  /*23e80*/  STL.64 [R1+0x9a0], R10 ;  /* 0x0009a00a01007387 */ /* 0x000fe20000100a00 */
[----:B----4-:R-:W-:-:S04]  /*23e90*/  IMAD.WIDE R6, R5, 0x2, R26 ;  /* 0x0000000205067825 */ /* 0x010fc800078e021a */
[----:B------:R-:W-:Y:S01]  /*23ea0*/  IMAD.WIDE R88, R5, 0x2, R86 ;  /* 0x0000000205587825 */ /* 0x000fe200078e0256 */
[----:B------:R-:W-:Y:S03]  /*23eb0*/  STL.64 [R1+0x928], R6 ;  /* 0x0009280601007387 */ /* 0x000fe60000100a00 */
[C---:B------:R-:W-:Y:S01]  /*23ec0*/  IMAD.WIDE R4, R77.reuse, 0x2, R26 ;  /* 0x000000024d047825 */ /* 0x040fe200078e021a */
[----:B------:R-:W-:Y:S03]  /*23ed0*/  STL.64 [R1+0x3da0], R6 ;  /* 0x003da00601007387 */ /* 0x000fe60000100a00 */
[----:B0-----:R-:W-:Y:S01]  /*23ee0*/  IMAD.WIDE R2, R77, 0x2, R86 ;  /* 0x000000024d027825 */ /* 0x001fe200078e0256 */
[----:B------:R-:W-:Y:S04]  /*23ef0*/  STL.64 [R1+0x3bd0], R10 ;  /* 0x003bd00a01007387 */ /* 0x000fe80000100a00 */
[----:B------:R-:W-:Y:S04]  /*23f00*/  STL.64 [R1+0x910], R88 ;  /* 0x0009105801007387 */ /* 0x000fe80000100a00 */
[----:B------:R-:W-:Y:S04]  /*23f10*/  STL [R1+0x3db8], R88 ;  /* 0x003db85801007387 */ /* 0x000fe80000100800 */
[----:B------:R-:W-:Y:S04]  /*23f20*/  STL [R1+0x3da8], R89 ;  /* 0x003da85901007387 */ /* 0x000fe80000100800 */
[----:B------:R-:W-:Y:S04]  /*23f30*/  STL.64 [R1+0x908], R4 ;  /* 0x0009080401007387 */ /* 0x000fe80000100a00 */
[----:B------:R0:W-:Y:S01]  /*23f40*/  STL.64 [R1+0x3bd8], R4 ;  /* 0x003bd80401007387 */ /* 0x0001e20000100a00 */
[----:B---3--:R-:W-:-:S04]  /*23f50*/  IMAD.WIDE R76, R79, 0x2, R26 ;  /* 0x000000024f4c7825 */ /* 0x008fc800078e021a */
[----:B------:R-:W-:Y:S02]  /*23f60*/  IMAD.WIDE R36, R79, 0x2, R86 ;  /* 0x000000024f247825 */ /* 0x000fe400078e0256 */
[----:B------:R-:W3:Y:S04]  /*23f70*/  LDL.LU R79, [R1+0x80] ;  /* 0x00008000014f7983 */ /* 0x000ee80000300800 */
[----:B------:R-:W-:Y:S04]  /*23f80*/  STL.64 [R1+0x878], R76 ;  /* 0x0008784c01007387 */ /* 0x000fe80000100a00 */
[----:B------:R-:W-:Y:S04]  /*23f90*/  STL.64 [R1+0x3db0], R76 ;  /* 0x003db04c01007387 */ /* 0x000fe80000100a00 */
[----:B------:R-:W4:Y:S01]  /*23fa0*/  LDL.LU R74, [R1+0x5c] ;  /* 0x00005c00014a7983 */ /* 0x000f220000300800 */
[----:B0-----:R-:W-:-:S03]  /*23fb0*/  IMAD.WIDE R4, R92, 0x2, R26 ;  /* 0x000000025c047825 */ /* 0x001fc600078e021a */
[----:B------:R-:W-:Y:S04]  /*23fc0*/  STL.64 [R1+0x8f0], R2 ;  /* 0x0008f00201007387 */ /* 0x000fe80000100a00 */
[----:B------:R-:W-:Y:S04]  /*23fd0*/  STL.64 [R1+0x858], R4 ;  /* 0x0008580401007387 */ /* 0x000fe80000100a00 */
[----:B------:R0:W-:Y:S01]  /*23fe0*/  STL.64 [R1+0x3be0], R2 ;  /* 0x003be00201007387 */ /* 0x0001e20000100a00 */
[----:B------:R-:W-:-:S03]  /*23ff0*/  IMAD.WIDE R84, R92, 0x2, R86 ;  /* 0x000000025c547825 */ /* 0x000fc600078e0256 */
[----:B------:R-:W-:Y:S04]  /*24000*/  STL.64 [R1+0x860], R36 ;  /* 0x0008602401007387 */ /* 0x000fe80000100a00 */
[----:B------:R-:W-:Y:S04]  /*24010*/  STL.64 [R1+0x3dc0], R36 ;  /* 0x003dc02401007387 */ /* 0x000fe80000100a00 */
[----:B------:R-:W4:Y:S01]  /*24020*/  LDL.LU R75, [R1+0x60] ;  /* 0x00006000014b7983 */ /* 0x000f220000300800 */
[----:B------:R-:W-:-:S04]  /*24030*/  IMAD.WIDE R72, R0, 0x2, R26 ;  /* 0x0000000200487825 */ /* 0x000fc800078e021a */
[----:B------:R-:W-:Y:S02]  /*24040*/  IMAD.WIDE R38, R0, 0x2, R86 ;  /* 0x0000000200267825 */ /* 0x000fe400078e0256 */
[----:B------:R-:W4:Y:S04]  /*24050*/  LDL.LU R0, [R1+0x78] ;  /* 0x0000780001007983 */ /* 0x000f280000300800 */
[----:B------:R-:W-:Y:S04]  /*24060*/  STL.64 [R1+0x840], R84 ;  /* 0x0008405401007387 */ /* 0x000fe80000100a00 */
[----:B------:R-:W-:Y:S04]  /*24070*/  STL.64 [R1+0x7b8], R72 ;  /* 0x0007b84801007387 */ /* 0x000fe80000100a00 */
[----:B------:R-:W-:Y:S04]  /*24080*/  STL [R1+0x3dd8], R72 ;  /* 0x003dd84801007387 */ /* 0x000fe80000100800 */
[----:B------:R-:W-:Y:S04]  /*24090*/  STL [R1+0x3dc8], R73 ;  /* 0x003dc84901007387 */ /* 0x000fe80000100800 */
[----:B------:R-:W-:Y:S04]  /*240a0*/  STL.64 [R1+0x3be8], R84 ;  /* 0x003be85401007387 */ /* 0x000fe80000100a00 */
[----:B------:R-:W-:Y:S04]  /*240b0*/  STL.64 [R1+0x7a0], R38 ;  /* 0x0007a02601007387 */ /* 0x000fe80000100a00 */
[----:B------:R-:W-:Y:S04]  /*240c0*/  STL.64 [R1+0x3dd0], R38 ;  /* 0x003dd02601007387 */ /* 0x000fe80000100a00 */
[----:B------:R-:W0:Y:S01]  /*240d0*/  LDL.LU R62, [R1+0x7c] ;  /* 0x00007c00013e7983 */ /* 0x000e220000300800 */
[----:B--2---:R-:W-:-:S04]  /*240e0*/  IMAD.WIDE R80, R93, 0x2, R26 ;  /* 0x000000025d507825 */ /* 0x004fc800078e021a */
[C---:B------:R-:W-:Y:S01]  /*240f0*/  IMAD.WIDE R52, R78.reuse, 0x2, R26 ;  /* 0x000000024e347825 */ /* 0x040fe200078e021a */
[----:B------:R-:W-:Y:S03]  /*24100*/  STL.64 [R1+0x798], R80 ;  /* 0x0007985001007387 */ /* 0x000fe60000100a00 */
[--C-:B------:R-:W-:Y:S01]  /*24110*/  IMAD.WIDE R92, R93, 0x2, R86.reuse ;  /* 0x000000025d5c7825 */ /* 0x100fe200078e0256 */
[----:B------:R-:W-:Y:S03]  /*24120*/  STL.64 [R1+0x3bf8], R80 ;  /* 0x003bf85001007387 */ /* 0x000fe60000100a00 */
[----:B------:R-:W-:Y:S01]  /*24130*/  IMAD.WIDE R68, R78, 0x2, R86 ;  /* 0x000000024e447825 */ /* 0x000fe200078e0256 */
[----:B------:R-:W2:Y:S04]  /*24140*/  LDL.LU R63, [R1+0x84] ;  /* 0x00008400013f7983 */ /* 0x000ea80000300800 */
[----:B------:R-:W-:Y:S04]  /*24150*/  STL.64 [R1+0x6b8], R52 ;  /* 0x0006b83401007387 */ /* 0x000fe80000100a00 */
[----:B------:R-:W-:Y:S04]  /*24160*/  STL.64 [R1+0x3de0], R52 ;  /* 0x003de03401007387 */ /* 0x000fe80000100a00 */
[----:B------:R-:W-:Y:S04]  /*24170*/  STL.64 [R1+0x780], R92 ;  /* 0x0007805c01007387 */ /* 0x000fe80000100a00 */
[----:B------:R-:W-:Y:S04]  /*24180*/  STL.64 [R1+0x3c08], R92 ;  /* 0x003c085c01007387 */ /* 0x000fe80000100a00 */
[----:B------:R-:W-:Y:S04]  /*24190*/  STL.64 [R1+0x6a0], R68 ;  /* 0x0006a04401007387 */ /* 0x000fe80000100a00 */
[----:B------:R-:W2:Y:S01]  /*241a0*/  LDL.LU R70, [R1+0x8c] ;  /* 0x00008c0001467983 */ /* 0x000ea20000300800 */
[----:B---3--:R-:W-:-:S04]  /*241b0*/  IMAD.WIDE R82, R79, 0x2, R26 ;  /* 0x000000024f527825 */ /* 0x008fc800078e021a */
[----:B------:R-:W-:Y:S01]  /*241c0*/  IMAD.WIDE R78, R79, 0x2, R86 ;  /* 0x000000024f4e7825 */ /* 0x000fe200078e0256 */
[----:B------:R-:W-:Y:S04]  /*241d0*/  STL.64 [R1+0x698], R82 ;  /* 0x0006985201007387 */ /* 0x000fe80000100a00 */
[----:B------:R-:W-:Y:S01]  /*241e0*/  STL.64 [R1+0x3c20], R82 ;  /* 0x003c205201007387 */ /* 0x000fe20000100a00 */
[----:B----4-:R-:W-:-:S03]  /*241f0*/  IMAD.WIDE R50, R74, 0x2, R26 ;  /* 0x000000024a327825 */ /* 0x010fc600078e021a */
[----:B------:R-:W3:Y:S01]  /*24200*/  LDL.LU R71, [R1+0x90] ;  /* 0x0000900001477983 */ /* 0x000ee20000300800 */
[----:B------:R-:W-:-:S03]  /*24210*/  IMAD.WIDE R54, R74, 0x2, R86 ;  /* 0x000000024a367825 */ /* 0x000fc600078e0256 */
[----:B------:R-:W-:Y:S04]  /*24220*/  STL.64 [R1+0x5b0], R50 ;  /* 0x0005b03201007387 */ /* 0x000fe80000100a00 */
[----:B------:R-:W-:Y:S04]  /*24230*/  STL.64 [R1+0x680], R78 ;  /* 0x0006804e01007387 */ /* 0x000fe80000100a00 */
[----:B------:R-:W-:Y:S04]  /*24240*/  STL.64 [R1+0x3c30], R78 ;  /* 0x003c304e01007387 */ /* 0x000fe80000100a00 */
[----:B------:R-:W-:Y:S04]  /*24250*/  STL.64 [R1+0x598], R54 ;  /* 0x0005983601007387 */ /* 0x000fe80000100a00 */
[----:B------:R-:W4:Y:S01]  /*24260*/  LDL.LU R66, [R1+0x9c] ;  /* 0x00009c0001427983 */ /* 0x000f220000300800 */
[----:B------:R-:W-:-:S05]  /*24270*/  IMAD.WIDE R10, R75, 0x2, R26 ;  /* 0x000000024b0a7825 */ /* 0x000fca00078e021a */
[----:B------:R-:W-:Y:S04]  /*24280*/  STL.64 [R1+0x590], R10 ;  /* 0x0005900a01007387 */ /* 0x000fe80000100a00 */
[----:B------:R-:W-:Y:S01]  /*24290*/  STL.64 [R1+0x3c40], R10 ;  /* 0x003c400a01007387 */ /* 0x000fe20000100a00 */
[----:B------:R-:W-:-:S03]  /*242a0*/  IMAD.WIDE R48, R0, 0x2, R26 ;  /* 0x0000000200307825 */ /* 0x000fc600078e021a */
[----:B------:R-:W4:Y:S01]  /*242b0*/  LDL.LU R67, [R1+0x98] ;  /* 0x0000980001437983 */ /* 0x000f220000300800 */
[----:B------:R-:W-:-:S03]  /*242c0*/  IMAD.WIDE R64, R0, 0x2, R86 ;  /* 0x0000000200407825 */ /* 0x000fc600078e0256 */
[----:B------:R-:W4:Y:S01]  /*242d0*/  LDL.LU R0, [R1+0xa0] ;  /* 0x0000a00001007983 */ /* 0x000f220000300800 */
[----:B------:R-:W-:-:S03]  /*242e0*/  IMAD.WIDE R74, R75, 0x2, R86 ;  /* 0x000000024b4a7825 */ /* 0x000fc600078e0256 */
[----:B------:R-:W-:Y:S04]  /*242f0*/  STL.64 [R1+0x530], R48 ;  /* 0x0005303001007387 */ /* 0x000fe80000100a00 */
[----:B------:R-:W-:Y:S04]  /*24300*/  STL.64 [R1+0x578], R74 ;  /* 0x0005784a01007387 */ /* 0x000fe80000100a00 */
[----:B------:R-:W-:Y:S04]  /*24310*/  STL.64 [R1+0x3c50], R74 ;  /* 0x003c504a01007387 */ /* 0x000fe80000100a00 */
[----:B------:R-:W-:Y:S01]  /*24320*/  STL.64 [R1+0x528], R64 ;  /* 0x0005284001007387 */ /* 0x000fe20000100a00 */
[----:B0-----:R-:W-:-:S05]  /*24330*/  IMAD.WIDE R2, R62, 0x2, R26 ;  /* 0x000000023e027825 */ /* 0x001fca00078e021a */
[----:B------:R-:W-:Y:S01]  /*24340*/  STL.64 [R1+0x5c0], R2 ;  /* 0x0005c00201007387 */ /* 0x000fe20000100a00 */
[----:B------:R-:W-:-:S03]  /*24350*/  IMAD.WIDE R4, R62, 0x2, R86 ;  /* 0x000000023e047825 */ /* 0x000fc600078e0256 */
[----:B------:R-:W-:Y:S04]  /*24360*/  STL.64 [R1+0x3c68], R2 ;  /* 0x003c680201007387 */ /* 0x000fe80000100a00 */
[----:B------:R-:W4:Y:S04]  /*24370*/  LDL.LU R30, [R1+0xa4] ;  /* 0x0000a400011e7983 */ /* 0x000f280000300800 */
[----:B------:R-:W4:Y:S04]  /*24380*/  LDL.LU R31, [R1+0xac] ;  /* 0x0000ac00011f7983 */ /* 0x000f280000300800 */
[----:B------:R-:W4:Y:S04]  /*24390*/  LDL.LU R29, [R1+0xb8] ;  /* 0x0000b800011d7983 */ /* 0x000f280000300800 */
[----:B------:R-:W4:Y:S01]  /*243a0*/  LDL.LU R25, [R1+0xbc] ;  /* 0x0000bc0001197983 */ /* 0x000f220000300800 */
[----:B--2---:R-:W-:-:S04]  /*243b0*/  IMAD.WIDE R40, R63, 0x2, R26 ;  /* 0x000000023f287825 */ /* 0x004fc800078e021a */
[----:B------:R-:W-:Y:S01]  /*243c0*/  IMAD.WIDE R62, R63, 0x2, R86 ;  /* 0x000000023f3e7825 */ /* 0x000fe200078e0256 */
[----:B------:R-:W-:Y:S04]  /*243d0*/  STL.64 [R1+0x4f0], R40 ;  /* 0x0004f02801007387 */ /* 0x000fe80000100a00 */
[----:B------:R-:W-:Y:S04]  /*243e0*/  STL.64 [R1+0x5c8], R4 ;  /* 0x0005c80401007387 */ /* 0x000fe80000100a00 */
[----:B------:R0:W-:Y:S04]  /*243f0*/  STL.64 [R1+0x3c70], R4 ;  /* 0x003c700401007387 */ /* 0x0001e80000100a00 */
[----:B------:R-:W-:Y:S01]  /*24400*/  STL.64 [R1+0x4e8], R62 ;  /* 0x0004e83e01007387 */ /* 0x000fe20000100a00 */
[----:B------:R-:W-:-:S04]  /*24410*/  IMAD.WIDE R42, R70, 0x2, R26 ;  /* 0x00000002462a7825 */ /* 0x000fc800078e021a */
[----:B------:R-:W-:Y:S02]  /*24420*/  IMAD.WIDE R60, R70, 0x2, R86 ;  /* 0x00000002463c7825 */ /* 0x000fe400078e0256 */
[----:B------:R-:W2:Y:S04]  /*24430*/  LDL.LU R70, [R1+0xb0] ;  /* 0x0000b00001467983 */ /* 0x000ea80000300800 */
[----:B------:R-:W-:Y:S01]  /*24440*/  STL.64 [R1+0x4b0], R42 ;  /* 0x0004b02a01007387 */ /* 0x000fe20000100a00 */
[----:B---3--:R-:W-:-:S04]  /*24450*/  IMAD.WIDE R44, R71, 0x2, R26 ;  /* 0x00000002472c7825 */ /* 0x008fc800078e021a */
[----:B------:R-:W-:Y:S02]  /*24460*/  IMAD.WIDE R58, R71, 0x2, R86 ;  /* 0x00000002473a7825 */ /* 0x000fe400078e0256 */
[----:B------:R-:W3:Y:S04]  /*24470*/  LDL.LU R71, [R1+0xc0] ;  /* 0x0000c00001477983 */ /* 0x000ee80000300800 */
[----:B------:R-:W-:Y:S01]  /*24480*/  STL.64 [R1+0x4a8], R60 ;  /* 0x0004a83c01007387 */ /* 0x000fe20000100a00 */
[----:B----4-:R-:W-:-:S04]  /*24490*/  IMAD.WIDE R46, R66, 0x2, R26 ;  /* 0x00000002422e7825 */ /* 0x010fc800078e021a */
[--C-:B------:R-:W-:Y:S02]  /*244a0*/  IMAD.WIDE R56, R66, 0x2, R86.reuse ;  /* 0x0000000242387825 */ /* 0x100fe400078e0256 */
[----:B------:R-:W4:Y:S04]  /*244b0*/  LDL.LU R66, [R1+0xc4] ;  /* 0x0000c40001427983 */ /* 0x000f280000300800 */
[----:B------:R-:W-:Y:S04]  /*244c0*/  STL.64 [R1+0x470], R44 ;  /* 0x0004702c01007387 */ /* 0x000fe80000100a00 */
[----:B------:R-:W-:Y:S01]  /*244d0*/  STL.64 [R1+0x468], R58 ;  /* 0x0004683a01007387 */ /* 0x000fe20000100a00 */
[----:B0-----:R-:W-:-:S03]  /*244e0*/  IMAD.WIDE R4, R67, 0x2, R86 ;  /* 0x0000000243047825 */ /* 0x001fc600078e0256 */
[----:B------:R-:W-:Y:S01]  /*244f0*/  STL.64 [R1+0x430], R46 ;  /* 0x0004302e01007387 */ /* 0x000fe20000100a00 */
[----:B------:R-:W-:-:S03]  /*24500*/  IMAD.WIDE R2, R0, 0x2, R26 ;  /* 0x0000000200027825 */ /* 0x000fc600078e021a */
[----:B------:R-:W-:Y:S01]  /*24510*/  STL.64 [R1+0xc98], R4 ;  /* 0x000c980401007387 */ /* 0x000fe20000100a00 */
[----:B------:R-:W-:-:S03]  /*24520*/  IMAD.WIDE R16, R67, 0x2, R26 ;  /* 0x0000000243107825 */ /* 0x000fc600078e021a */
[----:B------:R-:W4:Y:S04]  /*24530*/  LDL.LU R67, [R1+0xcc] ;  /* 0x0000cc0001437983 */ /* 0x000f280000300800 */
[----:B------:R-:W-:Y:S04]  /*24540*/  STL.64 [R1+0x428], R56 ;  /* 0x0004283801007387 */ /* 0x000fe80000100a00 */
[----:B------:R0:W-:Y:S02]  /*24550*/  STL.64 [R1+0xbc0], R2 ;  /* 0x000bc00201007387 */ /* 0x0001e40000100a00 */
[----:B0-----:R-:W-:-:S02]  /*24560*/  IMAD.WIDE R2, R0, 0x2, R86 ;  /* 0x0000000200027825 */ /* 0x001fc400078e0256 */
[----:B------:R-:W4:Y:S04]  /*24570*/  LDL.LU R0, [R1+0xd8] ;  /* 0x0000d80001007983 */ /* 0x000f280000300800 */
[----:B------:R-:W-:Y:S04]  /*24580*/  STL.64 [R1+0xca0], R16 ;  /* 0x000ca01001007387 */ /* 0x000fe80000100a00 */
[----:B------:R0:W-:Y:S01]  /*24590*/  STL.64 [R1+0xbb0], R2 ;  /* 0x000bb00201007387 */ /* 0x0001e20000100a00 */
[----:B------:R-:W-:-:S03]  /*245a0*/  IMAD.WIDE R4, R30, 0x2, R86 ;  /* 0x000000021e047825 */ /* 0x000fc600078e0256 */
[----:B------:R1:W-:Y:S01]  /*245b0*/  STL.64 [R1+0x3c80], R16 ;  /* 0x003c801001007387 */ /* 0x0003e20000100a00 */
[----:B------:R-:W-:-:S03]  /*245c0*/  IMAD.WIDE R32, R30, 0x2, R26 ;  /* 0x000000021e207825 */ /* 0x000fc600078e021a */
[----:B------:R1:W-:Y:S01]  /*245d0*/  STL.64 [R1+0xab0], R4 ;  /* 0x000ab00401007387 */ /* 0x0003e20000100a00 */
[----:B0-----:R-:W-:-:S03]  /*245e0*/  IMAD.WIDE R2, R31, 0x2, R26 ;  /* 0x000000021f027825 */ /* 0x001fc600078e021a */
[----:B------:R-:W-:Y:S01]  /*245f0*/  STL.64 [R1+0xac0], R32 ;  /* 0x000ac02001007387 */ /* 0x000fe20000100a00 */
[----:B------:R-:W-:-:S03]  /*24600*/  IMAD.WIDE R30, R31, 0x2, R86 ;  /* 0x000000021f1e7825 */ /* 0x000fc600078e0256 */
[----:B------:R0:W-:Y:S01]  /*24610*/  STL.64 [R1+0x9f8], R2 ;  /* 0x0009f80201007387 */ /* 0x0001e20000100a00 */
[----:B-1----:R-:W-:-:S03]  /*24620*/  IMAD.WIDE R16, R29, 0x2, R26 ;  /* 0x000000021d107825 */ /* 0x002fc600078e021a */
[----:B------:R-:W-:Y:S01]  /*24630*/  STL.64 [R1+0x9e8], R30 ;  /* 0x0009e81e01007387 */ /* 0x000fe20000100a00 */
[----:B------:R-:W-:-:S03]  /*24640*/  IMAD.WIDE R28, R29, 0x2, R86 ;  /* 0x000000021d1c7825 */ /* 0x000fc600078e0256 */
[----:B------:R-:W-:Y:S01]  /*24650*/  STL.64 [R1+0x940], R16 ;  /* 0x0009401001007387 */ /* 0x000fe20000100a00 */
[----:B------:R-:W-:-:S03]  /*24660*/  IMAD.WIDE R4, R25, 0x2, R26 ;  /* 0x0000000219047825 */ /* 0x000fc600078e021a */
[----:B------:R-:W-:Y:S01]  /*24670*/  STL.64 [R1+0x938], R28 ;  /* 0x0009381c01007387 */ /* 0x000fe20000100a00 */
[----:B0-----:R-:W-:-:S04]  /*24680*/  IMAD.WIDE R2, R25, 0x2, R86 ;  /* 0x0000000219027825 */ /* 0x001fc800078e0256 */
[----:B--2---:R-:W-:-:S04]  /*24690*/  IMAD.WIDE R24, R70, 0x2, R26 ;  /* 0x0000000246187825 */ /* 0x004fc800078e021a */
[----:B------:R-:W-:Y:S02]  /*246a0*/  IMAD.WIDE R22, R70, 0x2, R86 ;  /* 0x0000000246167825 */ /* 0x000fe400078e0256 */
[----:B------:R-:W2:Y:S04]  /*246b0*/  LDL.LU R70, [R1+0xd0] ;  /* 0x0000d00001467983 */ /* 0x000ea80000300800 */
[----:B------:R-:W-:Y:S04]  /*246c0*/  STL.64 [R1+0x890], R4 ;  /* 0x0008900401007387 */ /* 0x000fe80000100a00 */
[----:B------:R-:W-:Y:S01]  /*246d0*/  STL.64 [R1+0x888], R2 ;  /* 0x0008880201007387 */ /* 0x000fe20000100a00 */
[----:B---3--:R-:W-:-:S04]  /*246e0*/  IMAD.WIDE R74, R71, 0x2, R26 ;  /* 0x00000002474a7825 */ /* 0x008fc800078e021a */
[----:B------:R-:W-:Y:S02]  /*246f0*/  IMAD.WIDE R20, R71, 0x2, R86 ;  /* 0x0000000247147825 */ /* 0x000fe400078e0256 */
[----:B------:R-:W3:Y:S04]  /*24700*/  LDL.LU R71, [R1+0xdc] ;  /* 0x0000dc0001477983 */ /* 0x000ee80000300800 */
[----:B------:R-:W-:Y:S04]  /*24710*/  STL.64 [R1+0x3f8], R24 ;  /* 0x0003f81801007387 */ /* 0x000fe80000100a00 */
[----:B------:R-:W-:Y:S04]  /*24720*/  STL.64 [R1+0x3f0], R22 ;  /* 0x0003f01601007387 */ /* 0x000fe80000100a00 */
[----:B------:R-:W2:Y:S01]  /*24730*/  LDL.LU R85, [R1+0xe8] ;  /* 0x0000e80001557983 */ /* 0x000ea20000300800 */
[----:B----4-:R-:W-:-:S03]  /*24740*/  IMAD.WIDE R10, R66, 0x2, R26 ;  /* 0x00000002420a7825 */ /* 0x010fc600078e021a */
[----:B------:R-:W-:Y:S01]  /*24750*/  STL.64 [R1+0x3c8], R74 ;  /* 0x0003c84a01007387 */ /* 0x000fe20000100a00 */
[----:B------:R-:W-:-:S03]  /*24760*/  IMAD.WIDE R18, R66, 0x2, R86 ;  /* 0x0000000242127825 */ /* 0x000fc600078e0256 */
[----:B------:R-:W-:Y:S04]  /*24770*/  STL.64 [R1+0x3c0], R20 ;  /* 0x0003c01401007387 */ /* 0x000fe80000100a00 */
[----:B------:R-:W-:Y:S04]  /*24780*/  STL.64 [R1+0x148], R10 ;  /* 0x0001480a01007387 */ /* 0x000fe80000100a00 */
[----:B------:R-:W-:Y:S04]  /*24790*/  STL.64 [R1+0x150], R18 ;  /* 0x0001501201007387 */ /* 0x000fe80000100a00 */
[----:B------:R-:W4:Y:S04]  /*247a0*/  LDL.64 R52, [R1+0xc90] ;  /* 0x000c900001347983 */ /* 0x000f280000100a00 */
[----:B------:R-:W4:Y:S04]  /*247b0*/  LDL R72, [R1+0x54] ;  /* 0x0000540001487983 */ /* 0x000f280000100800 */
[----:B------:R-:W2:Y:S04]  /*247c0*/  LDL.64 R38, [R1+0xc88] ;  /* 0x000c880001267983 */ /* 0x000ea80000100a00 */
[----:B------:R-:W2:Y:S04]  /*247d0*/  LDL R73, [R1+0x50] ;  /* 0x0000500001497983 */ /* 0x000ea80000100800 */
[----:B------:R-:W3:Y:S04]  /*247e0*/  LDL.64 R36, [R1+0xb90] ;  /* 0x000b900001247983 */ /* 0x000ee80000100a00 */
[----:B------:R-:W3:Y:S04]  /*247f0*/  LDL R88, [R1+0x44] ;  /* 0x0000440001587983 */ /* 0x000ee80000100800 */
[----:B------:R-:W3:Y:S04]  /*24800*/  LDL.64 R76, [R1+0xb88] ;  /* 0x000b8800014c7983 */ /* 0x000ee80000100a00 */
[----:B------:R-:W3:Y:S04]  /*24810*/  LDL R89, [R1+0x40] ;  /* 0x0000400001597983 */ /* 0x000ee80000100800 */
[----:B------:R-:W3:Y:S04]  /*24820*/  LDL.64 R6, [R1+0xa90] ;  /* 0x000a900001067983 */ /* 0x000ee80000100a00 */
[----:B------:R-:W3:Y:S04]  /*24830*/  LDL R34, [R1+0x34] ;  /* 0x0000340001227983 */ /* 0x000ee80000100800 */
[----:B------:R-:W3:Y:S04]  /*24840*/  LDL.64 R90, [R1+0xa88] ;  /* 0x000a8800015a7983 */ /* 0x000ee80000100a00 */
[----:B------:R-:W3:Y:S04]  /*24850*/  LDL R35, [R1+0x30] ;  /* 0x0000300001237983 */ /* 0x000ee80000100800 */
[----:B----4-:R-:W4:Y:S04]  /*24860*/  @P0 LDG.E.U16 R72, desc[UR6][R52.64] ;  /* 0x0000000634480981 */ /* 0x010f28000c1e1500 */
[----:B--2---:R-:W2:Y:S04]  /*24870*/  @P6 LDG.E.U16 R73, desc[UR6][R38.64] ;  /* 0x0000000626496981 */ /* 0x004ea8000c1e1500 */
[----:B---3--:R-:W3:Y:S04]  /*24880*/  @P0 LDG.E.U16 R88, desc[UR6][R36.64] ;  /* 0x0000000624580981 */ /* 0x008ee8000c1e1500 */
[----:B------:R-:W3:Y:S04]  /*24890*/  @P6 LDG.E.U16 R89, desc[UR6][R76.64] ;  /* 0x000000064c596981 */ /* 0x000ee8000c1e1500 */
[----:B------:R-:W3:Y:S04]  /*248a0*/  @P0 LDG.E.U16 R34, desc[UR6][R6.64] ;  /* 0x0000000606220981 */ /* 0x000ee8000c1e1500 */
[----:B------:R-:W3:Y:S01]  /*248b0*/  @P6 LDG.E.U16 R35, desc[UR6][R90.64] ;  /* 0x000000065a236981 */ /* 0x000ee2000c1e1500 */
[----:B------:R-:W-:-:S04]  /*248c0*/  IMAD.WIDE R78, R67, 0x2, R26 ;  /* 0x00000002434e7825 */ /* 0x000fc800078e021a */
[----:B------:R-:W-:-:S04]  /*248d0*/  IMAD.WIDE R14, R67, 0x2, R86 ;  /* 0x00000002430e7825 */ /* 0x000fc800078e0256 */
[----:B------:R-:W-:-:S04]  /*248e0*/  IMAD.WIDE R82, R0, 0x2, R26 ;  /* 0x0000000200527825 */ /* 0x000fc800078e021a */
[----:B------:R-:W-:Y:S02]  /*248f0*/  IMAD.WIDE R8, R0, 0x2, R86 ;  /* 0x0000000200087825 */ /* 0x000fe400078e0256 */
[----:B------:R-:W3:Y:S02]  /*24900*/  LDL R0, [R1+0x24] ;  /* 0x0000240001007983 */ /* 0x000ee40000100800 */
[C---:B------:R-:W-:Y:S02]  /*24910*/  IMAD.WIDE R12, R70.reuse, 0x2, R26 ;  /* 0x00000002460c7825 */ /* 0x040fe400078e021a */
[----:B------:R-:W-:Y:S02]  /*24920*/  STL.64 [R1+0x178], R78 ;  /* 0x0001784e01007387 */ /* 0x000fe40000100a00 */
[----:B------:R-:W-:Y:S02]  /*24930*/  IMAD.WIDE R92, R70, 0x2, R86 ;  /* 0x00000002465c7825 */ /* 0x000fe400078e0256 */
[----:B------:R-:W-:Y:S02]  /*24940*/  STL.64 [R1+0x180], R14 ;  /* 0x0001800e01007387 */ /* 0x000fe40000100a00 */
[----:B------:R-:W-:-:S02]  /*24950*/  IMAD.WIDE R66, R71, 0x2, R26 ;  /* 0x0000000247427825 */ /* 0x000fc400078e021a */
[----:B------:R-:W-:Y:S02]  /*24960*/  STL.64 [R1+0x1a8], R82 ;  /* 0x0001a85201007387 */ /* 0x000fe40000100a00 */
[--C-:B------:R-:W-:Y:S02]  /*24970*/  IMAD.WIDE R80, R71, 0x2, R86.reuse ;  /* 0x0000000247507825 */ /* 0x100fe400078e0256 */
[----:B------:R-:W-:Y:S02]  /*24980*/  STL.64 [R1+0x1b0], R8 ;  /* 0x0001b00801007387 */ /* 0x000fe40000100a00 */
[C---:B------:R-:W-:Y:S02]  /*24990*/  IMAD.WIDE R70, R85.reuse, 0x2, R86 ;  /* 0x0000000255467825 */ /* 0x040fe400078e0256 */
[----:B------:R-:W-:Y:S04]  /*249a0*/  STL.64 [R1+0x1d8], R12 ;  /* 0x0001d80c01007387 */ /* 0x000fe80000100a00 */
[----:B------:R-:W-:Y:S04]  /*249b0*/  STL.64 [R1+0x1e0], R92 ;  /* 0x0001e05c01007387 */ /* 0x000fe80000100a00 */
[----:B------:R0:W-:Y:S04]  /*249c0*/  STL [R1+0x3af4], R86 ;  /* 0x003af45601007387 */ /* 0x0001e80000100800 */
[----:B------:R-:W-:Y:S01]  /*249d0*/  STL.64 [R1+0x208], R66 ;  /* 0x0002084201007387 */ /* 0x000fe20000100a00 */
[----:B------:R-:W-:-:S03]  /*249e0*/  IMAD.WIDE R84, R85, 0x2, R26 ;  /* 0x0000000255547825 */ /* 0x000fc600078e021a */
[----:B0-----:R-:W3:Y:S04]  /*249f0*/  LDL.LU R86, [R1+0x10] ;  /* 0x0000100001567983 */ /* 0x001ee80000300800 */
[----:B------:R-:W-:Y:S04]  /*24a00*/  STL.64 [R1+0x210], R80 ;  /* 0x0002105001007387 */ /* 0x000fe80000100a00 */
[----:B------:R0:W-:Y:S04]  /*24a10*/  STL [R1+0x3af0], R87 ;  /* 0x003af05701007387 */ /* 0x0001e80000100800 */
[----:B------:R-:W-:Y:S04]  /*24a20*/  STL.64 [R1+0x240], R70 ;  /* 0x0002404601007387 */ /* 0x000fe80000100a00 */
[----:B0-----:R-:W3:Y:S04]  /*24a30*/  LDL.LU R87, [R1+0x4] ;  /* 0x0000040001577983 */ /* 0x001ee80000300800 */
[----:B------:R0:W-:Y:S04]  /*24a40*/  STL [R1+0x3afc], R26 ;  /* 0x003afc1a01007387 */ /* 0x0001e80000100800 */
[----:B0-----:R-:W3:Y:S04]  /*24a50*/  LDL.LU R26, [R1+0x20] ;  /* 0x00002000011a7983 */ /* 0x001ee80000300800 */
[----:B------:R0:W-:Y:S04]  /*24a60*/  STL [R1+0x3af8], R27 ;  /* 0x003af81b01007387 */ /* 0x0001e80000100800 */
[----:B------:R-:W-:Y:S04]  /*24a70*/  STL.64 [R1+0x238], R84 ;  /* 0x0002385401007387 */ /* 0x000fe80000100a00 */
[----:B0-----:R-:W3:Y:S04]  /*24a80*/  LDL.LU R27, [R1+0x14] ;  /* 0x00001400011b7983 */ /* 0x001ee80000300800 */
[----:B------:R-:W3:Y:S04]  /*24a90*/  LDL.LU.64 R52, [R1+0x3de0] ;  /* 0x003de00001347983 */ /* 0x000ee80000300a00 */
[----:B----4-:R0:W-:Y:S04]  /*24aa0*/  @P0 STL [R1+0x54], R72 ;  /* 0x0000544801000387 */ /* 0x0101e80000100800 */
[----:B0-----:R-:W4:Y:S04]  /*24ab0*/  LDL.LU R72, [R1+0x3dd8] ;  /* 0x003dd80001487983 */ /* 0x001f280000300800 */
[----:B------:R-:W4:Y:S04]  /*24ac0*/  LDL.LU.64 R38, [R1+0x3dd0] ;  /* 0x003dd00001267983 */ /* 0x000f280000300a00 */
[----:B--2---:R0:W-:Y:S04]  /*24ad0*/  @P6 STL [R1+0x50], R73 ;  /* 0x0000504901006387 */ /* 0x0041e80000100800 */
[----:B0-----:R-:W4:Y:S04]  /*24ae0*/  LDL.LU R73, [R1+0x3dc8] ;  /* 0x003dc80001497983 */ /* 0x001f280000300800 */
[----:B------:R-:W2:Y:S04]  /*24af0*/  LDL.LU.64 R36, [R1+0x3dc0] ;  /* 0x003dc00001247983 */ /* 0x000ea80000300a00 */
[----:B---3--:R0:W-:Y:S04]  /*24b00*/  @P0 STL [R1+0x44], R88 ;  /* 0x0000445801000387 */ /* 0x0081e80000100800 */
[----:B0-----:R-:W3:Y:S04]  /*24b10*/  LDL.LU R88, [R1+0x3db8] ;  /* 0x003db80001587983 */ /* 0x001ee80000300800 */
[----:B------:R-:W2:Y:S04]  /*24b20*/  LDL.LU.64 R76, [R1+0x3db0] ;  /* 0x003db000014c7983 */ /* 0x000ea80000300a00 */
[----:B------:R0:W-:Y:S04]  /*24b30*/  @P6 STL [R1+0x40], R89 ;  /* 0x0000405901006387 */ /* 0x0001e80000100800 */
[----:B0-----:R-:W3:Y:S04]  /*24b40*/  LDL.LU R89, [R1+0x3da8] ;  /* 0x003da80001597983 */ /* 0x001ee80000300800 */
[----:B------:R-:W4:Y:S04]  /*24b50*/  LDL.LU.64 R6, [R1+0x3da0] ;  /* 0x003da00001067983 */ /* 0x000f280000300a00 */
[----:B------:R0:W-:Y:S04]  /*24b60*/  @P0 STL [R1+0x34], R34 ;  /* 0x0000342201000387 */ /* 0x0001e80000100800 */
[----:B0-----:R-:W4:Y:S04]  /*24b70*/  LDL.LU R34, [R1+0x3d98] ;  /* 0x003d980001227983 */ /* 0x001f280000300800 */
[----:B------:R-:W4:Y:S04]  /*24b80*/  LDL.LU.64 R90, [R1+0x3d90] ;  /* 0x003d9000015a7983 */ /* 0x000f280000300a00 */
[----:B------:R0:W-:Y:S04]  /*24b90*/  @P6 STL [R1+0x30], R35 ;  /* 0x0000302301006387 */ /* 0x0001e80000100800 */
[----:B0-----:R-:W4:Y:S04]  /*24ba0*/  LDL.LU R35, [R1+0x3d88] ;  /* 0x003d880001237983 */ /* 0x001f280000300800 */
[----:B--2---:R-:W2:Y:S04]  /*24bb0*/  @P0 LDG.E.U16 R87, desc[UR6][R76.64] ;  /* 0x000000064c570981 */ /* 0x004ea8000c1e1500 */
[----:B---3--:R-:W3:Y:S04]  /*24bc0*/  @P6 LDG.E.U16 R86, desc[UR6][R88.64] ;  /* 0x0000000658566981 */ /* 0x008ee8000c1e1500 */
[----:B----4-:R-:W4:Y:S04]  /*24bd0*/  @P0 LDG.E.U16 R27, desc[UR6][R6.64] ;  /* 0x00000006061b0981 */ /* 0x010f28000c1e1500 */
[----:B------:R-:W2:Y:S04]  /*24be0*/  @P6 LDG.E.U16 R26, desc[UR6][R90.64] ;  /* 0x000000065a1a6981 */ /* 0x000ea8000c1e1500 */
[----:B------:R-:W2:Y:S04]  /*24bf0*/  @P0 LDG.E.U16 R0, desc[UR6][R34.64] ;  /* 0x0000000622000981 */ /* 0x000ea8000c1e1500 */
[----:B------:R-:W3:Y:S04]  /*24c00*/  LDL.LU.64 R34, [R1+0x3d80] ;  /* 0x003d800001227983 */ /* 0x000ee80000300a00 */
[----:B--2---:R0:W-:Y:S04]  /*24c10*/  @P0 STL [R1+0x24], R0 ;  /* 0x0000240001000387 */ /* 0x0041e80000100800 */
[----:B0-----:R-:W2:Y:S04]  /*24c20*/  LDL.LU R0, [R1+0x3d78] ;  /* 0x003d780001007983 */ /* 0x001ea80000300800 */
[----:B------:R-:W2:Y:S04]  /*24c30*/  LDL.LU.64 R90, [R1+0x3d70] ;  /* 0x003d7000015a7983 */ /* 0x000ea80000300a00 */
[----:B------:R-:W-:Y:S04]  /*24c40*/  STL [R1+0x3b00], R26 ;  /* 0x003b001a01007387 */ /* 0x000fe80000100800 */
[----:B------:R-:W2:Y:S04]  /*24c50*/  LDL.LU.64 R6, [R1+0x3d68] ;  /* 0x003d680001067983 */ /* 0x000ea80000300a00 */
[----:B----4-:R-:W-:Y:S04]  /*24c60*/  STL [R1+0x3b04], R27 ;  /* 0x003b041b01007387 */ /* 0x010fe80000100800 */
[----:B------:R-:W4:Y:S04]  /*24c70*/  LDL.LU.64 R88, [R1+0x3d60] ;  /* 0x003d600001587983 */ /* 0x000f280000300a00 */
[----:B---3--:R-:W-:Y:S04]  /*24c80*/  STL [R1+0x3b08], R86 ;  /* 0x003b085601007387 */ /* 0x008fe80000100800 */
[----:B------:R-:W3:Y:S04]  /*24c90*/  LDL.LU.64 R76, [R1+0x3d58] ;  /* 0x003d5800014c7983 */ /* 0x000ee80000300a00 */
[----:B--2---:R-:W2:Y:S04]  /*24ca0*/  @P0 LDG.E.U16 R90, desc[UR6][R72.64] ;  /* 0x00000006485a0981 */ /* 0x004ea8000c1e1500 */
[----:B------:R-:W2:Y:S04]  /*24cb0*/  @P6 LDG.E.U16 R7, desc[UR6][R36.64] ;  /* 0x0000000624076981 */ /* 0x000ea8000c1e1500 */
[----:B----4-:R-:W4:Y:S04]  /*24cc0*/  @P6 LDG.E.U16 R89, desc[UR6][R38.64] ;  /* 0x0000000626596981 */ /* 0x010f28000c1e1500 */
[----:B---3--:R-:W3:Y:S04]  /*24cd0*/  @P0 LDG.E.U16 R77, desc[UR6][R52.64] ;  /* 0x00000006344d0981 */ /* 0x008ee8000c1e1500 */
[----:B------:R-:W-:Y:S04]  /*24ce0*/  STL [R1+0x3b0c], R87 ;  /* 0x003b0c5701007387 */ /* 0x000fe80000100800 */
[----:B------:R-:W3:Y:S04]  /*24cf0*/  LDL.LU.64 R36, [R1+0x3d50] ;  /* 0x003d500001247983 */ /* 0x000ee80000300a00 */
[----:B------:R-:W3:Y:S04]  /*24d00*/  @P6 LDG.E.U16 R76, desc[UR6][R68.64] ;  /* 0x00000006444c6981 */ /* 0x000ee8000c1e1500 */
[----:B--2---:R-:W-:Y:S04]  /*24d10*/  STL [R1+0x3b10], R7 ;  /* 0x003b100701007387 */ /* 0x004fe80000100800 */
[----:B------:R-:W2:Y:S04]  /*24d20*/  LDL.LU.64 R72, [R1+0x3d48] ;  /* 0x003d480001487983 */ /* 0x000ea80000300a00 */
[----:B------:R0:W-:Y:S04]  /*24d30*/  STL [R1+0x3b14], R90 ;  /* 0x003b145a01007387 */ /* 0x0001e80000100800 */
[----:B------:R-:W2:Y:S04]  /*24d40*/  LDL.LU.64 R38, [R1+0x3d40] ;  /* 0x003d400001267983 */ /* 0x000ea80000300a00 */
[----:B----4-:R1:W-:Y:S01]  /*24d50*/  STL [R1+0x3b18], R89 ;  /* 0x003b185901007387 */ /* 0x0103e20000100800 */
[----:B0-----:R-:W0:Y:S03]  /*24d60*/  LDC R90, c[0x0][0x3b0] ;  /* 0x0000ec00ff5a7b82 */ /* 0x001e260000000800 */
[----:B------:R-:W4:Y:S04]  /*24d70*/  LDL.LU.64 R52, [R1+0x3d38] ;  /* 0x003d380001347983 */ /* 0x000f280000300a00 */
[----:B---3--:R-:W-:Y:S01]  /*24d80*/  STL [R1+0x3b24], R77 ;  /* 0x003b244d01007387 */ /* 0x008fe20000100800 */
[----:B-1----:R-:W1:Y:S03]  /*24d90*/  LDC R89, c[0x0][0x3b0] ;  /* 0x0000ec00ff597b82 */ /* 0x002e660000000800 */
[----:B------:R-:W3:Y:S04]  /*24da0*/  LDL.LU.64 R68, [R1+0x3d30] ;  /* 0x003d300001447983 */ /* 0x000ee80000300a00 */
[----:B--2---:R-:W2:Y:S04]  /*24db0*/  @P0 LDG.E.U16 R73, desc[UR6][R50.64] ;  /* 0x0000000632490981 */ /* 0x004ea8000c1e1500 */
[----:B------:R-:W4:Y:S04]  /*24dc0*/  @P6 LDG.E.U16 R72, desc[UR6][R54.64] ;  /* 0x0000000636486981 */ /* 0x000f28000c1e1500 */
[----:B---3--:R-:W3:Y:S04]  /*24dd0*/  @P0 LDG.E.U16 R69, desc[UR6][R48.64] ;  /* 0x0000000630450981 */ /* 0x008ee8000c1e1500 */
[----:B------:R0:W-:Y:S04]  /*24de0*/  STL [R1+0x3b28], R76 ;  /* 0x003b284c01007387 */ /* 0x0001e80000100800 */
[----:B------:R-:W3:Y:S04]  /*24df0*/  LDL.LU.64 R50, [R1+0x3d28] ;  /* 0x003d280001327983 */ /* 0x000ee80000300a00 */
[----:B------:R-:W3:Y:S04]  /*24e00*/  @P6 LDG.E.U16 R68, desc[UR6][R64.64] ;  /* 0x0000000640446981 */ /* 0x000ee8000c1e1500 */
[----:B--2---:R-:W-:Y:S04]  /*24e10*/  STL [R1+0x3b34], R73 ;  /* 0x003b344901007387 */ /* 0x004fe80000100800 */
[----:B------:R-:W2:Y:S04]  /*24e20*/  LDL.LU.64 R54, [R1+0x3d20] ;  /* 0x003d200001367983 */ /* 0x000ea80000300a00 */
[----:B0-----:R-:W2:Y:S04]  /*24e30*/  LDL.64 R76, [R1+0xbb0] ;  /* 0x000bb000014c7983 */ /* 0x001ea80000100a00 */
[----:B------:R-:W2:Y:S04]  /*24e40*/  LDL.64 R86, [R1+0xab0] ;  /* 0x000ab00001567983 */ /* 0x000ea80000100a00 */
[----:B------:R-:W2:Y:S04]  /*24e50*/  LDL.64 R26, [R1+0x9f8] ;  /* 0x0009f800011a7983 */ /* 0x000ea80000100a00 */
[----:B----4-:R0:W-:Y:S04]  /*24e60*/  STL [R1+0x3b38], R72 ;  /* 0x003b384801007387 */ /* 0x0101e80000100800 */
[----:B0-----:R-:W4:Y:S04]  /*24e70*/  LDL.64 R72, [R1+0xbc0] ;  /* 0x000bc00001487983 */ /* 0x001f280000100a00 */
[----:B------:R-:W2:Y:S04]  /*24e80*/  LDL.LU.64 R48, [R1+0x3d18] ;  /* 0x003d180001307983 */ /* 0x000ea80000300a00 */
[----:B---3--:R-:W-:Y:S04]  /*24e90*/  STL [R1+0x3b3c], R69 ;  /* 0x003b3c4501007387 */ /* 0x008fe80000100800 */
[----:B------:R-:W3:Y:S04]  /*24ea0*/  LDL.LU.64 R64, [R1+0x3d10] ;  /* 0x003d100001407983 */ /* 0x000ee80000300a00 */
[----:B---3--:R-:W3:Y:S04]  /*24eb0*/  @P0 LDG.E.U16 R65, desc[UR6][R40.64] ;  /* 0x0000000628410981 */ /* 0x008ee8000c1e1500 */
[----:B------:R0:W-:Y:S04]  /*24ec0*/  STL [R1+0x3b40], R68 ;  /* 0x003b404401007387 */ /* 0x0001e80000100800 */
[----:B------:R-:W2:Y:S04]  /*24ed0*/  @P6 LDG.E.U16 R64, desc[UR6][R62.64] ;  /* 0x000000063e406981 */ /* 0x000ea8000c1e1500 */
[----:B0-----:R-:W2:Y:S04]  /*24ee0*/  LDL.64 R68, [R1+0xcc8] ;  /* 0x000cc80001447983 */ /* 0x001ea80000100a00 */
[----:B------:R-:W2:Y:S04]  /*24ef0*/  LDL.LU.64 R40, [R1+0x3d08] ;  /* 0x003d080001287983 */ /* 0x000ea80000300a00 */
[----:B---3--:R-:W-:Y:S04]  /*24f00*/  STL [R1+0x3b44], R65 ;  /* 0x003b444101007387 */ /* 0x008fe80000100800 */
[----:B------:R-:W3:Y:S04]  /*24f10*/  LDL.LU.64 R62, [R1+0x3d00] ;  /* 0x003d0000013e7983 */ /* 0x000ee80000300a00 */
[----:B--2---:R-:W2:Y:S04]  /*24f20*/  @P0 LDG.E.U16 R40, desc[UR6][R32.64] ;  /* 0x0000000620280981 */ /* 0x004ea8000c1e1500 */
[----:B------:R-:W2:Y:S04]  /*24f30*/  @P6 LDG.E.U16 R41, desc[UR6][R76.64] ;  /* 0x000000064c296981 */ /* 0x000ea8000c1e1500 */
[----:B---3--:R-:W3:Y:S04]  /*24f40*/  @P0 LDG.E.U16 R63, desc[UR6][R42.64] ;  /* 0x000000062a3f0981 */ /* 0x008ee8000c1e1500 */
[----:B------:R0:W-:Y:S04]  /*24f50*/  STL [R1+0x3b48], R64 ;  /* 0x003b484001007387 */ /* 0x0001e80000100800 */
[----:B------:R-:W2:Y:S04]  /*24f60*/  @P6 LDG.E.U16 R62, desc[UR6][R60.64] ;  /* 0x000000063c3e6981 */ /* 0x000ea8000c1e1500 */
[----:B0-----:R-:W4:Y:S04]  /*24f70*/  LDL.64 R64, [R1+0xdb8] ;  /* 0x000db80001407983 */ /* 0x001f280000100a00 */
[----:B------:R-:W4:Y:S04]  /*24f80*/  LDL.LU.64 R42, [R1+0x3cf8] ;  /* 0x003cf800012a7983 */ /* 0x000f280000300a00 */
[----:B---3--:R-:W-:Y:S04]  /*24f90*/  STL [R1+0x3b4c], R63 ;  /* 0x003b4c3f01007387 */ /* 0x008fe80000100800 */
[----:B------:R-:W3:Y:S04]  /*24fa0*/  LDL.LU.64 R60, [R1+0x3cf0] ;  /* 0x003cf000013c7983 */ /* 0x000ee80000300a00 */
[----:B--2---:R0:W-:Y:S04]  /*24fb0*/  STL [R1+0x3b50], R62 ;  /* 0x003b503e01007387 */ /* 0x0041e80000100800 */
[----:B0-----:R-:W2:Y:S04]  /*24fc0*/  LDL.64 R62, [R1+0xe98] ;  /* 0x000e9800013e7983 */ /* 0x001ea80000100a00 */
[----:B----4-:R-:W4:Y:S04]  /*24fd0*/  @P0 LDG.E.U16 R42, desc[UR6][R72.64] ;  /* 0x00000006482a0981 */ /* 0x010f28000c1e1500 */
[----:B---3--:R-:W3:Y:S04]  /*24fe0*/  @P0 LDG.E.U16 R61, desc[UR6][R44.64] ;  /* 0x000000062c3d0981 */ /* 0x008ee8000c1e1500 */
[----:B------:R-:W2:Y:S04]  /*24ff0*/  @P6 LDG.E.U16 R60, desc[UR6][R58.64] ;  /* 0x000000063a3c6981 */ /* 0x000ea8000c1e1500 */
[----:B------:R-:W2:Y:S04]  /*25000*/  LDL.LU.64 R44, [R1+0x3ce8] ;  /* 0x003ce800012c7983 */ /* 0x000ea80000300a00 */
[----:B------:R-:W3:Y:S04]  /*25010*/  LDL.LU.64 R58, [R1+0x3ce0] ;  /* 0x003ce000013a7983 */ /* 0x000ee80000300a00 */
[----:B--2---:R-:W2:Y:S04]  /*25020*/  @P6 LDG.E.U16 R45, desc[UR6][R34.64] ;  /* 0x00000006222d6981 */ /* 0x004ea8000c1e1500 */
[----:B---3--:R-:W3:Y:S04]  /*25030*/  @P0 LDG.E.U16 R59, desc[UR6][R46.64] ;  /* 0x000000062e3b0981 */ /* 0x008ee8000c1e1500 */
[----:B------:R-:W2:Y:S04]  /*25040*/  @P6 LDG.E.U16 R58, desc[UR6][R56.64] ;  /* 0x00000006383a6981 */ /* 0x000ea8000c1e1500 */
[----:B------:R-:W2:Y:S04]  /*25050*/  LDL.LU.64 R46, [R1+0x3cd8] ;  /* 0x003cd800012e7983 */ /* 0x000ea80000300a00 */
[----:B------:R-:W3:Y:S04]  /*25060*/  LDL.LU.64 R56, [R1+0x3cd0] ;  /* 0x003cd00001387983 */ /* 0x000ee80000300a00 */
[----:B--2---:R-:W2:Y:S04]  /*25070*/  @P0 LDG.E.U16 R46, desc[UR6][R68.64] ;  /* 0x00000006442e0981 */ /* 0x004ea8000c1e1500 */
[----:B---3--:R-:W3:Y:S04]  /*25080*/  @P0 LDG.E.U16 R57, desc[UR6][R48.64] ;  /* 0x0000000630390981 */ /* 0x008ee8000c1e1500 */
[----:B------:R-:W3:Y:S04]  /*25090*/  @P6 LDG.E.U16 R56, desc[UR6][R54.64] ;  /* 0x0000000636386981 */ /* 0x000ee8000c1e1500 */
        /* <DEDUP_REMOVED lines=12> */
[----:B------:R-:W4:Y:S04]  /*25160*/  LDL.LU.64 R34, [R1+0x3c98] ;  /* 0x003c980001227983 */ /* 0x000f280000300a00 */
[----:B------:R-:W4:Y:S04]  /*25170*/  LDL.LU.64 R32, [R1+0x3c90] ;  /* 0x003c900001207983 */ /* 0x000f280000300a00 */
[----:B--2---:R-:W2:Y:S04]  /*25180*/  @P6 LDG.E.U16 R39, desc[UR6][R86.64] ;  /* 0x0000000656276981 */ /* 0x004ea8000c1e1500 */
[----:B---3--:R-:W3:Y:S04]  /*25190*/  @P6 LDG.E.U16 R37, desc[UR6][R30.64] ;  /* 0x000000061e256981 */ /* 0x008ee8000c1e1500 */
[----:B------:R-:W3:Y:S04]  /*251a0*/  @P0 LDG.E.U16 R36, desc[UR6][R16.64] ;  /* 0x0000000610240981 */ /* 0x000ee8000c1e1500 */
[----:B----4-:R-:W4:Y:S04]  /*251b0*/  @P6 LDG.E.U16 R35, desc[UR6][R28.64] ;  /* 0x000000061c236981 */ /* 0x010f28000c1e1500 */
[----:B------:R-:W2:Y:S04]  /*251c0*/  LDL.LU.64 R30, [R1+0x3c88] ;  /* 0x003c8800011e7983 */ /* 0x000ea80000300a00 */
[----:B------:R-:W3:Y:S04]  /*251d0*/  LDL.LU.64 R16, [R1+0x3c80] ;  /* 0x003c800001107983 */ /* 0x000ee80000300a00 */
[----:B------:R-:W3:Y:S04]  /*251e0*/  LDL.LU.64 R28, [R1+0x3c78] ;  /* 0x003c7800011c7983 */ /* 0x000ee80000300a00 */
[----:B------:R-:W4:Y:S04]  /*251f0*/  @P0 LDG.E.U16 R34, desc[UR6][R4.64] ;  /* 0x0000000604220981 */ /* 0x000f28000c1e1500 */
[----:B------:R-:W4:Y:S04]  /*25200*/  @P6 LDG.E.U16 R33, desc[UR6][R2.64] ;  /* 0x0000000602216981 */ /* 0x000f28000c1e1500 */
[----:B------:R-:W4:Y:S04]  /*25210*/  @P0 LDG.E.U16 R32, desc[UR6][R24.64] ;  /* 0x0000000618200981 */ /* 0x000f28000c1e1500 */
[----:B------:R-:W4:Y:S04]  /*25220*/  LDL.LU.64 R4, [R1+0x3c70] ;  /* 0x003c700001047983 */ /* 0x000f280000300a00 */
[----:B------:R-:W4:Y:S04]  /*25230*/  LDL.LU.64 R2, [R1+0x3c68] ;  /* 0x003c680001027983 */ /* 0x000f280000300a00 */
[----:B------:R-:W4:Y:S04]  /*25240*/  LDL.LU.64 R24, [R1+0x3c60] ;  /* 0x003c600001187983 */ /* 0x000f280000300a00 */
[----:B------:R-:W4:Y:S04]  /*25250*/  LDL.64 R86, [R1+0x858] ;  /* 0x0008580001567983 */ /* 0x000f280000100a00 */
[----:B------:R-:W4:Y:S04]  /*25260*/  @P0 LDG.E.U16 R38, desc[UR6][R26.64] ;  /* 0x000000061a260981 */ /* 0x000f28000c1e1500 */
[----:B--2---:R-:W2:Y:S04]  /*25270*/  @P6 LDG.E.U16 R31, desc[UR6][R22.64] ;  /* 0x00000006161f6981 */ /* 0x004ea8000c1e1500 */
[----:B------:R-:W2:Y:S04]  /*25280*/  @P0 LDG.E.U16 R30, desc[UR6][R74.64] ;  /* 0x000000064a1e0981 */ /* 0x000ea8000c1e1500 */
[----:B---3--:R-:W3:Y:S04]  /*25290*/  @P6 LDG.E.U16 R29, desc[UR6][R20.64] ;  /* 0x00000006141d6981 */ /* 0x008ee8000c1e1500 */
[----:B------:R-:W2:Y:S04]  /*252a0*/  LDL.LU.64 R22, [R1+0x3c58] ;  /* 0x003c580001167983 */ /* 0x000ea80000300a00 */
[----:B------:R-:W3:Y:S04]  /*252b0*/  LDL.LU.64 R74, [R1+0x3c50] ;  /* 0x003c5000014a7983 */ /* 0x000ee80000300a00 */
[----:B------:R-:W3:Y:S04]  /*252c0*/  LDL.LU.64 R20, [R1+0x3c48] ;  /* 0x003c480001147983 */ /* 0x000ee80000300a00 */
[----:B------:R-:W3:Y:S04]  /*252d0*/  LDL.64 R26, [R1+0x9b0] ;  /* 0x0009b000011a7983 */ /* 0x000ee80000100a00 */
[----:B------:R-:W3:Y:S04]  /*252e0*/  @P0 LDG.E.U16 R28, desc[UR6][R10.64] ;  /* 0x000000060a1c0981 */ /* 0x000ee8000c1e1500 */
[----:B----4-:R-:W4:Y:S04]  /*252f0*/  @P6 LDG.E.U16 R25, desc[UR6][R18.64] ;  /* 0x0000000612196981 */ /* 0x010f28000c1e1500 */
[----:B------:R-:W4:Y:S04]  /*25300*/  @P0 LDG.E.U16 R24, desc[UR6][R78.64] ;  /* 0x000000064e180981 */ /* 0x000f28000c1e1500 */
[----:B------:R-:W4:Y:S04]  /*25310*/  LDL.LU.64 R10, [R1+0x3c40] ;  /* 0x003c4000010a7983 */ /* 0x000f280000300a00 */
[----:B------:R-:W4:Y:S04]  /*25320*/  LDL.LU.64 R18, [R1+0x3c38] ;  /* 0x003c380001127983 */ /* 0x000f280000300a00 */
[----:B------:R-:W4:Y:S04]  /*25330*/  LDL.LU.64 R78, [R1+0x3c30] ;  /* 0x003c3000014e7983 */ /* 0x000f280000300a00 */
[----:B------:R-:W4:Y:S04]  /*25340*/  @P0 LDG.E.U16 R44, desc[UR6][R16.64] ;  /* 0x00000006102c0981 */ /* 0x000f28000c1e1500 */
[----:B--2---:R-:W2:Y:S04]  /*25350*/  @P6 LDG.E.U16 R23, desc[UR6][R14.64] ;  /* 0x000000060e176981 */ /* 0x004ea8000c1e1500 */
[----:B------:R-:W2:Y:S04]  /*25360*/  @P0 LDG.E.U16 R22, desc[UR6][R82.64] ;  /* 0x0000000652160981 */ /* 0x000ea8000c1e1500 */
[----:B---3--:R-:W3:Y:S04]  /*25370*/  @P6 LDG.E.U16 R21, desc[UR6][R8.64] ;  /* 0x0000000608156981 */ /* 0x008ee8000c1e1500 */
[----:B------:R-:W2:Y:S04]  /*25380*/  LDL.LU.64 R14, [R1+0x3c28] ;  /* 0x003c2800010e7983 */ /* 0x000ea80000300a00 */
[----:B------:R-:W3:Y:S04]  /*25390*/  LDL.LU.64 R82, [R1+0x3c20] ;  /* 0x003c200001527983 */ /* 0x000ee80000300a00 */
[----:B------:R-:W3:Y:S04]  /*253a0*/  LDL.LU.64 R8, [R1+0x3c18] ;  /* 0x003c180001087983 */ /* 0x000ee80000300a00 */
[----:B------:R-:W3:Y:S04]  /*253b0*/  @P0 LDG.E.U16 R20, desc[UR6][R12.64] ;  /* 0x000000060c140981 */ /* 0x000ee8000c1e1500 */
[----:B----4-:R-:W4:Y:S04]  /*253c0*/  @P6 LDG.E.U16 R19, desc[UR6][R92.64] ;  /* 0x000000065c136981 */ /* 0x010f28000c1e1500 */
[----:B------:R-:W4:Y:S04]  /*253d0*/  LDL.LU.64 R12, [R1+0x3c10] ;  /* 0x003c1000010c7983 */ /* 0x000f280000300a00 */
[----:B------:R-:W4:Y:S04]  /*253e0*/  @P0 LDG.E.U16 R18, desc[UR6][R66.64] ;  /* 0x0000000642120981 */ /* 0x000f28000c1e1500 */
[----:B------:R-:W4:Y:S04]  /*253f0*/  LDL.LU.64 R92, [R1+0x3c08] ;  /* 0x003c0800015c7983 */ /* 0x000f280000300a00 */
[----:B------:R-:W4:Y:S04]  /*25400*/  LDL.LU.64 R66, [R1+0x3c00] ;  /* 0x003c000001427983 */ /* 0x000f280000300a00 */
[----:B------:R-:W4:Y:S04]  /*25410*/  LDL.64 R62, [R1+0xb60] ;  /* 0x000b6000013e7983 */ /* 0x000f280000100a00 */
[----:B--2---:R-:W2:Y:S04]  /*25420*/  @P6 LDG.E.U16 R14, desc[UR6][R80.64] ;  /* 0x00000006500e6981 */ /* 0x004ea8000c1e1500 */
[----:B------:R-:W2:Y:S04]  /*25430*/  @P0 LDG.E.U16 R15, desc[UR6][R26.64] ;  /* 0x000000061a0f0981 */ /* 0x000ea8000c1e1500 */
[----:B---3--:R-:W3:Y:S04]  /*25440*/  @P6 LDG.E.U16 R9, desc[UR6][R70.64] ;  /* 0x0000000646096981 */ /* 0x008ee8000c1e1500 */
[----:B------:R-:W2:Y:S04]  /*25450*/  LDL.LU.64 R80, [R1+0x3bf8] ;  /* 0x003bf80001507983 */ /* 0x000ea80000300a00 */
[----:B------:R-:W2:Y:S04]  /*25460*/  LDL.64 R64, [R1+0xc60] ;  /* 0x000c600001407983 */ /* 0x000ea80000100a00 */
[----:B------:R-:W3:Y:S04]  /*25470*/  LDL.LU.64 R70, [R1+0x3bf0] ;  /* 0x003bf00001467983 */ /* 0x000ee80000300a00 */
[----:B------:R-:W3:Y:S04]  /*25480*/  LDL.64 R68, [R1+0xc98] ;  /* 0x000c980001447983 */ /* 0x000ee80000100a00 */
[----:B----4-:R-:W4:Y:S04]  /*25490*/  @P0 LDG.E.U16 R12, desc[UR6][R84.64] ;  /* 0x00000006540c0981 */ /* 0x010f28000c1e1500 */
[----:B------:R-:W4:Y:S04]  /*254a0*/  LDL.LU.64 R84, [R1+0x3be8] ;  /* 0x003be80001547983 */ /* 0x000f280000300a00 */
[----:B------:R-:W4:Y:S04]  /*254b0*/  LDL.64 R72, [R1+0xd90] ;  /* 0x000d900001487983 */ /* 0x000f280000100a00 */
[----:B------:R-:W4:Y:S04]  /*254c0*/  @P0 LDG.E.U16 R67, desc[UR6][R2.64] ;  /* 0x0000000602430981 */ /* 0x000f28000c1e1500 */
[----:B------:R-:W4:Y:S04]  /*254d0*/  @P6 LDG.E.U16 R66, desc[UR6][R4.64] ;  /* 0x0000000604426981 */ /* 0x000f28000c1e1500 */
[----:B------:R-:W4:Y:S04]  /*254e0*/  LDL.LU.64 R2, [R1+0x3be0] ;  /* 0x003be00001027983 */ /* 0x000f280000300a00 */
[----:B------:R-:W4:Y:S04]  /*254f0*/  LDL.LU.64 R4, [R1+0x3bd8] ;  /* 0x003bd80001047983 */ /* 0x000f280000300a00 */
[----:B------:R-:W4:Y:S04]  /*25500*/  LDL.64 R76, [R1+0xe88] ;  /* 0x000e8800014c7983 */ /* 0x000f280000100a00 */
[----:B------:R-:W4:Y:S04]  /*25510*/  LDL.LU R7, [R1+0x70c] ;  /* 0x00070c0001077983 */ /* 0x000f280000300800 */
[----:B--2---:R-:W2:Y:S04]  /*25520*/  @P6 LDG.E.U16 R6, desc[UR6][R64.64] ;  /* 0x0000000640066981 */ /* 0x004ea8000c1e1500 */
[----:B---3--:R-:W3:Y:S04]  /*25530*/  @P0 LDG.E.U16 R71, desc[UR6][R10.64] ;  /* 0x000000060a470981 */ /* 0x008ee8000c1e1500 */
[----:B------:R-:W2:Y:S04]  /*25540*/  @P6 LDG.E.U16 R70, desc[UR6][R74.64] ;  /* 0x000000064a466981 */ /* 0x000ea8000c1e1500 */
[----:B------:R0:W2:Y:S04]  /*25550*/  @P6 LDG.E.U16 R43, desc[UR6][R68.64] ;  /* 0x00000006442b6981 */ /* 0x0000a8000c1e1500 */
[----:B------:R-:W2:Y:S04]  /*25560*/  LDL.LU.64 R10, [R1+0x3bd0] ;  /* 0x003bd000010a7983 */ /* 0x000ea80000300a00 */
[----:B------:R-:W3:Y:S01]  /*25570*/  LDL.LU.64 R74, [R1+0x3bc8] ;  /* 0x003bc800014a7983 */ /* 0x000ee20000300a00 */
[----:B0-----:R-:W0:Y:S03]  /*25580*/  LDC R68, c[0x0][0x3b0] ;  /* 0x0000ec00ff447b82 */ /* 0x001e260000000800 */
[----:B----4-:R-:W4:Y:S04]  /*25590*/  @P6 LDG.E.U16 R91, desc[UR6][R84.64] ;  /* 0x00000006545b6981 */ /* 0x010f28000c1e1500 */
[----:B------:R1:W4:Y:S02]  /*255a0*/  @P6 LDG.E.U16 R47, desc[UR6][R72.64] ;  /* 0x00000006482f6981 */ /* 0x000324000c1e1500 */
[----:B-1----:R-:W1:Y:S02]  /*255b0*/  LDC R72, c[0x0][0x3b0] ;  /* 0x0000ec00ff487b82 */ /* 0x002e640000000800 */
[----:B------:R-:W4:Y:S06]  /*255c0*/  @P6 LDG.E.U16 R8, desc[UR6][R2.64] ;  /* 0x0000000602086981 */ /* 0x000f2c000c1e1500 */
[----:B------:R-:W0:Y:S01]  /*255d0*/  LDC R73, c[0x0][0x3b0] ;  /* 0x0000ec00ff497b82 */ /* 0x000e220000000800 */
[----:B------:R1:W4:Y:S07]  /*255e0*/  @P0 LDG.E.U16 R51, desc[UR6][R76.64] ;  /* 0x000000064c330981 */ /* 0x00032e000c1e1500 */
[----:B-1----:R-:W1:Y:S08]  /*255f0*/  LDC R76, c[0x0][0x3b0] ;  /* 0x0000ec00ff4c7b82 */ /* 0x002e700000000800 */
[----:B------:R-:W0:Y:S01]  /*25600*/  LDC R77, c[0x0][0x3b0] ;  /* 0x0000ec00ff4d7b82 */ /* 0x000e220000000800 */
[----:B--2---:R-:W2:Y:S04]  /*25610*/  @P6 LDG.E.U16 R0, desc[UR6][R10.64] ;  /* 0x000000060a006981 */ /* 0x004ea8000c1e1500 */
[----:B---3--:R-:W3:Y:S04]  /*25620*/  @P0 LDG.E.U16 R75, desc[UR6][R82.64] ;  /* 0x00000006524b0981 */ /* 0x008ee8000c1e1500 */
[----:B------:R-:W2:Y:S04]  /*25630*/  @P6 LDG.E.U16 R74, desc[UR6][R78.64] ;  /* 0x000000064e4a6981 */ /* 0x000ea8000c1e1500 */
[----:B------:R-:W2:Y:S04]  /*25640*/  LDL.LU.64 R82, [R1+0x3bc0] ;  /* 0x003bc00001527983 */ /* 0x000ea80000300a00 */
[----:B------:R-:W2:Y:S04]  /*25650*/  LDL.LU.64 R78, [R1+0x3bb8] ;  /* 0x003bb800014e7983 */ /* 0x000ea80000300a00 */
[----:B--2---:R-:W2:Y:S04]  /*25660*/  @P0 LDG.E.U16 R79, desc[UR6][R80.64] ;  /* 0x00000006504f0981 */ /* 0x004ea8000c1e1500 */
[----:B------:R-:W2:Y:S04]  /*25670*/  @P6 LDG.E.U16 R78, desc[UR6][R92.64] ;  /* 0x000000065c4e6981 */ /* 0x000ea8000c1e1500 */
[----:B------:R-:W2:Y:S04]  /*25680*/  LDL.LU.64 R80, [R1+0x3bb0] ;  /* 0x003bb00001507983 */ /* 0x000ea80000300a00 */
[----:B------:R-:W3:Y:S04]  /*25690*/  LDL.LU.64 R92, [R1+0x3ba8] ;  /* 0x003ba800015c7983 */ /* 0x000ee80000300a00 */
[----:B------:R-:W4:Y:S04]  /*256a0*/  LDL.LU.64 R84, [R1+0x3ba0] ;  /* 0x003ba00001547983 */ /* 0x000f280000300a00 */
[----:B--2---:R-:W2:Y:S04]  /*256b0*/  @P0 LDG.E.U16 R81, desc[UR6][R4.64] ;  /* 0x0000000604510981 */ /* 0x004ea8000c1e1500 */
[----:B---3--:R-:W3:Y:S04]  /*256c0*/  @P0 LDG.E.U16 R93, desc[UR6][R82.64] ;  /* 0x00000006525d0981 */ /* 0x008ee8000c1e1500 */
[----:B------:R0:W2:Y:S04]  /*256d0*/  @P0 LDG.E.U16 R92, desc[UR6][R86.64] ;  /* 0x00000006565c0981 */ /* 0x0000a8000c1e1500 */
[----:B------:R-:W4:Y:S04]  /*256e0*/  LDL.LU.64 R4, [R1+0x3b98] ;  /* 0x003b980001047983 */ /* 0x000f280000300a00 */
[----:B------:R-:W2:Y:S01]  /*256f0*/  LDL.LU.64 R2, [R1+0x3b90] ;  /* 0x003b900001027983 */ /* 0x000ea20000300a00 */
[----:B0-----:R-:W0:Y:S03]  /*25700*/  LDC R86, c[0x0][0x3b0] ;  /* 0x0000ec00ff567b82 */ /* 0x001e260000000800 */
[----:B------:R-:W3:Y:S04]  /*25710*/  LDL.LU.64 R10, [R1+0x3b88] ;  /* 0x003b8800010a7983 */ /* 0x000ee80000300a00 */
[----:B------:R-:W3:Y:S04]  /*25720*/  LDL.LU.64 R82, [R1+0x3b80] ;  /* 0x003b800001527983 */ /* 0x000ee80000300a00 */
[----:B------:R-:W3:Y:S04]  /*25730*/  LDL.LU R87, [R1+0x700] ;  /* 0x0007000001577983 */ /* 0x000ee80000300800 */
[----:B------:R-:W3:Y:S04]  /*25740*/  LDL.LU R26, [R1+0x708] ;  /* 0x00070800011a7983 */ /* 0x000ee80000300800 */
[----:B------:R-:W3:Y:S04]  /*25750*/  LDL.LU R27, [R1+0x704] ;  /* 0x00070400011b7983 */ /* 0x000ee80000300800 */
[----:B----4-:R-:W4:Y:S04]  /*25760*/  @P6 LDG.E.U16 R4, desc[UR6][R84.64] ;  /* 0x0000000654046981 */ /* 0x010f28000c1e1500 */
[----:B--2---:R-:W2:Y:S04]  /*25770*/  @P0 LDG.E.U16 R5, desc[UR6][R2.64] ;  /* 0x0000000602050981 */ /* 0x004ea8000c1e1500 */
[----:B------:R-:W2:Y:S04]  /*25780*/  LDL.LU.64 R84, [R1+0x3b78] ;  /* 0x003b780001547983 */ /* 0x000ea80000300a00 */
[----:B------:R-:W4:Y:S04]  /*25790*/  LDL.LU R2, [R1+0x6fc] ;  /* 0x0006fc0001027983 */ /* 0x000f280000300800 */
[----:B------:R-:W4:Y:S04]  /*257a0*/  LDL.LU R3, [R1+0x6f8] ;  /* 0x0006f80001037983 */ /* 0x000f280000300800 */
[----:B---3--:R-:W3:Y:S04]  /*257b0*/  @P0 LDG.E.U16 R48, desc[UR6][R82.64] ;  /* 0x0000000652300981 */ /* 0x008ee8000c1e1500 */
[----:B--2---:R-:W2:Y:S04]  /*257c0*/  @P0 LDG.E.U16 R84, desc[UR6][R10.64] ;  /* 0x000000060a540981 */ /* 0x004ea8000c1e1500 */
[----:B------:R0:W2:Y:S04]  /*257d0*/  @P6 LDG.E.U16 R85, desc[UR6][R62.64] ;  /* 0x000000063e556981 */ /* 0x0000a8000c1e1500 */
[----:B------:R-:W2:Y:S04]  /*257e0*/  LDL.LU.64 R10, [R1+0x3b70] ;  /* 0x003b7000010a7983 */ /* 0x000ea80000300a00 */
[----:B------:R-:W2:Y:S04]  /*257f0*/  LDL.LU.64 R16, [R1+0x3b68] ;  /* 0x003b680001107983 */ /* 0x000ea80000300a00 */
[----:B------:R-:W3:Y:S01]  /*25800*/  LDL.LU.64 R82, [R1+0x3b60] ;  /* 0x003b600001527983 */ /* 0x000ee20000300a00 */
[----:B0-----:R-:W-:-:S03]  /*25810*/  IMAD R62, R88, R90, RZ ;  /* 0x0000005a583e7224 */ /* 0x001fc600078e02ff */
[----:B------:R-:W3:Y:S01]  /*25820*/  LDL.LU R88, [R1+0x3b58] ;  /* 0x003b580001587983 */ /* 0x000ee20000300800 */
[----:B--2---:R-:W-:-:S03]  /*25830*/  IMAD R63, R17, R86, RZ ;  /* 0x00000056113f7224 */ /* 0x004fc600078e02ff */
[----:B------:R-:W2:Y:S01]  /*25840*/  LDL.LU R17, [R1+0x3b54] ;  /* 0x003b540001117983 */ /* 0x000ea20000300800 */
[----:B------:R-:W-:-:S03]  /*25850*/  IMAD R16, R10, R16, RZ ;  /* 0x000000100a107224 */ /* 0x000fc600078e02ff */
[----:B------:R3:W-:Y:S04]  /*25860*/  STL [R1+0x198], R62 ;  /* 0x0001983e01007387 */ /* 0x0007e80000100800 */
[----:B------:R0:W-:Y:S04]  /*25870*/  STL [R1+0x1a4], R63 ;  /* 0x0001a43f01007387 */ /* 0x0001e80000100800 */
[----:B------:R-:W2:Y:S01]  /*25880*/  LDL.LU R86, [R1+0x6f4] ;  /* 0x0006f40001567983 */ /* 0x000ea20000300800 */
[----:B---3--:R-:W-:Y:S01]  /*25890*/  IMAD R62, R80, R83, RZ ;  /* 0x00000053503e7224 */ /* 0x008fe200078e02ff */
[----:B------:R-:W-:-:S02]  /*258a0*/  SEL R7, R11, R7, !P5 ;  /* 0x000000070b077207 */ /* 0x000fc40006800000 */
[C---:B------:R-:W-:Y:S01]  /*258b0*/  SEL R64, R11.reuse, R87, !P5 ;  /* 0x000000570b407207 */ /* 0x040fe20006800000 */
[----:B0-----:R-:W0:Y:S01]  /*258c0*/  LDC R63, c[0x0][0x3b0] ;  /* 0x0000ec00ff3f7b82 */ /* 0x001e220000000800 */
[----:B------:R3:W-:Y:S04]  /*258d0*/  STL [R1+0x1c0], R62 ;  /* 0x0001c03e01007387 */ /* 0x0007e80000100800 */
[----:B------:R-:W2:Y:S03]  /*258e0*/  LDL.LU R10, [R1+0x6f0] ;  /* 0x0006f000010a7983 */ /* 0x000ea60000300800 */
[----:B------:R-:W0:Y:S01]  /*258f0*/  LDC R87, c[0x0][0x3b0] ;  /* 0x0000ec00ff577b82 */ /* 0x000e220000000800 */
[----:B------:R1:W-:Y:S01]  /*25900*/  STL [R1+0x1cc], R16 ;  /* 0x0001cc1001007387 */ /* 0x0003e20000100800 */
[----:B------:R-:W-:-:S02]  /*25910*/  SEL R26, R11, R26, !P5 ;  /* 0x0000001a0b1a7207 */ /* 0x000fc40006800000 */
[----:B----4-:R-:W-:-:S04]  /*25920*/  SEL R2, R11, R2, !P5 ;  /* 0x000000020b027207 */ /* 0x010fc80006800000 */
[----:B---3--:R-:W3:Y:S01]  /*25930*/  LDC R62, c[0x0][0x3b0] ;  /* 0x0000ec00ff3e7b82 */ /* 0x008ee20000000800 */
[----:B-1----:R-:W4:Y:S04]  /*25940*/  LDL.LU R16, [R1+0x6ec] ;  /* 0x0006ec0001107983 */ /* 0x002f280000300800 */
[----:B------:R-:W3:Y:S04]  /*25950*/  LDL.LU R80, [R1+0x6e8] ;  /* 0x0006e80001507983 */ /* 0x000ee80000300800 */
[----:B------:R-:W3:Y:S01]  /*25960*/  LDL.LU R83, [R1+0x6e4] ;  /* 0x0006e40001537983 */ /* 0x000ee20000300800 */
[----:B0-----:R-:W-:-:S02]  /*25970*/  IMAD R64, R64, R87, RZ ;  /* 0x0000005740407224 */ /* 0x001fc400078e02ff */
[----:B------:R-:W-:Y:S01]  /*25980*/  IMAD R2, R2, R82, RZ ;  /* 0x0000005202027224 */ /* 0x000fe200078e02ff */
[----:B------:R-:W-:-:S05]  /*25990*/  SEL R3, R11, R3, !P5 ;  /* 0x000000030b037207 */ /* 0x000fca0006800000 */
[----:B------:R-:W-:Y:S02]  /*259a0*/  IMAD R3, R3, R13, RZ ;  /* 0x0000000d03037224 */ /* 0x000fe400078e02ff */
[----:B------:R-:W0:Y:S01]  /*259b0*/  LDC R13, c[0x0][0x3b0] ;  /* 0x0000ec00ff0d7b82 */ /* 0x000e220000000800 */
[----:B--2---:R-:W-:-:S07]  /*259c0*/  IMAD R7, R7, R17, RZ ;  /* 0x0000001107077224 */ /* 0x004fce00078e02ff */
[----:B------:R-:W1:Y:S01]  /*259d0*/  LDC R17, c[0x0][0x3b0] ;  /* 0x0000ec00ff117b82 */ /* 0x000e620000000800 */
[----:B------:R2:W-:Y:S02]  /*259e0*/  STL [R1+0x1e8], R7 ;  /* 0x0001e80701007387 */ /* 0x0005e40000100800 */
[----:B--2---:R-:W-:-:S05]  /*259f0*/  SEL R7, R11, R27, !P5 ;  /* 0x0000001b0b077207 */ /* 0x004fca0006800000 */
[----:B------:R-:W2:Y:S01]  /*25a00*/  LDC R27, c[0x0][0x3b0] ;  /* 0x0000ec00ff1b7b82 */ /* 0x000ea20000000800 */
[----:B------:R0:W-:Y:S01]  /*25a10*/  STL [R1+0x1d0], R64 ;  /* 0x0001d04001007387 */ /* 0x0001e20000100800 */
[----:B------:R-:W-:Y:S01]  /*25a20*/  IMAD R7, R7, R88, RZ ;  /* 0x0000005807077224 */ /* 0x000fe200078e02ff */
[C---:B------:R-:W-:Y:S01]  /*25a30*/  SEL R69, R11.reuse, R86, !P5 ;  /* 0x000000560b457207 */ /* 0x040fe20006800000 */
[----:B--2---:R-:W-:Y:S01]  /*25a40*/  IMAD R26, R26, R27, RZ ;  /* 0x0000001b1a1a7224 */ /* 0x004fe200078e02ff */
[----:B------:R-:W-:-:S03]  /*25a50*/  SEL R65, R11, R10, !P5 ;  /* 0x0000000a0b417207 */ /* 0x000fc60006800000 */
[----:B------:R-:W-:Y:S01]  /*25a60*/  IMAD R69, R69, R72, RZ ;  /* 0x0000004845457224 */ /* 0x000fe200078e02ff */
[----:B0-----:R-:W0:Y:S01]  /*25a70*/  LDC R64, c[0x0][0x3b0] ;  /* 0x0000ec00ff407b82 */ /* 0x001e220000000800 */
[----:B------:R2:W-:Y:S04]  /*25a80*/  STL [R1+0x1ec], R26 ;  /* 0x0001ec1a01007387 */ /* 0x0005e80000100800 */
[----:B------:R-:W3:Y:S01]  /*25a90*/  LDL.LU R87, [R1+0x6e0] ;  /* 0x0006e00001577983 */ /* 0x000ee20000300800 */
[----:B----4-:R-:W-:Y:S01]  /*25aa0*/  SEL R10, R11, R16, !P5 ;  /* 0x000000100b0a7207 */ /* 0x010fe20006800000 */
[----:B------:R-:W-:Y:S01]  /*25ab0*/  IMAD R65, R65, R68, RZ ;  /* 0x0000004441417224 */ /* 0x000fe200078e02ff */
[----:B------:R-:W4:Y:S01]  /*25ac0*/  LDC R27, c[0x0][0x3b0] ;  /* 0x0000ec00ff1b7b82 */ /* 0x000f220000000800 */
[----:B------:R-:W-:Y:S04]  /*25ad0*/  STL [R1+0x1f0], R7 ;  /* 0x0001f00701007387 */ /* 0x000fe80000100800 */
[----:B--2---:R-:W2:Y:S03]  /*25ae0*/  LDL.LU R26, [R1+0x6dc] ;  /* 0x0006dc00011a7983 */ /* 0x004ea60000300800 */
[----:B------:R-:W0:Y:S01]  /*25af0*/  LDC R72, c[0x0][0x3b0] ;  /* 0x0000ec00ff487b82 */ /* 0x000e220000000800 */
[----:B------:R1:W-:Y:S04]  /*25b00*/  STL [R1+0x1f4], R2 ;  /* 0x0001f40201007387 */ /* 0x0003e80000100800 */
[----:B-1----:R-:W4:Y:S04]  /*25b10*/  LDL.LU R2, [R1+0x6d8] ;  /* 0x0006d80001027983 */ /* 0x002f280000300800 */
[----:B------:R-:W4:Y:S01]  /*25b20*/  LDL.LU R88, [R1+0x6d4] ;  /* 0x0006d40001587983 */ /* 0x000f220000300800 */
[----:B---3--:R-:W-:Y:S01]  /*25b30*/  SEL R16, R11, R80, !P5 ;  /* 0x000000500b107207 */ /* 0x008fe20006800000 */
[----:B------:R-:W-:-:S02]  /*25b40*/  IMAD R63, R10, R63, RZ ;  /* 0x0000003f0a3f7224 */ /* 0x000fc400078e02ff */
[----:B------:R-:W3:Y:S04]  /*25b50*/  LDL.LU R82, [R1+0x6d0] ;  /* 0x0006d00001527983 */ /* 0x000ee80000300800 */
[----:B------:R1:W-:Y:S01]  /*25b60*/  STL [R1+0x1fc], R3 ;  /* 0x0001fc0301007387 */ /* 0x0003e20000100800 */
[----:B------:R-:W-:-:S03]  /*25b70*/  IMAD R62, R16, R62, RZ ;  /* 0x0000003e103e7224 */ /* 0x000fc600078e02ff */
[----:B------:R1:W-:Y:S04]  /*25b80*/  STL [R1+0x1f8], R69 ;  /* 0x0001f84501007387 */ /* 0x0003e80000100800 */
[----:B------:R-:W3:Y:S01]  /*25b90*/  LDL.LU R10, [R1+0x6cc] ;  /* 0x0006cc00010a7983 */ /* 0x000ee20000300800 */
[----:B-1----:R-:W1:Y:S03]  /*25ba0*/  LDC R3, c[0x0][0x3b0] ;  /* 0x0000ec00ff037b82 */ /* 0x002e660000000800 */
[----:B------:R0:W-:Y:S04]  /*25bb0*/  STL [R1+0x204], R65 ;  /* 0x0002044101007387 */ /* 0x0001e80000100800 */
[----:B------:R0:W-:Y:S01]  /*25bc0*/  STL [R1+0x258], R63 ;  /* 0x0002583f01007387 */ /* 0x0001e20000100800 */
[----:B------:R-:W-:Y:S01]  /*25bd0*/  SEL R7, R11, R83, !P5 ;  /* 0x000000530b077207 */ /* 0x000fe20006800000 */
[----:B------:R-:W1:Y:S02]  /*25be0*/  LDC R69, c[0x0][0x3b0] ;  /* 0x0000ec00ff457b82 */ /* 0x000e640000000800 */
[----:B------:R-:W3:Y:S04]  /*25bf0*/  LDL.LU R16, [R1+0x6c8] ;  /* 0x0006c80001107983 */ /* 0x000ee80000300800 */
[----:B------:R-:W3:Y:S02]  /*25c00*/  LDL.LU R86, [R1+0x6c4] ;  /* 0x0006c40001567983 */ /* 0x000ee40000300800 */
[----:B0-----:R-:W0:Y:S02]  /*25c10*/  LDC R65, c[0x0][0x3b0] ;  /* 0x0000ec00ff417b82 */ /* 0x001e240000000800 */
[----:B------:R2:W-:Y:S04]  /*25c20*/  STL [R1+0x264], R62 ;  /* 0x0002643e01007387 */ /* 0x0005e80000100800 */
[----:B------:R-:W3:Y:S01]  /*25c30*/  LDL.LU R80, [R1+0x6c0] ;  /* 0x0006c00001507983 */ /* 0x000ee20000300800 */
[----:B------:R-:W-:Y:S01]  /*25c40*/  IMAD R7, R7, R17, RZ ;  /* 0x0000001107077224 */ /* 0x000fe200078e02ff */
[----:B------:R-:W0:Y:S02]  /*25c50*/  LDC R63, c[0x0][0x3b0] ;  /* 0x0000ec00ff3f7b82 */ /* 0x000e240000000800 */
[----:B------:R-:W3:Y:S04]  /*25c60*/  LDL.LU R83, [R1+0x6b4] ;  /* 0x0006b40001537983 */ /* 0x000ee80000300800 */
[----:B------:R-:W-:Y:S02]  /*25c70*/  STL [R1+0x270], R7 ;  /* 0x0002700701007387 */ /* 0x000fe40000100800 */
[----:B------:R-:W0:Y:S01]  /*25c80*/  LDC R17, c[0x0][0x3b0] ;  /* 0x0000ec00ff117b82 */ /* 0x000e220000000800 */
[----:B------:R-:W-:-:S02]  /*25c90*/  SEL R68, R11, R87, !P5 ;  /* 0x000000570b447207 */ /* 0x000fc40006800000 */
[----:B--2---:R-:W-:-:S03]  /*25ca0*/  SEL R62, R11, R26, !P5 ;  /* 0x0000001a0b3e7207 */ /* 0x004fc60006800000 */
[----:B------:R-:W-:Y:S02]  /*25cb0*/  IMAD R68, R68, R73, RZ ;  /* 0x0000004944447224 */ /* 0x000fe400078e02ff */
[----:B------:R-:W2:Y:S01]  /*25cc0*/  LDC R73, c[0x0][0x3b0] ;  /* 0x0000ec00ff497b82 */ /* 0x000ea20000000800 */
[----:B------:R-:W-:Y:S02]  /*25cd0*/  IMAD R62, R62, R64, RZ ;  /* 0x000000403e3e7224 */ /* 0x000fe400078e02ff */
[----:B------:R0:W-:Y:S01]  /*25ce0*/  STL [R1+0x268], R68 ;  /* 0x0002684401007387 */ /* 0x0001e20000100800 */
[----:B----4-:R-:W-:-:S04]  /*25cf0*/  SEL R26, R11, R2, !P5 ;  /* 0x000000020b1a7207 */ /* 0x010fc80006800000 */
[----:B0-----:R-:W0:Y:S01]  /*25d00*/  LDC R68, c[0x0][0x3b0] ;  /* 0x0000ec00ff447b82 */ /* 0x001e220000000800 */
[C---:B------:R-:W-:Y:S01]  /*25d10*/  SEL R2, R11.reuse, R88, !P5 ;  /* 0x000000580b027207 */ /* 0x040fe20006800000 */
[----:B------:R-:W-:Y:S01]  /*25d20*/  IMAD R27, R26, R27, RZ ;  /* 0x0000001b1a1b7224 */ /* 0x000fe200078e02ff */
[----:B------:R-:W-:Y:S03]  /*25d30*/  STL [R1+0x278], R62 ;  /* 0x0002783e01007387 */ /* 0x000fe60000100800 */
[----:B-1----:R-:W-:Y:S01]  /*25d40*/  IMAD R3, R2, R3, RZ ;  /* 0x0000000302037224 */ /* 0x002fe200078e02ff */
[----:B------:R-:W4:Y:S04]  /*25d50*/  LDL.LU R26, [R1+0x6b0] ;  /* 0x0006b000011a7983 */ /* 0x000f280000300800 */
[----:B------:R1:W-:Y:S04]  /*25d60*/  STL [R1+0x288], R27 ;  /* 0x0002881b01007387 */ /* 0x0003e80000100800 */
[----:B------:R-:W2:Y:S04]  /*25d70*/  LDL.LU R2, [R1+0x6ac] ;  /* 0x0006ac0001027983 */ /* 0x000ea80000300800 */
[----:B------:R3:W-:Y:S02]  /*25d80*/  STL [R1+0x294], R3 ;  /* 0x0002940301007387 */ /* 0x0007e40000100800 */
[C---:B---3--:R-:W-:Y:S01]  /*25d90*/  SEL R7, R11.reuse, R82, !P5 ;  /* 0x000000520b077207 */ /* 0x048fe20006800000 */
[----:B-1----:R-:W1:Y:S01]  /*25da0*/  LDC R27, c[0x0][0x3b0] ;  /* 0x0000ec00ff1b7b82 */ /* 0x002e620000000800 */
[----:B------:R-:W3:Y:S04]  /*25db0*/  LDL.LU R88, [R1+0x6a8] ;  /* 0x0006a80001587983 */ /* 0x000ee80000300800 */
[----:B------:R-:W3:Y:S01]  /*25dc0*/  LDL.LU R3, [R1+0x694] ;  /* 0x0006940001037983 */ /* 0x000ee20000300800 */
[----:B------:R-:W-:Y:S01]  /*25dd0*/  SEL R62, R11, R10, !P5 ;  /* 0x0000000a0b3e7207 */ /* 0x000fe20006800000 */
[----:B------:R-:W-:Y:S01]  /*25de0*/  IMAD R7, R7, R13, RZ ;  /* 0x0000000d07077224 */ /* 0x000fe200078e02ff */
[C---:B------:R-:W-:Y:S01]  /*25df0*/  SEL R16, R11.reuse, R16, !P5 ;  /* 0x000000100b107207 */ /* 0x040fe20006800000 */
[----:B------:R-:W3:Y:S01]  /*25e00*/  LDL.LU R82, [R1+0x690] ;  /* 0x0006900001527983 */ /* 0x000ee20000300800 */
[----:B------:R-:W-:Y:S01]  /*25e10*/  SEL R64, R11, R86, !P5 ;  /* 0x000000560b407207 */ /* 0x000fe20006800000 */
[----:B------:R-:W-:Y:S01]  /*25e20*/  IMAD R72, R62, R72, RZ ;  /* 0x000000483e487224 */ /* 0x000fe200078e02ff */
[----:B------:R-:W0:Y:S01]  /*25e30*/  LDC R13, c[0x0][0x3b0] ;  /* 0x0000ec00ff0d7b82 */ /* 0x000e220000000800 */
[----:B------:R-:W-:Y:S01]  /*25e40*/  IMAD R69, R16, R69, RZ ;  /* 0x0000004510457224 */ /* 0x000fe200078e02ff */
[----:B------:R1:W-:Y:S01]  /*25e50*/  STL [R1+0x29c], R7 ;  /* 0x00029c0701007387 */ /* 0x0003e20000100800 */
[----:B------:R-:W-:-:S03]  /*25e60*/  IMAD R64, R64, R65, RZ ;  /* 0x0000004140407224 */ /* 0x000fc600078e02ff */
[----:B------:R1:W-:Y:S02]  /*25e70*/  STL [R1+0x298], R72 ;  /* 0x0002984801007387 */ /* 0x0003e40000100800 */
[----:B------:R-:W0:Y:S02]  /*25e80*/  LDC R10, c[0x0][0x3b0] ;  /* 0x0000ec00ff0a7b82 */ /* 0x000e240000000800 */
[----:B------:R-:W3:Y:S01]  /*25e90*/  LDL.LU R16, [R1+0x68c] ;  /* 0x00068c0001107983 */ /* 0x000ee20000300800 */
[----:B-1----:R-:W-:-:S03]  /*25ea0*/  SEL R7, R11, R80, !P5 ;  /* 0x000000500b077207 */ /* 0x002fc60006800000 */
[----:B------:R-:W-:Y:S01]  /*25eb0*/  STL [R1+0x2a0], R69 ;  /* 0x0002a04501007387 */ /* 0x000fe20000100800 */
[----:B------:R-:W-:Y:S01]  /*25ec0*/  SEL R62, R11, R83, !P5 ;  /* 0x000000530b3e7207 */ /* 0x000fe20006800000 */
[----:B------:R-:W1:Y:S01]  /*25ed0*/  LDC R72, c[0x0][0x3b0] ;  /* 0x0000ec00ff487b82 */ /* 0x000e620000000800 */
[----:B------:R-:W-:Y:S01]  /*25ee0*/  IMAD R7, R7, R17, RZ ;  /* 0x0000001107077224 */ /* 0x000fe200078e02ff */
[----:B------:R-:W3:Y:S04]  /*25ef0*/  LDL.LU R86, [R1+0x688] ;  /* 0x0006880001567983 */ /* 0x000ee80000300800 */
[----:B------:R0:W-:Y:S02]  /*25f00*/  STL [R1+0x2a4], R64 ;  /* 0x0002a44001007387 */ /* 0x0001e40000100800 */
[----:B------:R-:W1:Y:S02]  /*25f10*/  LDC R65, c[0x0][0x3b0] ;  /* 0x0000ec00ff417b82 */ /* 0x000e640000000800 */
[----:B------:R-:W3:Y:S04]  /*25f20*/  LDL.LU R17, [R1+0x67c] ;  /* 0x00067c0001117983 */ /* 0x000ee80000300800 */
[----:B------:R0:W-:Y:S01]  /*25f30*/  STL [R1+0x2b4], R7 ;  /* 0x0002b40701007387 */ /* 0x0001e20000100800 */
[----:B------:R-:W-:Y:S01]  /*25f40*/  IMAD R62, R62, R63, RZ ;  /* 0x0000003f3e3e7224 */ /* 0x000fe200078e02ff */
[----:B0-----:R-:W0:Y:S02]  /*25f50*/  LDC R64, c[0x0][0x3b0] ;  /* 0x0000ec00ff407b82 */ /* 0x001e240000000800 */
[----:B------:R-:W3:Y:S04]  /*25f60*/  LDL.LU R80, [R1+0x678] ;  /* 0x0006780001507983 */ /* 0x000ee80000300800 */
[----:B------:R-:W3:Y:S02]  /*25f70*/  LDL.LU R83, [R1+0x674] ;  /* 0x0006740001537983 */ /* 0x000ee40000300800 */
[----:B------:R-:W0:Y:S02]  /*25f80*/  LDC R7, c[0x0][0x3b0] ;  /* 0x0000ec00ff077b82 */ /* 0x000e240000000800 */
[----:B------:R1:W-:Y:S06]  /*25f90*/  STL [R1+0x2c8], R62 ;  /* 0x0002c83e01007387 */ /* 0x0003ec0000100800 */
[----:B-1----:R-:W1:Y:S01]  /*25fa0*/  LDC R62, c[0x0][0x3b0] ;  /* 0x0000ec00ff3e7b82 */ /* 0x002e620000000800 */
[----:B----4-:R-:W-:-:S02]  /*25fb0*/  SEL R69, R11, R26, !P5 ;  /* 0x0000001a0b457207 */ /* 0x010fc40006800000 */
[----:B--2---:R-:W-:-:S03]  /*25fc0*/  SEL R63, R11, R2, !P5 ;  /* 0x000000020b3f7207 */ /* 0x004fc60006800000 */
[----:B------:R-:W-:Y:S02]  /*25fd0*/  IMAD R69, R69, R73, RZ ;  /* 0x0000004945457224 */ /* 0x000fe400078e02ff */
[----:B------:R-:W2:Y:S01]  /*25fe0*/  LDC R73, c[0x0][0x3b0] ;  /* 0x0000ec00ff497b82 */ /* 0x000ea20000000800 */
[----:B------:R-:W-:Y:S01]  /*25ff0*/  IMAD R63, R63, R68, RZ ;  /* 0x000000443f3f7224 */ /* 0x000fe200078e02ff */
[C---:B---3--:R-:W-:Y:S01]  /*26000*/  SEL R26, R11.reuse, R88, !P5 ;  /* 0x000000580b1a7207 */ /* 0x048fe20006800000 */
[----:B------:R-:W-:Y:S05]  /*26010*/  STL [R1+0x2b8], R69 ;  /* 0x0002b84501007387 */ /* 0x000fea0000100800 */
[----:B------:R-:W3:Y:S01]  /*26020*/  LDC R68, c[0x0][0x3b0] ;  /* 0x0000ec00ff447b82 */ /* 0x000ee20000000800 */
[----:B------:R-:W-:Y:S01]  /*26030*/  SEL R3, R11, R3, !P5 ;  /* 0x000000030b037207 */ /* 0x000fe20006800000 */
[----:B------:R-:W-:Y:S01]  /*26040*/  IMAD R27, R26, R27, RZ ;  /* 0x0000001b1a1b7224 */ /* 0x000fe200078e02ff */
[----:B------:R-:W-:Y:S03]  /*26050*/  STL [R1+0x2e0], R63 ;  /* 0x0002e03f01007387 */ /* 0x000fe60000100800 */
[----:B------:R-:W-:Y:S01]  /*26060*/  IMAD R3, R3, R13, RZ ;  /* 0x0000000d03037224 */ /* 0x000fe200078e02ff */
[----:B------:R-:W4:Y:S04]  /*26070*/  LDL.LU R26, [R1+0x670] ;  /* 0x00067000011a7983 */ /* 0x000f280000300800 */
[----:B------:R0:W-:Y:S04]  /*26080*/  STL [R1+0x2ec], R27 ;  /* 0x0002ec1b01007387 */ /* 0x0001e80000100800 */
[----:B------:R-:W2:Y:S01]  /*26090*/  LDL.LU R13, [R1+0x654] ;  /* 0x00065400010d7983 */ /* 0x000ea20000300800 */
[----:B------:R-:W-:-:S03]  /*260a0*/  SEL R2, R11, R82, !P5 ;  /* 0x000000520b027207 */ /* 0x000fc60006800000 */
[----:B------:R1:W-:Y:S01]  /*260b0*/  STL [R1+0x2f4], R3 ;  /* 0x0002f40301007387 */ /* 0x0003e20000100800 */
[----:B0-----:R-:W0:Y:S03]  /*260c0*/  LDC R27, c[0x0][0x3b0] ;  /* 0x0000ec00ff1b7b82 */ /* 0x001e260000000800 */
[----:B------:R-:W3:Y:S01]  /*260d0*/  LDL.LU R88, [R1+0x650] ;  /* 0x0006500001587983 */ /* 0x000ee20000300800 */
[----:B------:R-:W-:-:S03]  /*260e0*/  IMAD R2, R2, R10, RZ ;  /* 0x0000000a02027224 */ /* 0x000fc600078e02ff */
[----:B-1----:R-:W3:Y:S01]  /*260f0*/  LDL.LU R3, [R1+0x64c] ;  /* 0x00064c0001037983 */ /* 0x002ee20000300800 */
[C---:B------:R-:W-:Y:S01]  /*26100*/  SEL R69, R11.reuse, R86, !P5 ;  /* 0x000000560b457207 */ /* 0x040fe20006800000 */
[----:B------:R-:W1:Y:S02]  /*26110*/  LDC R10, c[0x0][0x3b0] ;  /* 0x0000ec00ff0a7b82 */ /* 0x000e640000000800 */
[----:B------:R-:W3:Y:S04]  /*26120*/  LDL.LU R82, [R1+0x648] ;  /* 0x0006480001527983 */ /* 0x000ee80000300800 */
[----:B------:R0:W-:Y:S01]  /*26130*/  STL [R1+0x308], R2 ;  /* 0x0003080201007387 */ /* 0x0001e20000100800 */
[C---:B------:R-:W-:Y:S02]  /*26140*/  SEL R63, R11.reuse, R17, !P5 ;  /* 0x000000110b3f7207 */ /* 0x040fe40006800000 */
[----:B0-----:R-:W-:Y:S01]  /*26150*/  SEL R2, R11, R16, !P5 ;  /* 0x000000100b027207 */ /* 0x001fe20006800000 */
[----:B------:R-:W-:Y:S01]  /*26160*/  IMAD R69, R69, R72, RZ ;  /* 0x0000004845457224 */ /* 0x000fe200078e02ff */
[----:B------:R-:W0:Y:S03]  /*26170*/  LDC R16, c[0x0][0x3b0] ;  /* 0x0000ec00ff107b82 */ /* 0x000e260000000800 */
[----:B------:R-:W-:Y:S01]  /*26180*/  IMAD R17, R2, R7, RZ ;  /* 0x0000000702117224 */ /* 0x000fe200078e02ff */
[----:B------:R-:W-:-:S04]  /*26190*/  SEL R2, R11, R80, !P5 ;  /* 0x000000500b027207 */ /* 0x000fc80006800000 */
[----:B------:R1:W-:Y:S01]  /*261a0*/  STL [R1+0x304], R17 ;  /* 0x0003041101007387 */ /* 0x0003e20000100800 */
[----:B------:R-:W-:Y:S02]  /*261b0*/  IMAD R65, R63, R65, RZ ;  /* 0x000000413f417224 */ /* 0x000fe400078e02ff */
[----:B------:R-:W-:Y:S01]  /*261c0*/  IMAD R64, R2, R64, RZ ;  /* 0x0000004002407224 */ /* 0x000fe200078e02ff */
[----:B------:R-:W-:Y:S01]  /*261d0*/  SEL R7, R11, R83, !P5 ;  /* 0x000000530b077207 */ /* 0x000fe20006800000 */
[----:B------:R-:W0:Y:S01]  /*261e0*/  LDC R63, c[0x0][0x3b0] ;  /* 0x0000ec00ff3f7b82 */ /* 0x000e220000000800 */
[----:B-1----:R-:W3:Y:S04]  /*261f0*/  LDL.LU R17, [R1+0x644] ;  /* 0x0006440001117983 */ /* 0x002ee80000300800 */
[----:B------:R-:W3:Y:S04]  /*26200*/  LDL.LU R86, [R1+0x640] ;  /* 0x0006400001567983 */ /* 0x000ee80000300800 */
[----:B------:R1:W-:Y:S04]  /*26210*/  STL [R1+0x314], R69 ;  /* 0x0003144501007387 */ /* 0x0003e80000100800 */
[----:B------:R1:W-:Y:S04]  /*26220*/  STL [R1+0x324], R65 ;  /* 0x0003244101007387 */ /* 0x0003e80000100800 */
[----:B------:R-:W3:Y:S01]  /*26230*/  LDL.LU R2, [R1+0x63c] ;  /* 0x00063c0001027983 */ /* 0x000ee20000300800 */
[----:B------:R-:W-:Y:S01]  /*26240*/  IMAD R7, R7, R62, RZ ;  /* 0x0000003e07077224 */ /* 0x000fe200078e02ff */
[----:B-1----:R-:W1:Y:S02]  /*26250*/  LDC R69, c[0x0][0x3b0] ;  /* 0x0000ec00ff457b82 */ /* 0x002e640000000800 */
[----:B------:R-:W3:Y:S04]  /*26260*/  LDL.LU R80, [R1+0x638] ;  /* 0x0006380001507983 */ /* 0x000ee80000300800 */
[----:B------:R-:W-:Y:S02]  /*26270*/  STL [R1+0x32c], R64 ;  /* 0x00032c4001007387 */ /* 0x000fe40000100800 */
[----:B------:R-:W0:Y:S02]  /*26280*/  LDC R65, c[0x0][0x3b0] ;  /* 0x0000ec00ff417b82 */ /* 0x000e240000000800 */
[----:B------:R-:W3:Y:S04]  /*26290*/  LDL.LU R83, [R1+0x634] ;  /* 0x0006340001537983 */ /* 0x000ee80000300800 */
[----:B------:R1:W-:Y:S02]  /*262a0*/  STL [R1+0x33c], R7 ;  /* 0x00033c0701007387 */ /* 0x0003e40000100800 */
[----:B------:R-:W0:Y:S08]  /*262b0*/  LDC R62, c[0x0][0x3b0] ;  /* 0x0000ec00ff3e7b82 */ /* 0x000e300000000800 */
[----:B-1----:R-:W1:Y:S01]  /*262c0*/  LDC R7, c[0x0][0x3b0] ;  /* 0x0000ec00ff077b82 */ /* 0x002e620000000800 */
[----:B----4-:R-:W-:-:S02]  /*262d0*/  SEL R72, R11, R26, !P5 ;  /* 0x0000001a0b487207 */ /* 0x010fc40006800000 */
[----:B--2---:R-:W-:-:S03]  /*262e0*/  SEL R64, R11, R13, !P5 ;  /* 0x0000000d0b407207 */ /* 0x004fc60006800000 */
[----:B------:R-:W-:Y:S02]  /*262f0*/  IMAD R72, R72, R73, RZ ;  /* 0x0000004948487224 */ /* 0x000fe400078e02ff */
[----:B------:R-:W2:Y:S01]  /*26300*/  LDC R73, c[0x0][0x3b0] ;  /* 0x0000ec00ff497b82 */ /* 0x000ea20000000800 */
[C---:B---3--:R-:W-:Y:S01]  /*26310*/  SEL R26, R11.reuse, R88, !P5 ;  /* 0x000000580b1a7207 */ /* 0x048fe20006800000 */
[----:B------:R-:W-:Y:S01]  /*26320*/  IMAD R64, R64, R68, RZ ;  /* 0x0000004440407224 */ /* 0x000fe200078e02ff */
[----:B------:R-:W-:-:S03]  /*26330*/  SEL R13, R11, R3, !P5 ;  /* 0x000000030b0d7207 */ /* 0x000fc60006800000 */
[----:B------:R-:W-:Y:S01]  /*26340*/  IMAD R26, R26, R27, RZ ;  /* 0x0000001b1a1a7224 */ /* 0x000fe200078e02ff */
[----:B------:R-:W-:Y:S01]  /*26350*/  STL [R1+0x330], R72 ;  /* 0x0003304801007387 */ /* 0x000fe20000100800 */
[----:B------:R-:W3:Y:S01]  /*26360*/  LDC R68, c[0x0][0x3b0] ;  /* 0x0000ec00ff447b82 */ /* 0x000ee20000000800 */
[----:B------:R-:W-:Y:S01]  /*26370*/  SEL R3, R11, R82, !P5 ;  /* 0x000000520b037207 */ /* 0x000fe20006800000 */
[----:B0-----:R-:W-:Y:S01]  /*26380*/  IMAD R16, R13, R16, RZ ;  /* 0x000000100d107224 */ /* 0x001fe200078e02ff */
[----:B------:R-:W-:Y:S03]  /*26390*/  STL [R1+0x344], R64 ;  /* 0x0003444001007387 */ /* 0x000fe60000100800 */
[----:B------:R-:W-:Y:S01]  /*263a0*/  IMAD R3, R3, R10, RZ ;  /* 0x0000000a03037224 */ /* 0x000fe200078e02ff */
[----:B------:R-:W-:Y:S01]  /*263b0*/  STL [R1+0x354], R26 ;  /* 0x0003541a01007387 */ /* 0x000fe20000100800 */
[----:B------:R-:W0:Y:S03]  /*263c0*/  LDC R27, c[0x0][0x3b0] ;  /* 0x0000ec00ff1b7b82 */ /* 0x000e260000000800 */
[----:B------:R-:W4:Y:S04]  /*263d0*/  LDL.LU R13, [R1+0x630] ;  /* 0x00063000010d7983 */ /* 0x000f280000300800 */
[----:B------:R1:W-:Y:S01]  /*263e0*/  STL [R1+0x364], R16 ;  /* 0x0003641001007387 */ /* 0x0003e20000100800 */
[----:B------:R-:W0:Y:S03]  /*263f0*/  LDC R10, c[0x0][0x3b0] ;  /* 0x0000ec00ff0a7b82 */ /* 0x000e260000000800 */
[----:B------:R-:W2:Y:S04]  /*26400*/  LDL.LU R88, [R1+0x624] ;  /* 0x0006240001587983 */ /* 0x000ea80000300800 */
[----:B------:R1:W-:Y:S04]  /*26410*/  STL [R1+0x370], R3 ;  /* 0x0003700301007387 */ /* 0x0003e80000100800 */
[----:B-1----:R-:W3:Y:S04]  /*26420*/  LDL.LU R16, [R1+0x620] ;  /* 0x0006200001107983 */ /* 0x002ee80000300800 */
[----:B------:R-:W3:Y:S01]  /*26430*/  LDL.LU R82, [R1+0x61c] ;  /* 0x00061c0001527983 */ /* 0x000ee20000300800 */
[----:B------:R-:W-:-:S03]  /*26440*/  SEL R26, R11, R17, !P5 ;  /* 0x000000110b1a7207 */ /* 0x000fc60006800000 */
[----:B------:R-:W3:Y:S01]  /*26450*/  LDL.LU R3, [R1+0x618] ;  /* 0x0006180001037983 */ /* 0x000ee20000300800 */
[----:B------:R-:W1:Y:S01]  /*26460*/  LDC R17, c[0x0][0x3b0] ;  /* 0x0000ec00ff117b82 */ /* 0x000e620000000800 */
[----:B------:R-:W-:-:S05]  /*26470*/  IMAD R72, R26, R63, RZ ;  /* 0x0000003f1a487224 */ /* 0x000fca00078e02ff */
[----:B------:R-:W-:Y:S01]  /*26480*/  STL [R1+0x378], R72 ;  /* 0x0003784801007387 */ /* 0x000fe20000100800 */
[----:B------:R-:W-:-:S03]  /*26490*/  SEL R26, R11, R80, !P5 ;  /* 0x000000500b1a7207 */ /* 0x000fc60006800000 */
[----:B------:R-:W3:Y:S01]  /*264a0*/  LDL.LU R80, [R1+0x60c] ;  /* 0x00060c0001507983 */ /* 0x000ee20000300800 */
[C---:B------:R-:W-:Y:S02]  /*264b0*/  SEL R64, R11.reuse, R86, !P5 ;  /* 0x000000560b407207 */ /* 0x040fe40006800000 */
[C---:B------:R-:W-:Y:S02]  /*264c0*/  SEL R63, R11.reuse, R2, !P5 ;  /* 0x000000020b3f7207 */ /* 0x040fe40006800000 */
[----:B------:R-:W-:Y:S01]  /*264d0*/  SEL R2, R11, R83, !P5 ;  /* 0x000000530b027207 */ /* 0x000fe20006800000 */
[----:B------:R-:W-:Y:S02]  /*264e0*/  IMAD R69, R64, R69, RZ ;  /* 0x0000004540457224 */ /* 0x000fe400078e02ff */
[----:B------:R-:W-:Y:S01]  /*264f0*/  IMAD R63, R63, R65, RZ ;  /* 0x000000413f3f7224 */ /* 0x000fe200078e02ff */
[----:B------:R-:W0:Y:S01]  /*26500*/  LDC R64, c[0x0][0x3b0] ;  /* 0x0000ec00ff407b82 */ /* 0x000e220000000800 */
[----:B------:R-:W-:Y:S01]  /*26510*/  IMAD R26, R26, R62, RZ ;  /* 0x0000003e1a1a7224 */ /* 0x000fe200078e02ff */
[----:B------:R1:W-:Y:S01]  /*26520*/  STL [R1+0x374], R69 ;  /* 0x0003744501007387 */ /* 0x0003e20000100800 */
[----:B------:R-:W-:-:S03]  /*26530*/  IMAD R2, R2, R7, RZ ;  /* 0x0000000702027224 */ /* 0x000fc600078e02ff */
[----:B------:R-:W-:Y:S02]  /*26540*/  STL [R1+0x384], R63 ;  /* 0x0003843f01007387 */ /* 0x000fe40000100800 */
[----:B------:R-:W0:Y:S02]  /*26550*/  LDC R65, c[0x0][0x3b0] ;  /* 0x0000ec00ff417b82 */ /* 0x000e240000000800 */
[----:B------:R-:W3:Y:S04]  /*26560*/  LDL.LU R87, [R1+0x608] ;  /* 0x0006080001577983 */ /* 0x000ee80000300800 */
[----:B------:R1:W-:Y:S02]  /*26570*/  STL [R1+0x390], R26 ;  /* 0x0003901a01007387 */ /* 0x0003e40000100800 */
[----:B-1----:R-:W1:Y:S02]  /*26580*/  LDC R69, c[0x0][0x3b0] ;  /* 0x0000ec00ff457b82 */ /* 0x002e640000000800 */
[----:B------:R-:W3:Y:S04]  /*26590*/  LDL.LU R86, [R1+0x604] ;  /* 0x0006040001567983 */ /* 0x000ee80000300800 */
[----:B------:R0:W-:Y:S02]  /*265a0*/  STL [R1+0x398], R2 ;  /* 0x0003980201007387 */ /* 0x0001e40000100800 */
[----:B------:R-:W1:Y:S02]  /*265b0*/  LDC R62, c[0x0][0x3b0] ;  /* 0x0000ec00ff3e7b82 */ /* 0x000e640000000800 */
[----:B------:R-:W3:Y:S04]  /*265c0*/  LDL.LU R26, [R1+0x5f4] ;  /* 0x0005f400011a7983 */ /* 0x000ee80000300800 */
[----:B0-----:R-:W3:Y:S02]  /*265d0*/  LDL.LU R2, [R1+0x5f0] ;  /* 0x0005f00001027983 */ /* 0x001ee40000300800 */
[----:B------:R-:W0:Y:S02]  /*265e0*/  LDC R7, c[0x0][0x3b0] ;  /* 0x0000ec00ff077b82 */ /* 0x000e240000000800 */
[----:B------:R-:W3:Y:S01]  /*265f0*/  LDL.LU R83, [R1+0x5bc] ;  /* 0x0005bc0001537983 */ /* 0x000ee20000300800 */
[----:B----4-:R-:W-:-:S05]  /*26600*/  SEL R72, R11, R13, !P5 ;  /* 0x0000000d0b487207 */ /* 0x010fca0006800000 */
[----:B------:R-:W-:Y:S02]  /*26610*/  IMAD R72, R72, R76, RZ ;  /* 0x0000004c48487224 */ /* 0x000fe400078e02ff */
[----:B------:R-:W4:Y:S01]  /*26620*/  LDC R76, c[0x0][0x3b0] ;  /* 0x0000ec00ff4c7b82 */ /* 0x000f220000000800 */
[----:B--2---:R-:W-:-:S05]  /*26630*/  SEL R63, R11, R88, !P5 ;  /* 0x000000580b3f7207 */ /* 0x004fca0006800000 */
[----:B---3--:R-:W-:Y:S01]  /*26640*/  IMAD R68, R63, R68, RZ ;  /* 0x000000443f447224 */ /* 0x008fe200078e02ff */
[C---:B------:R-:W-:Y:S02]  /*26650*/  SEL R13, R11.reuse, R16, !P5 ;  /* 0x000000100b0d7207 */ /* 0x040fe40006800000 */
[----:B------:R-:W-:Y:S02]  /*26660*/  SEL R16, R11, R82, !P5 ;  /* 0x000000520b107207 */ /* 0x000fe40006800000 */
[----:B------:R-:W2:Y:S01]  /*26670*/  LDL.LU R82, [R1+0x5b8] ;  /* 0x0005b80001527983 */ /* 0x000ea20000300800 */
[----:B------:R-:W-:-:S03]  /*26680*/  IMAD R63, R13, R17, RZ ;  /* 0x000000110d3f7224 */ /* 0x000fc600078e02ff */
[----:B------:R-:W-:Y:S01]  /*26690*/  STL [R1+0x394], R72 ;  /* 0x0003944801007387 */ /* 0x000fe20000100800 */
[----:B------:R-:W-:-:S03]  /*266a0*/  SEL R3, R11, R3, !P5 ;  /* 0x000000030b037207 */ /* 0x000fc60006800000 */
[----:B------:R-:W3:Y:S04]  /*266b0*/  LDL.LU R17, [R1+0x5a0] ;  /* 0x0005a00001117983 */ /* 0x000ee80000300800 */
[----:B------:R-:W-:Y:S04]  /*266c0*/  STL [R1+0x39c], R68 ;  /* 0x00039c4401007387 */ /* 0x000fe80000100800 */
[----:B------:R-:W4:Y:S04]  /*266d0*/  LDL.LU R13, [R1+0x58c] ;  /* 0x00058c00010d7983 */ /* 0x000f280000300800 */
[----:B------:R0:W-:Y:S01]  /*266e0*/  STL [R1+0x3a0], R63 ;  /* 0x0003a03f01007387 */ /* 0x0001e20000100800 */
[----:B------:R-:W-:-:S02]  /*266f0*/  IMAD R16, R16, R27, RZ ;  /* 0x0000001b10107224 */ /* 0x000fc400078e02ff */
[----:B------:R-:W-:Y:S01]  /*26700*/  IMAD R10, R3, R10, RZ ;  /* 0x0000000a030a7224 */ /* 0x000fe200078e02ff */
[----:B------:R-:W4:Y:S01]  /*26710*/  LDL.LU R88, [R1+0x564] ;  /* 0x0005640001587983 */ /* 0x000f220000300800 */
[----:B------:R-:W-:Y:S01]  /*26720*/  SEL R3, R11, R80, !P5 ;  /* 0x000000500b037207 */ /* 0x000fe20006800000 */
[----:B------:R-:W2:Y:S02]  /*26730*/  LDC R27, c[0x0][0x3b0] ;  /* 0x0000ec00ff1b7b82 */ /* 0x000ea40000000800 */
[----:B------:R1:W-:Y:S04]  /*26740*/  STL [R1+0x3a4], R16 ;  /* 0x0003a41001007387 */ /* 0x0003e80000100800 */
[----:B------:R1:W-:Y:S02]  /*26750*/  STL [R1+0x3ac], R10 ;  /* 0x0003ac0a01007387 */ /* 0x0003e40000100800 */
[----:B0-----:R-:W0:Y:S02]  /*26760*/  LDC R63, c[0x0][0x3b0] ;  /* 0x0000ec00ff3f7b82 */ /* 0x001e240000000800 */
[----:B------:R-:W4:Y:S01]  /*26770*/  LDL.LU R80, [R1+0x560] ;  /* 0x0005600001507983 */ /* 0x000f220000300800 */
[----:B------:R-:W-:-:S05]  /*26780*/  IMAD R64, R3, R64, RZ ;  /* 0x0000004003407224 */ /* 0x000fca00078e02ff */
[----:B------:R1:W-:Y:S02]  /*26790*/  STL [R1+0x3b0], R64 ;  /* 0x0003b04001007387 */ /* 0x0003e40000100800 */
[----:B-1----:R-:W1:Y:S01]  /*267a0*/  LDC R16, c[0x0][0x3b0] ;  /* 0x0000ec00ff107b82 */ /* 0x002e620000000800 */
[C---:B------:R-:W-:Y:S02]  /*267b0*/  SEL R72, R11.reuse, R87, !P5 ;  /* 0x000000570b487207 */ /* 0x040fe40006800000 */
[----:B------:R-:W-:-:S05]  /*267c0*/  SEL R68, R11, R86, !P5 ;  /* 0x000000560b447207 */ /* 0x000fca0006800000 */
[----:B------:R-:W0:Y:S01]  /*267d0*/  LDC R10, c[0x0][0x3b0] ;  /* 0x0000ec00ff0a7b82 */ /* 0x000e220000000800 */
[----:B------:R-:W-:Y:S01]  /*267e0*/  IMAD R72, R72, R73, RZ ;  /* 0x0000004948487224 */ /* 0x000fe200078e02ff */
[----:B------:R-:W-:Y:S01]  /*267f0*/  SEL R64, R11, R26, !P5 ;  /* 0x0000001a0b407207 */ /* 0x000fe20006800000 */
[----:B------:R-:W-:-:S03]  /*26800*/  IMAD R68, R68, R69, RZ ;  /* 0x0000004544447224 */ /* 0x000fc600078e02ff */
[----:B------:R1:W-:Y:S02]  /*26810*/  STL [R1+0x3a8], R72 ;  /* 0x0003a84801007387 */ /* 0x0003e40000100800 */
[----:B------:R-:W0:Y:S01]  /*26820*/  LDC R3, c[0x0][0x3b0] ;  /* 0x0000ec00ff037b82 */ /* 0x000e220000000800 */
[C---:B------:R-:W-:Y:S01]  /*26830*/  SEL R26, R11.reuse, R2, !P5 ;  /* 0x000000020b1a7207 */ /* 0x040fe20006800000 */
[----:B------:R-:W-:Y:S01]  /*26840*/  IMAD R64, R64, R65, RZ ;  /* 0x0000004140407224 */ /* 0x000fe200078e02ff */
[----:B------:R-:W-:Y:S03]  /*26850*/  STL [R1+0x1fd4], R68 ;  /* 0x001fd44401007387 */ /* 0x000fe60000100800 */
[----:B------:R-:W-:Y:S01]  /*26860*/  IMAD R26, R26, R62, RZ ;  /* 0x0000003e1a1a7224 */ /* 0x000fe200078e02ff */
[----:B------:R-:W-:Y:S01]  /*26870*/  SEL R2, R11, R83, !P5 ;  /* 0x000000530b027207 */ /* 0x000fe20006800000 */
[----:B------:R1:W-:Y:S01]  /*26880*/  STL [R1+0x3bc], R64 ;  /* 0x0003bc4001007387 */ /* 0x0003e20000100800 */
[----:B------:R-:W0:Y:S03]  /*26890*/  LDC R62, c[0x0][0x3b0] ;  /* 0x0000ec00ff3e7b82 */ /* 0x000e260000000800 */
[----:B------:R2:W-:Y:S01]  /*268a0*/  STL [R1+0x854], R26 ;  /* 0x0008541a01007387 */ /* 0x0005e20000100800 */
[----:B------:R-:W-:-:S03]  /*268b0*/  IMAD R83, R2, R7, RZ ;  /* 0x0000000702537224 */ /* 0x000fc600078e02ff */
[----:B------:R-:W4:Y:S01]  /*268c0*/  LDL.LU R90, [R1+0x558] ;  /* 0x00055800015a7983 */ /* 0x000f220000300800 */
[----:B-1----:R-:W1:Y:S03]  /*268d0*/  LDC R72, c[0x0][0x3b0] ;  /* 0x0000ec00ff487b82 */ /* 0x002e660000000800 */
[----:B------:R-:W4:Y:S04]  /*268e0*/  LDL.LU R87, [R1+0x550] ;  /* 0x0005500001577983 */ /* 0x000f280000300800 */
[----:B------:R-:W4:Y:S01]  /*268f0*/  LDL.LU R7, [R1+0x548] ;  /* 0x0005480001077983 */ /* 0x000f220000300800 */
[----:B------:R-:W0:Y:S08]  /*26900*/  LDC R64, c[0x0][0x3b0] ;  /* 0x0000ec00ff407b82 */ /* 0x000e300000000800 */
[----:B------:R-:W0:Y:S08]  /*26910*/  LDC R65, c[0x0][0x3b0] ;  /* 0x0000ec00ff417b82 */ /* 0x000e300000000800 */
[----:B------:R-:W0:Y:S08]  /*26920*/  LDC R69, c[0x0][0x3b0] ;  /* 0x0000ec00ff457b82 */ /* 0x000e300000000800 */
[----:B------:R-:W0:Y:S01]  /*26930*/  LDC R73, c[0x0][0x3b0] ;  /* 0x0000ec00ff497b82 */ /* 0x000e220000000800 */
[----:B--2---:R-:W-:-:S02]  /*26940*/  SEL R26, R11, R82, !P5 ;  /* 0x000000520b1a7207 */ /* 0x004fc40006800000 */
[----:B------:R-:W2:Y:S03]  /*26950*/  LDL.LU R82, [R1+0x544] ;  /* 0x0005440001527983 */ /* 0x000ea60000300800 */
[----:B------:R-:W-:Y:S01]  /*26960*/  IMAD R26, R26, R27, RZ ;  /* 0x0000001b1a1a7224 */ /* 0x000fe200078e02ff */
[----:B------:R-:W2:Y:S01]  /*26970*/  LDL.LU R86, [R1+0x540] ;  /* 0x0005400001567983 */ /* 0x000ea20000300800 */
[----:B---3--:R-:W-:-:S03]  /*26980*/  SEL R17, R11, R17, !P5 ;  /* 0x000000110b117207 */ /* 0x008fc60006800000 */
[----:B------:R-:W3:Y:S01]  /*26990*/  LDL.LU R27, [R1+0x53c] ;  /* 0x00053c00011b7983 */ /* 0x000ee20000300800 */
[----:B----4-:R-:W-:Y:S01]  /*269a0*/  SEL R13, R11, R13, !P5 ;  /* 0x0000000d0b0d7207 */ /* 0x010fe20006800000 */
[----:B0-----:R-:W-:Y:S02]  /*269b0*/  IMAD R17, R17, R63, RZ ;  /* 0x0000003f11117224 */ /* 0x001fe400078e02ff */
[----:B------:R0:W-:Y:S01]  /*269c0*/  STL [R1+0x850], R26 ;  /* 0x0008501a01007387 */ /* 0x0001e20000100800 */
[----:B------:R-:W4:Y:S01]  /*269d0*/  LDC R63, c[0x0][0x3b0] ;  /* 0x0000ec00ff3f7b82 */ /* 0x000f220000000800 */
[----:B------:R-:W-:Y:S01]  /*269e0*/  SEL R2, R11, R88, !P5 ;  /* 0x000000580b027207 */ /* 0x000fe20006800000 */
[----:B------:R-:W-:-:S06]  /*269f0*/  IMAD R13, R13, R16, RZ ;  /* 0x000000100d0d7224 */ /* 0x000fcc00078e02ff */
[----:B------:R-:W1:Y:S01]  /*26a00*/  LDC R16, c[0x0][0x3b0] ;  /* 0x0000ec00ff107b82 */ /* 0x000e620000000800 */
[----:B0-----:R-:W4:Y:S01]  /*26a10*/  LDL.LU R26, [R1+0x538] ;  /* 0x00053800011a7983 */ /* 0x001f220000300800 */
[----:B------:R-:W-:-:S03]  /*26a20*/  IMAD R10, R2, R10, RZ ;  /* 0x0000000a020a7224 */ /* 0x000fc600078e02ff */
[----:B------:R0:W-:Y:S04]  /*26a30*/  STL [R1+0x3b8], R17 ;  /* 0x0003b81101007387 */ /* 0x0001e80000100800 */
[----:B------:R0:W-:Y:S01]  /*26a40*/  STL [R1+0x1fc4], R13 ;  /* 0x001fc40d01007387 */ /* 0x0001e20000100800 */
[----:B------:R-:W-:-:S03]  /*26a50*/  SEL R2, R11, R80, !P5 ;  /* 0x000000500b027207 */ /* 0x000fc60006800000 */
[----:B------:R0:W-:Y:S02]  /*26a60*/  STL [R1+0x3e0], R10 ;  /* 0x0003e00a01007387 */ /* 0x0001e40000100800 */
[----:B0-----:R-:W0:Y:S02]  /*26a70*/  LDC R17, c[0x0][0x3b0] ;  /* 0x0000ec00ff117b82 */ /* 0x001e240000000800 */
[----:B------:R-:W4:Y:S04]  /*26a80*/  LDL.LU R80, [R1+0x524] ;  /* 0x0005240001507983 */ /* 0x000f280000300800 */
[----:B------:R-:W4:Y:S01]  /*26a90*/  LDL.LU R13, [R1+0x43c] ;  /* 0x00043c00010d7983 */ /* 0x000f220000300800 */
[----:B------:R-:W-:Y:S01]  /*26aa0*/  IMAD R2, R2, R3, RZ ;  /* 0x0000000302027224 */ /* 0x000fe200078e02ff */
[----:B------:R-:W0:Y:S02]  /*26ab0*/  LDC R10, c[0x0][0x3b0] ;  /* 0x0000ec00ff0a7b82 */ /* 0x000e240000000800 */
[----:B------:R-:W4:Y:S04]  /*26ac0*/  LDL.LU R3, [R1+0x438] ;  /* 0x0004380001037983 */ /* 0x000f280000300800 */
[----:B------:R-:W4:Y:S04]  /*26ad0*/  LDL.LU R88, [R1+0x420] ;  /* 0x0004200001587983 */ /* 0x000f280000300800 */
[----:B------:R1:W-:Y:S04]  /*26ae0*/  STL [R1+0x1fd0], R2 ;  /* 0x001fd00201007387 */ /* 0x0003e80000100800 */
[----:B-1----:R-:W4:Y:S01]  /*26af0*/  LDL.LU R2, [R1+0x41c] ;  /* 0x00041c0001027983 */ /* 0x002f220000300800 */
[----:B------:R-:W-:-:S02]  /*26b00*/  SEL R90, R11, R90, !P5 ;  /* 0x0000005a0b5a7207 */ /* 0x000fc40006800000 */
[----:B------:R-:W-:-:S03]  /*26b10*/  SEL R87, R11, R87, !P5 ;  /* 0x000000570b577207 */ /* 0x000fc60006800000 */
[----:B------:R-:W-:Y:S02]  /*26b20*/  IMAD R90, R90, R62, RZ ;  /* 0x0000003e5a5a7224 */ /* 0x000fe400078e02ff */
[----:B------:R-:W4:Y:S01]  /*26b30*/  LDL.LU R62, [R1+0x3b50] ;  /* 0x003b5000013e7983 */ /* 0x000f220000300800 */
[----:B------:R-:W-:Y:S01]  /*26b40*/  SEL R68, R11, R7, !P5 ;  /* 0x000000070b447207 */ /* 0x000fe20006800000 */
[----:B------:R-:W-:-:S04]  /*26b50*/  IMAD R87, R87, R89, RZ ;  /* 0x0000005957577224 */ /* 0x000fc800078e02ff */
[----:B------:R-:W-:Y:S01]  /*26b60*/  IMAD R68, R68, R72, RZ ;  /* 0x0000004844447224 */ /* 0x000fe200078e02ff */
[----:B------:R-:W-:Y:S04]  /*26b70*/  STL [R1+0x3b4], R90 ;  /* 0x0003b45a01007387 */ /* 0x000fe80000100800 */
[----:B------:R-:W-:Y:S04]  /*26b80*/  STL [R1+0x1fbc], R87 ;  /* 0x001fbc5701007387 */ /* 0x000fe80000100800 */
[----:B------:R3:W-:Y:S01]  /*26b90*/  STL [R1+0x848], R68 ;  /* 0x0008484401007387 */ /* 0x0007e20000100800 */
[----:B--2---:R-:W-:-:S02]  /*26ba0*/  SEL R7, R11, R82, !P5 ;  /* 0x000000520b077207 */ /* 0x004fc40006800000 */
[----:B------:R-:W1:Y:S03]  /*26bb0*/  LDC R82, c[0x0][0x3b0] ;  /* 0x0000ec00ff527b82 */ /* 0x000e660000000800 */
[----:B------:R-:W-:Y:S01]  /*26bc0*/  IMAD R7, R7, R64, RZ ;  /* 0x0000004007077224 */ /* 0x000fe200078e02ff */
[C---:B------:R-:W-:Y:S02]  /*26bd0*/  SEL R64, R11.reuse, R86, !P5 ;  /* 0x000000560b407207 */ /* 0x040fe40006800000 */
[----:B---3--:R-:W-:Y:S02]  /*26be0*/  SEL R68, R11, R27, !P5 ;  /* 0x0000001b0b447207 */ /* 0x008fe40006800000 */
[----:B------:R2:W-:Y:S01]  /*26bf0*/  STL [R1+0x1fcc], R7 ;  /* 0x001fcc0701007387 */ /* 0x0005e20000100800 */
[----:B----4-:R-:W-:-:S03]  /*26c00*/  IMAD R64, R64, R63, RZ ;  /* 0x0000003f40407224 */ /* 0x010fc600078e02ff */
[----:B------:R-:W3:Y:S04]  /*26c10*/  LDL.LU R89, [R1+0x54] ;  /* 0x0000540001597983 */ /* 0x000ee80000300800 */
[----:B------:R-:W4:Y:S04]  /*26c20*/  LDL.LU R90, [R1+0x50] ;  /* 0x00005000015a7983 */ /* 0x000f280000300800 */
[----:B--2---:R-:W2:Y:S01]  /*26c30*/  LDL.LU R7, [R1+0x44] ;  /* 0x0000440001077983 */ /* 0x004ea20000300800 */
[----:B------:R-:W-:-:S03]  /*26c40*/  IMAD R68, R68, R65, RZ ;  /* 0x0000004144447224 */ /* 0x000fc600078e02ff */
[----:B------:R-:W2:Y:S01]  /*26c50*/  LDL.LU R87, [R1+0x40] ;  /* 0x0000400001577983 */ /* 0x000ea20000300800 */
[----:B------:R-:W-:-:S03]  /*26c60*/  SEL R72, R11, R26, !P5 ;  /* 0x0000001a0b487207 */ /* 0x000fc60006800000 */
[----:B------:R-:W2:Y:S04]  /*26c70*/  LDL.LU R86, [R1+0x34] ;  /* 0x0000340001567983 */ /* 0x000ea80000300800 */
[----:B------:R-:W2:Y:S01]  /*26c80*/  LDL.LU R27, [R1+0x30] ;  /* 0x00003000011b7983 */ /* 0x000ea20000300800 */
[----:B------:R-:W-:-:S03]  /*26c90*/  IMAD R72, R72, R69, RZ ;  /* 0x0000004548487224 */ /* 0x000fc600078e02ff */
[----:B------:R-:W2:Y:S01]  /*26ca0*/  LDL.LU R26, [R1+0x24] ;  /* 0x00002400011a7983 */ /* 0x000ea20000300800 */
[----:B------:R-:W-:-:S03]  /*26cb0*/  SEL R80, R11, R80, !P5 ;  /* 0x000000500b507207 */ /* 0x000fc60006800000 */
[----:B------:R-:W2:Y:S01]  /*26cc0*/  LDL.LU R63, [R1+0x3b4c] ;  /* 0x003b4c00013f7983 */ /* 0x000ea20000300800 */
[----:B------:R-:W-:-:S03]  /*26cd0*/  SEL R13, R11, R13, !P5 ;  /* 0x0000000d0b0d7207 */ /* 0x000fc60006800000 */
[----:B------:R1:W-:Y:S01]  /*26ce0*/  STL [R1+0x3d0], R64 ;  /* 0x0003d04001007387 */ /* 0x0003e20000100800 */
[----:B------:R-:W-:Y:S02]  /*26cf0*/  IMAD R80, R80, R73, RZ ;  /* 0x0000004950507224 */ /* 0x000fe400078e02ff */
[----:B0-----:R-:W-:Y:S01]  /*26d00*/  IMAD R13, R13, R10, RZ ;  /* 0x0000000a0d0d7224 */ /* 0x001fe200078e02ff */
[----:B-1----:R-:W2:Y:S04]  /*26d10*/  LDL.LU R64, [R1+0x3b48] ;  /* 0x003b480001407983 */ /* 0x002ea80000300800 */
[----:B------:R-:W2:Y:S04]  /*26d20*/  LDL.LU R65, [R1+0x3b44] ;  /* 0x003b440001417983 */ /* 0x000ea80000300800 */
[----:B------:R0:W-:Y:S01]  /*26d30*/  STL [R1+0x1fb4], R68 ;  /* 0x001fb44401007387 */ /* 0x0001e20000100800 */
[----:B------:R-:W-:-:S03]  /*26d40*/  SEL R88, R11, R88, !P5 ;  /* 0x000000580b587207 */ /* 0x000fc60006800000 */
[----:B0-----:R-:W2:Y:S04]  /*26d50*/  LDL.LU R68, [R1+0x3b40] ;  /* 0x003b400001447983 */ /* 0x001ea80000300800 */
[----:B------:R-:W2:Y:S04]  /*26d60*/  LDL.LU R69, [R1+0x3b3c] ;  /* 0x003b3c0001457983 */ /* 0x000ea80000300800 */
[----:B------:R0:W-:Y:S01]  /*26d70*/  STL [R1+0x3d8], R72 ;  /* 0x0003d84801007387 */ /* 0x0001e20000100800 */
[----:B------:R-:W-:Y:S01]  /*26d80*/  SEL R3, R11, R3, !P5 ;  /* 0x000000030b037207 */ /* 0x000fe20006800000 */
[----:B------:R-:W-:-:S02]  /*26d90*/  IMAD R88, R88, R77, RZ ;  /* 0x0000004d58587224 */ /* 0x000fc400078e02ff */
[----:B0-----:R-:W2:Y:S04]  /*26da0*/  LDL.LU R72, [R1+0x3b38] ;  /* 0x003b380001487983 */ /* 0x001ea80000300800 */
[----:B------:R-:W2:Y:S04]  /*26db0*/  LDL.LU R73, [R1+0x3b34] ;  /* 0x003b340001497983 */ /* 0x000ea80000300800 */
[----:B------:R-:W-:Y:S04]  /*26dc0*/  STL [R1+0x34b0], R80 ;  /* 0x0034b05001007387 */ /* 0x000fe80000100800 */
[----:B------:R-:W2:Y:S04]  /*26dd0*/  LDL.LU R10, [R1+0x3b30] ;  /* 0x003b3000010a7983 */ /* 0x000ea80000300800 */
[----:B------:R0:W-:Y:S01]  /*26de0*/  STL [R1+0x84c], R13 ;  /* 0x00084c0d01007387 */ /* 0x0001e20000100800 */
[----:B------:R-:W-:Y:S01]  /*26df0*/  SEL R2, R11, R2, !P5 ;  /* 0x000000020b027207 */ /* 0x000fe20006800000 */
[----:B------:R-:W-:-:S02]  /*26e00*/  IMAD R3, R3, R76, RZ ;  /* 0x0000004c03037224 */ /* 0x000fc400078e02ff */
[----:B0-----:R-:W3:Y:S02]  /*26e10*/  LDL.LU R13, [R1+0x3b2c] ;  /* 0x003b2c00010d7983 */ /* 0x001ee40000300800 */
[----:B------:R-:W-:Y:S02]  /*26e20*/  IMAD R2, R2, R17, RZ ;  /* 0x0000001102027224 */ /* 0x000fe400078e02ff */
[----:B------:R-:W4:Y:S04]  /*26e30*/  LDL.LU R76, [R1+0x3b28] ;  /* 0x003b2800014c7983 */ /* 0x000f280000300800 */
[----:B------:R-:W4:Y:S04]  /*26e40*/  LDL.LU R77, [R1+0x3b24] ;  /* 0x003b2400014d7983 */ /* 0x000f280000300800 */
[----:B------:R0:W-:Y:S04]  /*26e50*/  STL [R1+0x3d4], R88 ;  /* 0x0003d45801007387 */ /* 0x0001e80000100800 */
[----:B0-----:R-:W4:Y:S04]  /*26e60*/  LDL.LU R88, [R1+0x3b20] ;  /* 0x003b200001587983 */ /* 0x001f280000300800 */
[----:B------:R-:W4:Y:S04]  /*26e70*/  LDL.LU R17, [R1+0x3b1c] ;  /* 0x003b1c0001117983 */ /* 0x000f280000300800 */
[----:B------:R-:W-:Y:S01]  /*26e80*/  STL.64 [R1+0x3320], R2 ;  /* 0x0033200201007387 */ /* 0x000fe20000100a00 */
[----:B--2---:R-:W-:-:S05]  /*26e90*/  SEL R10, R11, R10, !P5 ;  /* 0x0000000a0b0a7207 */ /* 0x004fca0006800000 */
[----:B------:R-:W-:Y:S01]  /*26ea0*/  IMAD R82, R10, R82, RZ ;  /* 0x000000520a527224 */ /* 0x000fe200078e02ff */
[----:B---3--:R-:W-:-:S05]  /*26eb0*/  SEL R13, R11, R13, !P5 ;  /* 0x0000000d0b0d7207 */ /* 0x008fca0006800000 */
[----:B------:R-:W-:Y:S01]  /*26ec0*/  IMAD R16, R13, R16, RZ ;  /* 0x000000100d107224 */ /* 0x000fe200078e02ff */
[----:B------:R-:W-:Y:S04]  /*26ed0*/  STL [R1+0x3398], R13 ;  /* 0x0033980d01007387 */ /* 0x000fe80000100800 */
[----:B----4-:R0:W-:Y:S04]  /*26ee0*/  STS.U16 [R88+UR76+0x20000], R89 ;  /* 0x0200005958007988 */ /* 0x0101e8000800044c */
[----:B------:R-:W-:Y:S04]  /*26ef0*/  STL.64 [R1+0x3358], R16 ;  /* 0x0033581001007387 */ /* 0x000fe80000100a00 */
[----:B------:R-:W-:Y:S04]  /*26f00*/  STL [R1+0x3330], R82 ;  /* 0x0033305201007387 */ /* 0x000fe80000100800 */
[----:B------:R-:W-:Y:S04]  /*26f10*/  STL [R1+0x3360], R83 ;  /* 0x0033605301007387 */ /* 0x000fe80000100800 */
[----:B------:R-:W-:Y:S04]  /*26f20*/  STL.64 [R1+0x3328], R10 ;  /* 0x0033280a01007387 */ /* 0x000fe80000100a00 */
[----:B0-----:R-:W2:Y:S04]  /*26f30*/  LDL.LU R89, [R1+0x3b18] ;  /* 0x003b180001597983 */ /* 0x001ea80000300800 */
[----:B------:R0:W-:Y:S04]  /*26f40*/  STS.U16 [R88+UR76+0x30000], R90 ;  /* 0x0300005a58007988 */ /* 0x0001e8000800044c */
[----:B------:R1:W-:Y:S04]  /*26f50*/  STS.U16 [R88+UR76+0x20400], R7 ;  /* 0x0204000758007988 */ /* 0x0003e8000800044c */
[----:B------:R3:W-:Y:S04]  /*26f60*/  STS.U16 [R88+UR76+0x30400], R87 ;  /* 0x0304005758007988 */ /* 0x0007e8000800044c */
[----:B0-----:R-:W4:Y:S04]  /*26f70*/  LDL.LU R90, [R1+0x3b14] ;  /* 0x003b1400015a7983 */ /* 0x001f280000300800 */
[----:B-1----:R-:W2:Y:S04]  /*26f80*/  LDL.LU R7, [R1+0x3b10] ;  /* 0x003b100001077983 */ /* 0x002ea80000300800 */
[----:B---3--:R-:W3:Y:S04]  /*26f90*/  LDL.LU R87, [R1+0x3b0c] ;  /* 0x003b0c0001577983 */ /* 0x008ee80000300800 */
[----:B------:R0:W-:Y:S04]  /*26fa0*/  STS.U16 [R88+UR76+0x20800], R86 ;  /* 0x0208005658007988 */ /* 0x0001e8000800044c */
[----:B------:R1:W-:Y:S04]  /*26fb0*/  STS.U16 [R88+UR76+0x30800], R27 ;  /* 0x0308001b58007988 */ /* 0x0003e8000800044c */
[----:B------:R1:W-:Y:S04]  /*26fc0*/  STS.U16 [R88+UR76+0x20c00], R26 ;  /* 0x020c001a58007988 */ /* 0x0003e8000800044c */
[----:B0-----:R-:W4:Y:S04]  /*26fd0*/  LDL.LU R86, [R1+0x3b08] ;  /* 0x003b080001567983 */ /* 0x001f280000300800 */
[----:B-1----:R-:W4:Y:S04]  /*26fe0*/  LDL.LU R27, [R1+0x3b04] ;  /* 0x003b0400011b7983 */ /* 0x002f280000300800 */
[----:B------:R-:W4:Y:S04]  /*26ff0*/  LDL.LU R26, [R1+0x3b00] ;  /* 0x003b0000011a7983 */ /* 0x000f280000300800 */
[----:B--2---:R-:W-:Y:S04]  /*27000*/  STS.U16 [R88+UR76+0x31400], R7 ;  /* 0x0314000758007988 */ /* 0x004fe8000800044c */
[----:B---3--:R-:W-:Y:S04]  /*27010*/  STS.U16 [R88+UR76+0x21400], R87 ;  /* 0x0214005758007988 */ /* 0x008fe8000800044c */
[----:B----4-:R-:W-:Y:S04]  /*27020*/  STS.U16 [R88+UR76+0x31000], R86 ;  /* 0x0310005658007988 */ /* 0x010fe8000800044c */
[----:B------:R-:W-:Y:S04]  /*27030*/  STS.U16 [R88+UR76+0x21000], R27 ;  /* 0x0210001b58007988 */ /* 0x000fe8000800044c */
[----:B------:R0:W-:Y:S04]  /*27040*/  STS.U16 [R88+UR76+0x30c00], R26 ;  /* 0x030c001a58007988 */ /* 0x0001e8000800044c */
[----:B0-----:R-:W2:Y:S04]  /*27050*/  LDL.LU R26, [R1+0x3afc] ;  /* 0x003afc00011a7983 */ /* 0x001ea80000300800 */
[----:B------:R-:W2:Y:S04]  /*27060*/  LDL.LU R27, [R1+0x3af8] ;  /* 0x003af800011b7983 */ /* 0x000ea80000300800 */
[----:B------:R-:W3:Y:S04]  /*27070*/  LDL.LU R86, [R1+0x3af4] ;  /* 0x003af40001567983 */ /* 0x000ee80000300800 */
[----:B------:R-:W3:Y:S04]  /*27080*/  LDL.LU R87, [R1+0x3af0] ;  /* 0x003af00001577983 */ /* 0x000ee80000300800 */
[----:B------:R-:W4:Y:S04]  /*27090*/  LDL.LU R7, [R1+0x3aec] ;  /* 0x003aec0001077983 */ /* 0x000f280000300800 */
[----:B------:R-:W-:Y:S04]  /*270a0*/  STL [R1+0x33a8], R58 ;  /* 0x0033a83a01007387 */ /* 0x000fe80000100800 */
[----:B------:R-:W-:Y:S04]  /*270b0*/  STL.64 [R1+0x3368], R56 ;  /* 0x0033683801007387 */ /* 0x000fe80000100a00 */
[----:B------:R-:W-:Y:S04]  /*270c0*/  STL.64 [R1+0x3370], R54 ;  /* 0x0033703601007387 */ /* 0x000fe80000100a00 */
[----:B------:R-:W-:Y:S04]  /*270d0*/  STL.64 [R1+0x3380], R52 ;  /* 0x0033803401007387 */ /* 0x000fe80000100a00 */
[----:B------:R-:W-:Y:S04]  /*270e0*/  STL [R1+0x33c0], R50 ;  /* 0x0033c03201007387 */ /* 0x000fe80000100800 */
[----:B------:R-:W-:Y:S04]  /*270f0*/  STL [R1+0x33d0], R49 ;  /* 0x0033d03101007387 */ /* 0x000fe80000100800 */
[----:B------:R-:W-:Y:S04]  /*27100*/  STL [R1+0x33e0], R46 ;  /* 0x0033e02e01007387 */ /* 0x000fe80000100800 */
[----:B------:R-:W-:Y:S04]  /*27110*/  STL [R1+0x33f0], R45 ;  /* 0x0033f02d01007387 */ /* 0x000fe80000100800 */
        /* <DEDUP_REMOVED lines=79> */
[----:B---3--:R-:W3:Y:S04]  /*27610*/  LDL.LU R4, [R1+0x3ad4] ;  /* 0x003ad40001047983 */ /* 0x008ee80000300800 */
[----:B------:R0:W-:Y:S04]  /*27620*/  STS.U16 [R7+UR76+0x20480], R5 ;  /* 0x0204800507007988 */ /* 0x0001e8000800044c */
[----:B------:R1:W-:Y:S04]  /*27630*/  STS.U16 [R7+UR76+0x30480], R85 ;  /* 0x0304805507007988 */ /* 0x0003e8000800044c */
[----:B------:R1:W-:Y:S04]  /*27640*/  STS.U16 [R7+UR76+0x20080], R84 ;  /* 0x0200805407007988 */ /* 0x0003e8000800044c */
[----:B0-----:R-:W2:Y:S04]  /*27650*/  LDL.LU R5, [R1+0x3ad0] ;  /* 0x003ad00001057983 */ /* 0x001ea80000300800 */
[----:B-1----:R-:W2:Y:S04]  /*27660*/  LDL.LU R85, [R1+0x3acc] ;  /* 0x003acc0001557983 */ /* 0x002ea80000300800 */
[----:B------:R-:W2:Y:S04]  /*27670*/  LDL.LU R84, [R1+0x3ac8] ;  /* 0x003ac80001547983 */ /* 0x000ea80000300800 */
[----:B------:R0:W-:Y:S04]  /*27680*/  STS.U16 [R7+UR76+0x30080], R6 ;  /* 0x0300800607007988 */ /* 0x0001e8000800044c */
[----:B0-----:R-:W2:Y:S04]  /*27690*/  LDL.LU R6, [R1+0x3ac4] ;  /* 0x003ac40001067983 */ /* 0x001ea80000300800 */
[----:B------:R-:W-:Y:S04]  /*276a0*/  STL [R1+0x3438], R43 ;  /* 0x0034382b01007387 */ /* 0x000fe80000100800 */
[----:B------:R-:W-:Y:S01]  /*276b0*/  STL [R1+0x3448], R7 ;  /* 0x0034480701007387 */ /* 0x000fe20000100800 */
[----:B--2---:R-:W-:-:S05]  /*276c0*/  PRMT R6, RZ, 0x7610, R6 ;  /* 0x00007610ff067816 */ /* 0x004fca0000000006 */
[----:B------:R0:W-:Y:S04]  /*276d0*/  STL.S16 [R1+0x174], R6 ;  /* 0x0001740601007387 */ /* 0x0001e80000100600 */
[----:B0-----:R-:W2:Y:S02]  /*276e0*/  LDL.LU R6, [R1+0x3ac0] ;  /* 0x003ac00001067983 */ /* 0x001ea40000300800 */
        /* <DEDUP_REMOVED lines=11> */
[----:B0-----:R-:W2:Y:S01]  /*277a0*/  LDL.LU R6, [R1+0x3ab0] ;  /* 0x003ab00001067983 */ /* 0x001ea20000300800 */
[----:B------:R-:W-:-:S05]  /*277b0*/  PRMT R38, RZ, 0x7610, R38 ;  /* 0x00007610ff267816 */ /* 0x000fca0000000026 */
[----:B------:R-:W-:Y:S01]  /*277c0*/  STL.S16 [R1+0x168], R38 ;  /* 0x0001682601007387 */ /* 0x000fe20000100600 */
[----:B--2---:R-:W-:-:S05]  /*277d0*/  PRMT R6, RZ, 0x7610, R6 ;  /* 0x00007610ff067816 */ /* 0x004fca0000000006 */
[----:B------:R0:W-:Y:S04]  /*277e0*/  STL.S16 [R1+0x2344], R6 ;  /* 0x0023440601007387 */ /* 0x0001e80000100600 */
[----:B0-----:R-:W2:Y:S01]  /*277f0*/  LDL.LU R6, [R1+0x3aac] ;  /* 0x003aac0001067983 */ /* 0x001ea20000300800 */
[----:B------:R-:W-:-:S05]  /*27800*/  PRMT R11, RZ, 0x7610, R11 ;  /* 0x00007610ff0b7816 */ /* 0x000fca000000000b */
[----:B------:R-:W-:Y:S01]  /*27810*/  STL.S16 [R1+0x2350], R11 ;  /* 0x0023500b01007387 */ /* 0x000fe20000100600 */
        /* <DEDUP_REMOVED lines=336> */
[----:B------:R-:W-:Y:S02]  /*28d20*/  PRMT R84, RZ, 0x7610, R84 ;  /* 0x00007610ff547816 */ /* 0x000fe40000000054 */
[----:B--2---:R-:W-:-:S05]  /*28d30*/  PRMT R6, RZ, 0x7610, R6 ;  /* 0x00007610ff067816 */ /* 0x004fca0000000006 */
[----:B------:R-:W-:Y:S04]  /*28d40*/  STL [R1+0x3780], R6 ;  /* 0x0037800601007387 */ /* 0x000fe80000100800 */
[----:B------:R0:W-:Y:S04]  /*28d50*/  STL.S16 [R1+0x9c], R84 ;  /* 0x00009c5401007387 */ /* 0x0001e80000100600 */
[----:B0-----:R-:W2:Y:S01]  /*28d60*/  LDL.LU R84, [R1+0x38e8] ;  /* 0x0038e80001547983 */ /* 0x001ea20000300800 */
[----:B------:R-:W-:-:S05]  /*28d70*/  PRMT R5, RZ, 0x7610, R5 ;  /* 0x00007610ff057816 */ /* 0x000fca0000000005 */
        /* <DEDUP_REMOVED lines=150> */
[----:B------:R-:W-:-:S03]  /*296e0*/  PRMT R83, RZ, 0x7610, R83 ;  /* 0x00007610ff537816 */ /* 0x000fc60000000053 */
[----:B------:R0:W-:Y:S01]  /*296f0*/  STS.U16 [R7+UR76+0x21880], R79 ;  /* 0x0218804f07007988 */ /* 0x0001e2000800044c */
[----:B------:R-:W-:-:S03]  /*29700*/  PRMT R82, RZ, 0x7610, R82 ;  /* 0x00007610ff527816 */ /* 0x000fc60000000052 */
[----:B------:R1:W-:Y:S04]  /*29710*/  STS.U16 [R7+UR76+0x31880], R78 ;  /* 0x0318804e07007988 */ /* 0x0003e8000800044c */
[----:B------:R3:W-:Y:S04]  /*29720*/  STS.U16 [R7+UR76+0x21c80], R75 ;  /* 0x021c804b07007988 */ /* 0x0007e8000800044c */
[----:B------:R4:W-:Y:S01]  /*29730*/  STS.U16 [R7+UR76+0x31c80], R74 ;  /* 0x031c804a07007988 */ /* 0x0009e2000800044c */
[----:B------:R-:W-:Y:S02]  /*29740*/  PRMT R73, RZ, 0x7610, R73 ;  /* 0x00007610ff497816 */ /* 0x000fe40000000049 */
[----:B0-----:R-:W-:-:S02]  /*29750*/  PRMT R79, RZ, 0x7610, R79 ;  /* 0x00007610ff4f7816 */ /* 0x001fc4000000004f */
[----:B-1----:R-:W-:Y:S02]  /*29760*/  PRMT R78, RZ, 0x7610, R78 ;  /* 0x00007610ff4e7816 */ /* 0x002fe4000000004e */
[----:B---3--:R-:W-:Y:S02]  /*29770*/  PRMT R75, RZ, 0x7610, R75 ;  /* 0x00007610ff4b7816 */ /* 0x008fe4000000004b */
[----:B----4-:R-:W-:Y:S02]  /*29780*/  PRMT R74, RZ, 0x7610, R74 ;  /* 0x00007610ff4a7816 */ /* 0x010fe4000000004a */
[----:B------:R-:W-:Y:S02]  /*29790*/  PRMT R72, RZ, 0x7610, R72 ;  /* 0x00007610ff487816 */ /* 0x000fe40000000048 */
[----:B------:R-:W-:Y:S02]  /*297a0*/  PRMT R80, RZ, 0x7610, R80 ;  /* 0x00007610ff507816 */ /* 0x000fe40000000050 */
[----:B------:R-:W-:Y:S01]  /*297b0*/  PRMT R69, RZ, 0x7610, R69 ;  /* 0x00007610ff457816 */ /* 0x000fe20000000045 */
[----:B------:R0:W-:Y:S01]  /*297c0*/  STS.U16 [R7+UR76+0x22480], R67 ;  /* 0x0224804307007988 */ /* 0x0001e2000800044c */
[----:B------:R-:W-:-:S03]  /*297d0*/  PRMT R68, RZ, 0x7610, R68 ;  /* 0x00007610ff447816 */ /* 0x000fc60000000044 */
[----:B------:R1:W-:Y:S01]  /*297e0*/  STS.U16 [R7+UR76+0x32480], R66 ;  /* 0x0324804207007988 */ /* 0x0003e2000800044c */
[----:B------:R-:W-:Y:S02]  /*297f0*/  PRMT R65, RZ, 0x7610, R65 ;  /* 0x00007610ff417816 */ /* 0x000fe40000000041 */
[----:B------:R-:W-:Y:S02]  /*29800*/  PRMT R64, RZ, 0x7610, R64 ;  /* 0x00007610ff407816 */ /* 0x000fe40000000040 */
[----:B------:R-:W-:Y:S02]  /*29810*/  PRMT R57, RZ, 0x7610, R57 ;  /* 0x00007610ff397816 */ /* 0x000fe40000000039 */
[----:B0-----:R-:W-:Y:S02]  /*29820*/  PRMT R67, RZ, 0x7610, R67 ;  /* 0x00007610ff437816 */ /* 0x001fe40000000043 */
[----:B-1----:R-:W-:Y:S02]  /*29830*/  PRMT R66, RZ, 0x7610, R66 ;  /* 0x00007610ff427816 */ /* 0x002fe40000000042 */
[----:B------:R-:W-:-:S02]  /*29840*/  PRMT R56, RZ, 0x7610, R56 ;  /* 0x00007610ff387816 */ /* 0x000fc40000000038 */
[----:B------:R-:W-:Y:S02]  /*29850*/  PRMT R55, RZ, 0x7610, R55 ;  /* 0x00007610ff377816 */ /* 0x000fe40000000037 */
[----:B------:R-:W-:Y:S02]  /*29860*/  PRMT R54, RZ, 0x7610, R54 ;  /* 0x00007610ff367816 */ /* 0x000fe40000000036 */
[----:B------:R-:W-:Y:S02]  /*29870*/  PRMT R4, RZ, 0x7610, R4 ;  /* 0x00007610ff047816 */ /* 0x000fe40000000004 */
[----:B------:R-:W-:Y:S02]  /*29880*/  PRMT R53, RZ, 0x7610, R53 ;  /* 0x00007610ff357816 */ /* 0x000fe40000000035 */
[----:B------:R-:W-:Y:S02]  /*29890*/  PRMT R52, RZ, 0x7610, R52 ;  /* 0x00007610ff347816 */ /* 0x000fe40000000034 */
        /* <DEDUP_REMOVED lines=8> */
[----:B------:R-:W-:Y:S01]  /*29920*/  PRMT R32, RZ, 0x7610, R32 ;  /* 0x00007610ff207816 */ /* 0x000fe20000000020 */
        /* <DEDUP_REMOVED lines=8> */
[----:B------:R0:W-:Y:S01]  /*299b0*/  STS.U16 [R7+UR76+0x24080], R51 ;  /* 0x0240803307007988 */ /* 0x0001e2000800044c */
[----:B------:R-:W-:-:S02]  /*299c0*/  PRMT R31, RZ, 0x7610, R31 ;  /* 0x00007610ff1f7816 */ /* 0x000fc4000000001f */
[----:B------:R-:W-:Y:S02]  /*299d0*/  PRMT R30, RZ, 0x7610, R30 ;  /* 0x00007610ff1e7816 */ /* 0x000fe4000000001e */
[----:B------:R-:W-:Y:S02]  /*299e0*/  PRMT R29, RZ, 0x7610, R29 ;  /* 0x00007610ff1d7816 */ /* 0x000fe4000000001d */
[----:B------:R-:W-:Y:S02]  /*299f0*/  PRMT R28, RZ, 0x7610, R28 ;  /* 0x00007610ff1c7816 */ /* 0x000fe4000000001c */
[----:B------:R-:W-:Y:S02]  /*29a00*/  PRMT R25, RZ, 0x7610, R25 ;  /* 0x00007610ff197816 */ /* 0x000fe40000000019 */
[----:B0-----:R-:W-:Y:S02]  /*29a10*/  PRMT R7, RZ, 0x7610, R7 ;  /* 0x00007610ff077816 */ /* 0x001fe40000000007 */
        /* <DEDUP_REMOVED lines=31> */
[----:B--2---:R-:W-:-:S05]  /*29c10*/  PRMT R84, RZ, 0x7610, R84 ;  /* 0x00007610ff547816 */ /* 0x004fca0000000054 */
[----:B------:R0:W-:Y:S04]  /*29c20*/  STL.S16 [R1+0x217c], R84 ;  /* 0x00217c5401007387 */ /* 0x0001e80000100600 */
[----:B0-----:R-:W2:Y:S04]  /*29c30*/  LDL.LU R84, [R1+0x3820] ;  /* 0x0038200001547983 */ /* 0x001ea80000300800 */
[----:B------:R-:W-:Y:S04]  /*29c40*/  STL.S16 [R1+0x2178], R83 ;  /* 0x0021785301007387 */ /* 0x000fe80000100600 */
[----:B------:R-:W-:Y:S04]  /*29c50*/  STL.S16 [R1+0x64], R82 ;  /* 0x0000645201007387 */ /* 0x000fe80000100600 */
[----:B------:R-:W-:Y:S04]  /*29c60*/  STL.S16 [R1+0x60], R79 ;  /* 0x0000604f01007387 */ /* 0x000fe80000100600 */
[----:B------:R-:W-:Y:S04]  /*29c70*/  STL.S16 [R1+0x5c], R78 ;  /* 0x00005c4e01007387 */ /* 0x000fe80000100600 */
[----:B------:R-:W-:Y:S04]  /*29c80*/  STL.S16 [R1+0x54], R75 ;  /* 0x0000544b01007387 */ /* 0x000fe80000100600 */
[----:B------:R-:W-:Y:S04]  /*29c90*/  STL.S16 [R1+0x2174], R74 ;  /* 0x0021744a01007387 */ /* 0x000fe80000100600 */
[----:B------:R-:W-:Y:S04]  /*29ca0*/  STL.S16 [R1+0x2170], R73 ;  /* 0x0021704901007387 */ /* 0x000fe80000100600 */
[----:B------:R-:W-:Y:S04]  /*29cb0*/  STL.S16 [R1+0x216c], R72 ;  /* 0x00216c4801007387 */ /* 0x000fe80000100600 */
[----:B------:R0:W-:Y:S04]  /*29cc0*/  STL [R1+0x34c0], R80 ;  /* 0x0034c05001007387 */ /* 0x0001e80000100800 */
        /* <DEDUP_REMOVED lines=23> */
[----:B------:R-:W-:Y:S04]  /*29e40*/  STL [R1+0x34d0], R7 ;  /* 0x0034d00701007387 */ /* 0x000fe80000100800 */
[----:B------:R-:W-:Y:S04]  /*29e50*/  STL.S16 [R1+0x2c], R30 ;  /* 0x00002c1e01007387 */ /* 0x000fe80000100600 */
[----:B------:R-:W-:Y:S04]  /*29e60*/  STL.S16 [R1+0x2128], R29 ;  /* 0x0021281d01007387 */ /* 0x000fe80000100600 */
[----:B------:R-:W-:Y:S04]  /*29e70*/  STL.S16 [R1+0x2120], R28 ;  /* 0x0021201c01007387 */ /* 0x000fe80000100600 */
[----:B------:R-:W-:Y:S04]  /*29e80*/  STL.S16 [R1+0x2118], R25 ;  /* 0x0021181901007387 */ /* 0x000fe80000100600 */
[----:B------:R-:W-:Y:S04]  /*29e90*/  STL.S16 [R1+0x2110], R24 ;  /* 0x0021101801007387 */ /* 0x000fe80000100600 */
[----:B------:R-:W-:Y:S04]  /*29ea0*/  STL.S16 [R1+0x28], R23 ;  /* 0x0000281701007387 */ /* 0x000fe80000100600 */
[----:B------:R-:W-:Y:S04]  /*29eb0*/  STL.64 [R1+0x3470], R42 ;  /* 0x0034702a01007387 */ /* 0x000fe80000100a00 */
[----:B------:R-:W-:Y:S01]  /*29ec0*/  STL.S16 [R1+0x24], R22 ;  /* 0x0000241601007387 */ /* 0x000fe20000100600 */
[----:B0-----:R-:W-:-:S03]  /*29ed0*/  PRMT R80, RZ, 0x7610, R80 ;  /* 0x00007610ff507816 */ /* 0x001fc60000000050 */
[----:B------:R-:W-:Y:S04]  /*29ee0*/  STL.64 [R1+0x3430], R44 ;  /* 0x0034302c01007387 */ /* 0x000fe80000100a00 */
[----:B------:R-:W-:Y:S04]  /*29ef0*/  STL.S16 [R1+0x1c], R21 ;  /* 0x00001c1501007387 */ /* 0x000fe80000100600 */
[----:B------:R-:W-:Y:S04]  /*29f00*/  STL.64 [R1+0x3420], R46 ;  /* 0x0034202e01007387 */ /* 0x000fe80000100a00 */
[----:B------:R-:W-:Y:S04]  /*29f10*/  STL.S16 [R1+0x2108], R20 ;  /* 0x0021081401007387 */ /* 0x000fe80000100600 */
[----:B------:R-:W-:Y:S04]  /*29f20*/  STL [R1+0x36c8], R80 ;  /* 0x0036c85001007387 */ /* 0x000fe80000100800 */
[----:B------:R-:W-:Y:S04]  /*29f30*/  STL.64 [R1+0x3440], R48 ;  /* 0x0034403001007387 */ /* 0x000fe80000100a00 */
[----:B------:R-:W-:Y:S04]  /*29f40*/  STL.64 [R1+0x3450], R50 ;  /* 0x0034503201007387 */ /* 0x000fe80000100a00 */
[----:B------:R-:W-:Y:S04]  /*29f50*/  STL.S16 [R1+0x20f8], R19 ;  /* 0x0020f81301007387 */ /* 0x000fe80000100600 */
[----:B------:R-:W-:Y:S04]  /*29f60*/  STL.S16 [R1+0x20f0], R18 ;  /* 0x0020f01201007387 */ /* 0x000fe80000100600 */
[----:B------:R-:W-:Y:S04]  /*29f70*/  STL.S16 [R1+0x18], R17 ;  /* 0x0000181101007387 */ /* 0x000fe80000100600 */
[----:B------:R-:W-:Y:S04]  /*29f80*/  STL [R1+0x34f0], R58 ;  /* 0x0034f03a01007387 */ /* 0x000fe80000100800 */
[----:B------:R-:W-:Y:S04]  /*29f90*/  STL.S16 [R1+0x4], R16 ;  /* 0x0000041001007387 */ /* 0x000fe80000100600 */
[----:B------:R-:W-:Y:S04]  /*29fa0*/  STL [R1+0x36d8], R92 ;  /* 0x0036d85c01007387 */ /* 0x000fe80000100800 */
[----:B------:R-:W-:Y:S04]  /*29fb0*/  STL.64 [R1+0x3460], R12 ;  /* 0x0034600c01007387 */ /* 0x000fe80000100a00 */
[----:B------:R-:W-:Y:S04]  /*29fc0*/  STL.64 [R1+0x3458], R14 ;  /* 0x0034580e01007387 */ /* 0x000fe80000100a00 */
[----:B------:R0:W-:Y:S04]  /*29fd0*/  STL.S16 [R1+0x20e8], R10 ;  /* 0x0020e80a01007387 */ /* 0x0001e80000100600 */
[----:B------:R-:W-:Y:S04]  /*29fe0*/  STL [R1+0x3500], R8 ;  /* 0x0035000801007387 */ /* 0x000fe80000100800 */
[----:B------:R-:W-:Y:S01]  /*29ff0*/  STL.S16 [R1+0x20e0], R6 ;  /* 0x0020e00601007387 */ /* 0x000fe20000100600 */
[----:B-1----:R-:W-:-:S03]  /*2a000*/  PRMT R4, RZ, 0x7610, R4 ;  /* 0x00007610ff047816 */ /* 0x002fc60000000004 */
[----:B------:R-:W-:Y:S04]  /*2a010*/  STL.S16 [R1+0x20d8], R5 ;  /* 0x0020d80501007387 */ /* 0x000fe80000100600 */
[----:B------:R1:W-:Y:S04]  /*2a020*/  STL [R1+0x3510], R91 ;  /* 0x0035105b01007387 */ /* 0x0003e80000100800 */
[----:B------:R-:W-:Y:S04]  /*2a030*/  STL.64 [R1+0x3468], R88 ;  /* 0x0034685801007387 */ /* 0x000fe80000100a00 */
[----:B------:R-:W-:Y:S04]  /*2a040*/  STL.64 [R1+0x3478], R76 ;  /* 0x0034784c01007387 */ /* 0x000fe80000100a00 */
[----:B------:R3:W-:Y:S04]  /*2a050*/  STL.S16 [R1+0x20c8], R4 ;  /* 0x0020c80401007387 */ /* 0x0007e80000100600 */
[----:B------:R-:W3:Y:S04]  /*2a060*/  LDL.LU R72, [R1+0x138] ;  /* 0x0001380001487983 */ /* 0x000ee80000300800 */
[----:B0-----:R-:W4:Y:S04]  /*2a070*/  LDL.LU R10, [R1+0x140] ;  /* 0x00014000010a7983 */ /* 0x001f280000300800 */
[----:B------:R-:W-:Y:S04]  /*2a080*/  STL.S16 [R1+0x20c0], R0 ;  /* 0x0020c00001007387 */ /* 0x000fe80000100600 */
[----:B------:R-:W4:Y:S04]  /*2a090*/  LDL.LU R17, [R1+0x158] ;  /* 0x0001580001117983 */ /* 0x000f280000300800 */
[----:B------:R-:W4:Y:S04]  /*2a0a0*/  LDL.LU R64, [R1+0x13c] ;  /* 0x00013c0001407983 */ /* 0x000f280000300800 */
[----:B------:R-:W4:Y:S04]  /*2a0b0*/  LDL.LU R83, [R1+0x144] ;  /* 0x0001440001537983 */ /* 0x000f280000300800 */
[----:B------:R-:W4:Y:S04]  /*2a0c0*/  LDL.LU R73, [R1+0x15c] ;  /* 0x00015c0001497983 */ /* 0x000f280000300800 */
[----:B------:R-:W4:Y:S01]  /*2a0d0*/  LDL.LU R82, [R1+0x160] ;  /* 0x0001600001527983 */ /* 0x000f220000300800 */
[----:B------:R-:W-:-:S02]  /*2a0e0*/  PRMT R90, RZ, 0x7610, R90 ;  /* 0x00007610ff5a7816 */ /* 0x000fc4000000005a */
[----:B-1----:R-:W-:Y:S02]  /*2a0f0*/  PRMT R91, RZ, 0x7610, R91 ;  /* 0x00007610ff5b7816 */ /* 0x002fe4000000005b */
[----:B------:R-:W-:Y:S02]  /*2a100*/  PRMT R71, RZ, 0x7610, R71 ;  /* 0x00007610ff477816 */ /* 0x000fe40000000047 */
[----:B------:R-:W-:Y:S01]  /*2a110*/  PRMT R70, RZ, 0x7610, R70 ;  /* 0x00007610ff467816 */ /* 0x000fe20000000046 */
[----:B------:R-:W4:Y:S01]  /*2a120*/  LDL.LU R65, [R1+0x188] ;  /* 0x0001880001417983 */ /* 0x000f220000300800 */
[----:B------:R-:W-:Y:S02]  /*2a130*/  PRMT R93, RZ, 0x7610, R93 ;  /* 0x00007610ff5d7816 */ /* 0x000fe4000000005d */
[----:B------:R-:W-:Y:S01]  /*2a140*/  PRMT R85, RZ, 0x7610, R85 ;  /* 0x00007610ff557816 */ /* 0x000fe20000000055 */
[----:B------:R-:W4:Y:S04]  /*2a150*/  LDL.LU R16, [R1+0x164] ;  /* 0x0001640001107983 */ /* 0x000f280000300800 */
[----:B------:R-:W4:Y:S01]  /*2a160*/  LDL.LU R68, [R1+0x18c] ;  /* 0x00018c0001447983 */ /* 0x000f220000300800 */
[----:B------:R-:W-:-:S02]  /*2a170*/  PRMT R62, RZ, 0x7610, R62 ;  /* 0x00007610ff3e7816 */ /* 0x000fc4000000003e */
[----:B------:R-:W-:Y:S01]  /*2a180*/  PRMT R63, RZ, 0x7610, R63 ;  /* 0x00007610ff3f7816 */ /* 0x000fe2000000003f */
[----:B------:R-:W-:Y:S04]  /*2a190*/  STL.64 [R1+0x3668], R90 ;  /* 0x0036685a01007387 */ /* 0x000fe80000100a00 */
[----:B------:R-:W-:Y:S01]  /*2a1a0*/  STL.64 [R1+0x3480], R70 ;  /* 0x0034804601007387 */ /* 0x000fe20000100a00 */
[----:B------:R-:W-:-:S03]  /*2a1b0*/  PRMT R61, RZ, 0x7610, R61 ;  /* 0x00007610ff3d7816 */ /* 0x000fc6000000003d */
[----:B------:R-:W-:Y:S01]  /*2a1c0*/  STL [R1+0x3520], R93 ;  /* 0x0035205d01007387 */ /* 0x000fe20000100800 */
[----:B------:R-:W-:Y:S02]  /*2a1d0*/  PRMT R60, RZ, 0x7610, R60 ;  /* 0x00007610ff3c7816 */ /* 0x000fe4000000003c */
[----:B------:R-:W-:Y:S02]  /*2a1e0*/  PRMT R58, RZ, 0x7610, R58 ;  /* 0x00007610ff3a7816 */ /* 0x000fe4000000003a */
[----:B------:R-:W-:Y:S02]  /*2a1f0*/  PRMT R59, RZ, 0x7610, R59 ;  /* 0x00007610ff3b7816 */ /* 0x000fe4000000003b */
[----:B------:R-:W-:Y:S02]  /*2a200*/  PRMT R7, RZ, 0x7610, R7 ;  /* 0x00007610ff077816 */ /* 0x000fe40000000007 */
[----:B------:R-:W-:Y:S02]  /*2a210*/  PRMT R3, RZ, 0x7610, R3 ;  /* 0x00007610ff037816 */ /* 0x000fe40000000003 */
[----:B------:R-:W-:-:S02]  /*2a220*/  PRMT R2, RZ, 0x7610, R2 ;  /* 0x00007610ff027816 */ /* 0x000fc40000000002 */
[----:B--2---:R-:W-:-:S05]  /*2a230*/  PRMT R84, RZ, 0x7610, R84 ;  /* 0x00007610ff547816 */ /* 0x004fca0000000054 */
[----:B------:R-:W-:Y:S04]  /*2a240*/  STL.64 [R1+0x3678], R84 ;  /* 0x0036785401007387 */ /* 0x000fe80000100a00 */
[----:B------:R-:W-:Y:S04]  /*2a250*/  STL [R1+0x3530], R62 ;  /* 0x0035303e01007387 */ /* 0x000fe80000100800 */
[----:B------:R-:W-:Y:S04]  /*2a260*/  STL [R1+0x3690], R63 ;  /* 0x0036903f01007387 */ /* 0x000fe80000100800 */
[----:B------:R-:W-:Y:S04]  /*2a270*/  STL [R1+0x36e8], R61 ;  /* 0x0036e83d01007387 */ /* 0x000fe80000100800 */
[----:B------:R-:W-:Y:S04]  /*2a280*/  STL [R1+0x3580], R60 ;  /* 0x0035803c01007387 */ /* 0x000fe80000100800 */
[----:B------:R-:W-:Y:S04]  /*2a290*/  STL.64 [R1+0x3670], R58 ;  /* 0x0036703a01007387 */ /* 0x000fe80000100a00 */
[----:B------:R-:W-:Y:S04]  /*2a2a0*/  STL [R1+0x36f8], R7 ;  /* 0x0036f80701007387 */ /* 0x000fe80000100800 */
[----:B------:R0:W-:Y:S04]  /*2a2b0*/  STL.64 [R1+0x3488], R2 ;  /* 0x0034880201007387 */ /* 0x0001e80000100a00 */
[----:B------:R-:W2:Y:S01]  /*2a2c0*/  LDL.LU R69, [R1+0x190] ;  /* 0x0001900001457983 */ /* 0x000ea20000300800 */
[----:B---3--:R-:W-:-:S04]  /*2a2d0*/  IMAD.WIDE R4, R72, 0x2, R26 ;  /* 0x0000000248047825 */ /* 0x008fc800078e021a */
[----:B0-----:R-:W-:Y:S01]  /*2a2e0*/  IMAD.WIDE R2, R72, 0x2, R86 ;  /* 0x0000000248027825 */ /* 0x001fe200078e0256 */
[----:B------:R4:W-:Y:S04]  /*2a2f0*/  STL.64 [R1+0x400], R4 ;  /* 0x0004000401007387 */ /* 0x0009e80000100a00 */
[----:B------:R-:W3:Y:S04]  /*2a300*/  LDL.LU R72, [R1+0x19c] ;  /* 0x00019c0001487983 */ /* 0x000ee80000300800 */
[----:B------:R0:W-:Y:S01]  /*2a310*/  STL.64 [R1+0xfc0], R2 ;  /* 0x000fc00201007387 */ /* 0x0001e20000100a00 */
[----:B----4-:R-:W-:-:S04]  /*2a320*/  IMAD.WIDE R4, R10, 0x2, R26 ;  /* 0x000000020a047825 */ /* 0x010fc800078e021a */
[----:B0-----:R-:W-:Y:S01]  /*2a330*/  IMAD.WIDE R2, R10, 0x2, R86 ;  /* 0x000000020a027825 */ /* 0x001fe200078e0256 */
[----:B------:R0:W-:Y:S04]  /*2a340*/  STL.64 [R1+0xfb8], R4 ;  /* 0x000fb80401007387 */ /* 0x0001e80000100a00 */
[----:B------:R-:W4:Y:S04]  /*2a350*/  LDL.LU R10, [R1+0x194] ;  /* 0x00019400010a7983 */ /* 0x000f280000300800 */
[----:B------:R1:W-:Y:S01]  /*2a360*/  STL.64 [R1+0xfb0], R2 ;  /* 0x000fb00201007387 */ /* 0x0003e20000100a00 */
[----:B0-----:R-:W-:-:S04]  /*2a370*/  IMAD.WIDE R4, R17, 0x2, R26 ;  /* 0x0000000211047825 */ /* 0x001fc800078e021a */
[--C-:B-1----:R-:W-:Y:S02]  /*2a380*/  IMAD.WIDE R2, R17, 0x2, R86.reuse ;  /* 0x0000000211027825 */ /* 0x102fe400078e0256 */
[----:B------:R-:W4:Y:S04]  /*2a390*/  LDL.LU R17, [R1+0x1a0] ;  /* 0x0001a00001117983 */ /* 0x000f280000300800 */
[----:B------:R0:W-:Y:S04]  /*2a3a0*/  STL.64 [R1+0xfa8], R4 ;  /* 0x000fa80401007387 */ /* 0x0001e80000100a00 */
[----:B------:R1:W-:Y:S01]  /*2a3b0*/  STL.64 [R1+0xfa0], R2 ;  /* 0x000fa00201007387 */ /* 0x0003e20000100a00 */
[----:B------:R-:W-:-:S04]  /*2a3c0*/  IMAD.WIDE R60, R83, 0x2, R86 ;  /* 0x00000002533c7825 */ /* 0x000fc800078e0256 */
[----:B0-----:R-:W-:-:S04]  /*2a3d0*/  IMAD.WIDE R4, R64, 0x2, R26 ;  /* 0x0000000240047825 */ /* 0x001fc800078e021a */
[----:B-1----:R-:W-:Y:S01]  /*2a3e0*/  IMAD.WIDE R2, R83, 0x2, R26 ;  /* 0x0000000253027825 */ /* 0x002fe200078e021a */
[----:B------:R0:W-:Y:S04]  /*2a3f0*/  STL.64 [R1+0xf88], R4 ;  /* 0x000f880401007387 */ /* 0x0001e80000100a00 */
[----:B------:R-:W4:Y:S01]  /*2a400*/  LDL.LU R83, [R1+0x1b8] ;  /* 0x0001b80001537983 */ /* 0x000f220000300800 */
[----:B------:R-:W-:-:S03]  /*2a410*/  IMAD.WIDE R92, R64, 0x2, R86 ;  /* 0x00000002405c7825 */ /* 0x000fc600078e0256 */
[----:B------:R1:W-:Y:S04]  /*2a420*/  STL.64 [R1+0xf78], R2 ;  /* 0x000f780201007387 */ /* 0x0003e80000100a00 */
[----:B------:R-:W-:Y:S04]  /*2a430*/  STL.64 [R1+0xf80], R92 ;  /* 0x000f805c01007387 */ /* 0x000fe80000100a00 */
[----:B------:R-:W-:Y:S01]  /*2a440*/  STL.64 [R1+0x3710], R92 ;  /* 0x0037105c01007387 */ /* 0x000fe20000100a00 */
[----:B0-----:R-:W-:-:S04]  /*2a450*/  IMAD.WIDE R4, R73, 0x2, R86 ;  /* 0x0000000249047825 */ /* 0x001fc800078e0256 */
[----:B-1----:R-:W-:-:S05]  /*2a460*/  IMAD.WIDE R2, R73, 0x2, R26 ;  /* 0x0000000249027825 */ /* 0x002fca00078e021a */
[----:B------:R0:W-:Y:S04]  /*2a470*/  STL.64 [R1+0xf68], R2 ;  /* 0x000f680201007387 */ /* 0x0001e80000100a00 */
[----:B------:R-:W4:Y:S04]  /*2a480*/  LDL.LU R73, [R1+0x1c4] ;  /* 0x0001c40001497983 */ /* 0x000f280000300800 */
[----:B------:R1:W-:Y:S04]  /*2a490*/  STL.64 [R1+0xf60], R4 ;  /* 0x000f600401007387 */ /* 0x0003e80000100a00 */
[----:B------:R-:W-:Y:S04]  /*2a4a0*/  STL.64 [R1+0xf70], R60 ;  /* 0x000f703c01007387 */ /* 0x000fe80000100a00 */
[----:B------:R-:W-:Y:S01]  /*2a4b0*/  STL.64 [R1+0x3708], R60 ;  /* 0x0037083c01007387 */ /* 0x000fe20000100a00 */
[----:B0-----:R-:W-:-:S04]  /*2a4c0*/  IMAD.WIDE R2, R82, 0x2, R26 ;  /* 0x0000000252027825 */ /* 0x001fc800078e021a */
[C---:B-1----:R-:W-:Y:S01]  /*2a4d0*/  IMAD.WIDE R4, R65.reuse, 0x2, R26 ;  /* 0x0000000241047825 */ /* 0x042fe200078e021a */
[----:B------:R0:W-:Y:S03]  /*2a4e0*/  STL.64 [R1+0xf58], R2 ;  /* 0x000f580201007387 */ /* 0x0001e60000100a00 */
[----:B------:R-:W-:-:S04]  /*2a4f0*/  IMAD.WIDE R6, R65, 0x2, R86 ;  /* 0x0000000241067825 */ /* 0x000fc800078e0256 */
[----:B0-----:R-:W-:Y:S02]  /*2a500*/  IMAD.WIDE R2, R82, 0x2, R86 ;  /* 0x0000000252027825 */ /* 0x001fe400078e0256 */
[----:B------:R-:W4:Y:S04]  /*2a510*/  LDL.LU R82, [R1+0x1d4] ;  /* 0x0001d40001527983 */ /* 0x000f280000300800 */
[----:B------:R0:W-:Y:S04]  /*2a520*/  STL.64 [R1+0xf50], R2 ;  /* 0x000f500201007387 */ /* 0x0001e80000100a00 */
[----:B------:R1:W-:Y:S04]  /*2a530*/  STL.64 [R1+0xf48], R4 ;  /* 0x000f480401007387 */ /* 0x0003e80000100a00 */
[----:B------:R2:W-:Y:S01]  /*2a540*/  STL.64 [R1+0xf40], R6 ;  /* 0x000f400601007387 */ /* 0x0005e20000100a00 */
[----:B0-----:R-:W-:-:S04]  /*2a550*/  IMAD.WIDE R2, R16, 0x2, R26 ;  /* 0x0000000210027825 */ /* 0x001fc800078e021a */
[--C-:B-1----:R-:W-:Y:S02]  /*2a560*/  IMAD.WIDE R4, R16, 0x2, R86.reuse ;  /* 0x0000000210047825 */ /* 0x102fe400078e0256 */
[----:B------:R-:W4:Y:S04]  /*2a570*/  LDL.LU R16, [R1+0x1bc] ;  /* 0x0001bc0001107983 */ /* 0x000f280000300800 */
[----:B------:R0:W-:Y:S01]  /*2a580*/  STL.64 [R1+0xf38], R2 ;  /* 0x000f380201007387 */ /* 0x0001e20000100a00 */
[----:B--2---:R-:W-:-:S03]  /*2a590*/  IMAD.WIDE R6, R68, 0x2, R86 ;  /* 0x0000000244067825 */ /* 0x004fc600078e0256 */
[----:B------:R1:W-:Y:S01]  /*2a5a0*/  STL.64 [R1+0xf30], R4 ;  /* 0x000f300401007387 */ /* 0x0003e20000100a00 */
[----:B0-----:R-:W-:-:S05]  /*2a5b0*/  IMAD.WIDE R2, R68, 0x2, R26 ;  /* 0x0000000244027825 */ /* 0x001fca00078e021a */
[----:B------:R0:W-:Y:S04]  /*2a5c0*/  STL.64 [R1+0xf28], R2 ;  /* 0x000f280201007387 */ /* 0x0001e80000100a00 */
[----:B------:R-:W-:Y:S01]  /*2a5d0*/  STL.64 [R1+0xf20], R6 ;  /* 0x000f200601007387 */ /* 0x000fe20000100a00 */
[----:B-1----:R-:W-:-:S04]  /*2a5e0*/  IMAD.WIDE R4, R69, 0x2, R26 ;  /* 0x0000000245047825 */ /* 0x002fc800078e021a */
[----:B0-----:R-:W-:Y:S02]  /*2a5f0*/  IMAD.WIDE R2, R69, 0x2, R86 ;  /* 0x0000000245027825 */ /* 0x001fe400078e0256 */
[----:B------:R-:W2:Y:S04]  /*2a600*/  LDL.LU R69, [R1+0x1c8] ;  /* 0x0001c80001457983 */ /* 0x000ea80000300800 */
[----:B------:R3:W-:Y:S04]  /*2a610*/  STL.64 [R1+0xf08], R4 ;  /* 0x000f080401007387 */ /* 0x0007e80000100a00 */
[----:B------:R4:W-:Y:S01]  /*2a620*/  STL.64 [R1+0xf00], R2 ;  /* 0x000f000201007387 */ /* 0x0009e20000100a00 */
[----:B---3--:R-:W-:-:S04]  /*2a630*/  IMAD.WIDE R4, R72, 0x2, R26 ;  /* 0x0000000248047825 */ /* 0x008fc800078e021a */
[----:B------:R-:W-:Y:S01]  /*2a640*/  IMAD.WIDE R6, R72, 0x2, R86 ;  /* 0x0000000248067825 */ /* 0x000fe200078e0256 */
[----:B------:R0:W-:Y:S04]  /*2a650*/  STL.64 [R1+0xef8], R4 ;  /* 0x000ef80401007387 */ /* 0x0001e80000100a00 */
[----:B------:R-:W-:Y:S01]  /*2a660*/  STL.64 [R1+0xef0], R6 ;  /* 0x000ef00601007387 */ /* 0x000fe20000100a00 */
[----:B----4-:R-:W-:-:S04]  /*2a670*/  IMAD.WIDE R2, R10, 0x2, R26 ;  /* 0x000000020a027825 */ /* 0x010fc800078e021a */
[----:B0-----:R-:W-:Y:S02]  /*2a680*/  IMAD.WIDE R4, R10, 0x2, R86 ;  /* 0x000000020a047825 */ /* 0x001fe400078e0256 */
[----:B------:R-:W3:Y:S04]  /*2a690*/  LDL.LU R10, [R1+0x230] ;  /* 0x00023000010a7983 */ /* 0x000ee80000300800 */
[----:B------:R0:W-:Y:S01]  /*2a6a0*/  STL.64 [R1+0xee0], R4 ;  /* 0x000ee00401007387 */ /* 0x0001e20000100a00 */
[----:B------:R-:W-:-:S04]  /*2a6b0*/  IMAD.WIDE R70, R17, 0x2, R26 ;  /* 0x0000000211467825 */ /* 0x000fc800078e021a */
[----:B0-----:R-:W-:Y:S02]  /*2a6c0*/  IMAD.WIDE R4, R17, 0x2, R86 ;  /* 0x0000000211047825 */ /* 0x001fe400078e0256 */
[----:B------:R-:W4:Y:S04]  /*2a6d0*/  LDL.LU R17, [R1+0x234] ;  /* 0x0002340001117983 */ /* 0x000f280000300800 */
[----:B------:R-:W-:Y:S04]  /*2a6e0*/  STL.64 [R1+0xee8], R2 ;  /* 0x000ee80201007387 */ /* 0x000fe80000100a00 */
[----:B------:R-:W-:Y:S04]  /*2a6f0*/  STL.64 [R1+0xed0], R4 ;  /* 0x000ed00401007387 */ /* 0x000fe80000100a00 */
[----:B------:R0:W-:Y:S01]  /*2a700*/  STL.64 [R1+0x3490], R2 ;  /* 0x0034900201007387 */ /* 0x0001e20000100a00 */
[----:B------:R-:W-:-:S04]  /*2a710*/  IMAD.WIDE R76, R83, 0x2, R26 ;  /* 0x00000002534c7825 */ /* 0x000fc800078e021a */
[--C-:B0-----:R-:W-:Y:S02]  /*2a720*/  IMAD.WIDE R2, R83, 0x2, R86.reuse ;  /* 0x0000000253027825 */ /* 0x101fe400078e0256 */
[----:B------:R-:W4:Y:S04]  /*2a730*/  LDL.LU R83, [R1+0x21c] ;  /* 0x00021c0001537983 */ /* 0x000f280000300800 */
[----:B------:R-:W-:Y:S04]  /*2a740*/  STL.64 [R1+0xed8], R70 ;  /* 0x000ed84601007387 */ /* 0x000fe80000100a00 */
[----:B------:R0:W-:Y:S04]  /*2a750*/  STL.64 [R1+0xec0], R2 ;  /* 0x000ec00201007387 */ /* 0x0001e80000100a00 */
[----:B------:R-:W-:Y:S04]  /*2a760*/  STL.64 [R1+0x3498], R70 ;  /* 0x0034984601007387 */ /* 0x000fe80000100a00 */
[----:B------:R-:W4:Y:S04]  /*2a770*/  LDL.LU R72, [R1+0x220] ;  /* 0x0002200001487983 */ /* 0x000f280000300800 */
[----:B------:R-:W-:Y:S01]  /*2a780*/  STL.64 [R1+0xec8], R76 ;  /* 0x000ec84c01007387 */ /* 0x000fe20000100a00 */
[----:B0-----:R-:W-:-:S04]  /*2a790*/  IMAD.WIDE R2, R73, 0x2, R86 ;  /* 0x0000000249027825 */ /* 0x001fc800078e0256 */
[--C-:B------:R-:W-:Y:S01]  /*2a7a0*/  IMAD.WIDE R42, R73, 0x2, R26.reuse ;  /* 0x00000002492a7825 */ /* 0x100fe200078e021a */
[----:B------:R0:W-:Y:S04]  /*2a7b0*/  STL.64 [R1+0xeb0], R2 ;  /* 0x000eb00201007387 */ /* 0x0001e80000100a00 */
[----:B------:R-:W-:Y:S01]  /*2a7c0*/  STL.64 [R1+0x34a0], R76 ;  /* 0x0034a04c01007387 */ /* 0x000fe20000100a00 */
[----:B------:R-:W-:-:S04]  /*2a7d0*/  IMAD.WIDE R88, R82, 0x2, R26 ;  /* 0x0000000252587825 */ /* 0x000fc800078e021a */
[--C-:B------:R-:W-:Y:S02]  /*2a7e0*/  IMAD.WIDE R62, R82, 0x2, R86.reuse ;  /* 0x00000002523e7825 */ /* 0x100fe400078e0256 */
[----:B------:R-:W4:Y:S04]  /*2a7f0*/  LDL.LU R82, [R1+0x228] ;  /* 0x0002280001527983 */ /* 0x000f280000300800 */
[----:B------:R-:W-:Y:S04]  /*2a800*/  STL.64 [R1+0xeb8], R42 ;  /* 0x000eb82a01007387 */ /* 0x000fe80000100a00 */
[----:B------:R-:W-:Y:S01]  /*2a810*/  STL.64 [R1+0x34a8], R42 ;  /* 0x0034a82a01007387 */ /* 0x000fe20000100a00 */
[----:B------:R-:W-:-:S03]  /*2a820*/  IMAD.WIDE R32, R16, 0x2, R86 ;  /* 0x0000000210207825 */ /* 0x000fc600078e0256 */
[----:B------:R-:W4:Y:S04]  /*2a830*/  LDL.LU R16, [R1+0x218] ;  /* 0x0002180001107983 */ /* 0x000f280000300800 */
[----:B------:R-:W4:Y:S04]  /*2a840*/  LDL.LU R73, [R1+0x224] ;  /* 0x0002240001497983 */ /* 0x000f280000300800 */
[----:B------:R-:W-:Y:S04]  /*2a850*/  STL.64 [R1+0xea0], R62 ;  /* 0x000ea03e01007387 */ /* 0x000fe80000100a00 */
[----:B------:R-:W-:Y:S04]  /*2a860*/  STL.64 [R1+0x3698], R62 ;  /* 0x0036983e01007387 */ /* 0x000fe80000100a00 */
[----:B------:R-:W-:Y:S04]  /*2a870*/  STL.64 [R1+0xe80], R32 ;  /* 0x000e802001007387 */ /* 0x000fe80000100a00 */
[----:B------:R-:W-:Y:S04]  /*2a880*/  STL.64 [R1+0xea8], R88 ;  /* 0x000ea85801007387 */ /* 0x000fe80000100a00 */
[----:B------:R-:W-:Y:S01]  /*2a890*/  STL.64 [R1+0x34b8], R88 ;  /* 0x0034b85801007387 */ /* 0x000fe20000100a00 */
[----:B--2---:R-:W-:-:S04]  /*2a8a0*/  IMAD.WIDE R4, R69, 0x2, R86 ;  /* 0x0000000245047825 */ /* 0x004fc800078e0256 */
[--C-:B------:R-:W-:Y:S01]  /*2a8b0*/  IMAD.WIDE R12, R69, 0x2, R26.reuse ;  /* 0x00000002450c7825 */ /* 0x100fe200078e021a */
[----:B------:R-:W-:Y:S03]  /*2a8c0*/  STL.64 [R1+0xe70], R4 ;  /* 0x000e700401007387 */ /* 0x000fe60000100a00 */
[----:B---3--:R-:W-:-:S04]  /*2a8d0*/  IMAD.WIDE R14, R10, 0x2, R26 ;  /* 0x000000020a0e7825 */ /* 0x008fc800078e021a */
[----:B0-----:R-:W-:Y:S02]  /*2a8e0*/  IMAD.WIDE R2, R10, 0x2, R86 ;  /* 0x000000020a027825 */ /* 0x001fe400078e0256 */
[----:B------:R-:W2:Y:S04]  /*2a8f0*/  LDL.LU R10, [R1+0x22c] ;  /* 0x00022c00010a7983 */ /* 0x000ea80000300800 */
[----:B------:R-:W-:Y:S04]  /*2a900*/  STL.64 [R1+0xe78], R12 ;  /* 0x000e780c01007387 */ /* 0x000fe80000100a00 */
[----:B------:R0:W-:Y:S04]  /*2a910*/  STL.64 [R1+0xe50], R2 ;  /* 0x000e500201007387 */ /* 0x0001e80000100a00 */
[----:B------:R-:W-:Y:S01]  /*2a920*/  STL.64 [R1+0x34c8], R12 ;  /* 0x0034c80c01007387 */ /* 0x000fe20000100a00 */
[----:B----4-:R-:W-:-:S04]  /*2a930*/  IMAD.WIDE R50, R17, 0x2, R26 ;  /* 0x0000000211327825 */ /* 0x010fc800078e021a */
[----:B0-----:R-:W-:Y:S02]  /*2a940*/  IMAD.WIDE R2, R17, 0x2, R86 ;  /* 0x0000000211027825 */ /* 0x001fe400078e0256 */
[----:B------:R-:W3:Y:S04]  /*2a950*/  LDL.LU R17, [R1+0x248] ;  /* 0x0002480001117983 */ /* 0x000ee80000300800 */
[----:B------:R-:W-:Y:S04]  /*2a960*/  STL.64 [R1+0xe58], R14 ;  /* 0x000e580e01007387 */ /* 0x000fe80000100a00 */
[----:B------:R0:W-:Y:S04]  /*2a970*/  STL.64 [R1+0xe38], R2 ;  /* 0x000e380201007387 */ /* 0x0001e80000100a00 */
[----:B------:R-:W-:Y:S01]  /*2a980*/  STL.64 [R1+0x34d8], R14 ;  /* 0x0034d80e01007387 */ /* 0x000fe20000100a00 */
[----:B------:R-:W-:-:S04]  /*2a990*/  IMAD.WIDE R48, R83, 0x2, R26 ;  /* 0x0000000253307825 */ /* 0x000fc800078e021a */
[----:B0-----:R-:W-:Y:S02]  /*2a9a0*/  IMAD.WIDE R2, R83, 0x2, R86 ;  /* 0x0000000253027825 */ /* 0x001fe400078e0256 */
[----:B------:R-:W4:Y:S04]  /*2a9b0*/  LDL.LU R83, [R1+0x25c] ;  /* 0x00025c0001537983 */ /* 0x000f280000300800 */
[----:B------:R-:W-:Y:S04]  /*2a9c0*/  STL.64 [R1+0xe48], R50 ;  /* 0x000e483201007387 */ /* 0x000fe80000100a00 */
[----:B------:R0:W-:Y:S04]  /*2a9d0*/  STL.64 [R1+0xe10], R2 ;  /* 0x000e100201007387 */ /* 0x0001e80000100a00 */
[----:B------:R-:W-:Y:S04]  /*2a9e0*/  STL.64 [R1+0x34e0], R50 ;  /* 0x0034e03201007387 */ /* 0x000fe80000100a00 */
[----:B------:R-:W-:Y:S04]  /*2a9f0*/  STL.64 [R1+0xe18], R48 ;  /* 0x000e183001007387 */ /* 0x000fe80000100a00 */
[----:B------:R-:W-:Y:S01]  /*2aa00*/  STL.64 [R1+0x34e8], R48 ;  /* 0x0034e83001007387 */ /* 0x000fe20000100a00 */
[----:B------:R-:W-:-:S04]  /*2aa10*/  IMAD.WIDE R44, R72, 0x2, R26 ;  /* 0x00000002482c7825 */ /* 0x000fc800078e021a */
[----:B0-----:R-:W-:-:S05]  /*2aa20*/  IMAD.WIDE R2, R72, 0x2, R86 ;  /* 0x0000000248027825 */ /* 0x001fca00078e0256 */
[----:B------:R0:W-:Y:S01]  /*2aa30*/  STL.64 [R1+0xdf8], R2 ;  /* 0x000df80201007387 */ /* 0x0001e20000100a00 */
[----:B------:R-:W-:-:S04]  /*2aa40*/  IMAD.WIDE R46, R82, 0x2, R26 ;  /* 0x00000002522e7825 */ /* 0x000fc800078e021a */
[----:B0-----:R-:W-:Y:S02]  /*2aa50*/  IMAD.WIDE R2, R82, 0x2, R86 ;  /* 0x0000000252027825 */ /* 0x001fe400078e0256 */
[----:B------:R-:W4:Y:S04]  /*2aa60*/  LDL.LU R82, [R1+0x250] ;  /* 0x0002500001527983 */ /* 0x000f280000300800 */
        /* <DEDUP_REMOVED lines=13> */
[----:B------:R2:W-:Y:S04]  /*2ab40*/  STL.64 [R1+0xd50], R2 ;  /* 0x000d500201007387 */ /* 0x0005e80000100a00 */
[----:B------:R-:W4:Y:S04]  /*2ab50*/  LDL.LU R68, [R1+0x200] ;  /* 0x0002000001447983 */ /* 0x000f280000300800 */
[----:B------:R-:W-:Y:S01]  /*2ab60*/  STL.64 [R1+0xd58], R20 ;  /* 0x000d581401007387 */ /* 0x000fe20000100a00 */
[----:B--2---:R-:W-:-:S05]  /*2ab70*/  IMAD.WIDE R2, R10, 0x2, R86 ;  /* 0x000000020a027825 */ /* 0x004fca00078e0256 */
[----:B------:R0:W-:Y:S04]  /*2ab80*/  STL.64 [R1+0xd38], R2 ;  /* 0x000d380201007387 */ /* 0x0001e80000100a00 */
[----:B------:R-:W-:Y:S01]  /*2ab90*/  STL.64 [R1+0x3528], R20 ;  /* 0x0035281401007387 */ /* 0x000fe20000100a00 */
[----:B------:R-:W-:-:S04]  /*2aba0*/  IMAD.WIDE R22, R10, 0x2, R26 ;  /* 0x000000020a167825 */ /* 0x000fc800078e021a */
[----:B---3--:R-:W-:-:S04]  /*2abb0*/  IMAD.WIDE R24, R17, 0x2, R26 ;  /* 0x0000000211187825 */ /* 0x008fc800078e021a */
[--C-:B------:R-:W-:Y:S02]  /*2abc0*/  IMAD.WIDE R84, R17, 0x2, R86.reuse ;  /* 0x0000000211547825 */ /* 0x100fe400078e0256 */
[----:B------:R-:W2:Y:S04]  /*2abd0*/  LDL.LU R17, [R1+0x254] ;  /* 0x0002540001117983 */ /* 0x000ea80000300800 */
[----:B------:R-:W3:Y:S04]  /*2abe0*/  LDL.LU R10, [R1+0x260] ;  /* 0x00026000010a7983 */ /* 0x000ee80000300800 */
[----:B------:R-:W-:Y:S04]  /*2abf0*/  STL.64 [R1+0xd48], R22 ;  /* 0x000d481601007387 */ /* 0x000fe80000100a00 */
[----:B------:R-:W-:Y:S04]  /*2ac00*/  STL.64 [R1+0x3538], R22 ;  /* 0x0035381601007387 */ /* 0x000fe80000100a00 */
[----:B------:R-:W-:Y:S04]  /*2ac10*/  STL.64 [R1+0xd10], R84 ;  /* 0x000d105401007387 */ /* 0x000fe80000100a00 */
[----:B------:R-:W-:Y:S04]  /*2ac20*/  STL.64 [R1+0x3680], R84 ;  /* 0x0036805401007387 */ /* 0x000fe80000100a00 */
[----:B------:R-:W3:Y:S04]  /*2ac30*/  LDL.LU R65, [R1+0x274] ;  /* 0x0002740001417983 */ /* 0x000ee80000300800 */
[----:B------:R-:W3:Y:S04]  /*2ac40*/  LDL.LU R73, [R1+0x284] ;  /* 0x0002840001497983 */ /* 0x000ee80000300800 */
[----:B------:R-:W-:Y:S04]  /*2ac50*/  STL.64 [R1+0xd18], R24 ;  /* 0x000d181801007387 */ /* 0x000fe80000100a00 */
[----:B------:R-:W-:Y:S01]  /*2ac60*/  STL.64 [R1+0x3540], R24 ;  /* 0x0035401801007387 */ /* 0x000fe20000100a00 */
[----:B----4-:R-:W-:-:S04]  /*2ac70*/  IMAD.WIDE R58, R83, 0x2, R86 ;  /* 0x00000002533a7825 */ /* 0x010fc800078e0256 */
[--C-:B------:R-:W-:Y:S01]  /*2ac80*/  IMAD.WIDE R28, R83, 0x2, R26.reuse ;  /* 0x00000002531c7825 */ /* 0x100fe200078e021a */
        /* <DEDUP_REMOVED lines=8> */
[----:B------:R-:W4:Y:S04]  /*2ad10*/  LDL.LU R69, [R1+0x290] ;  /* 0x0002900001457983 */ /* 0x000f280000300800 */
[----:B------:R-:W-:Y:S01]  /*2ad20*/  STL.64 [R1+0xcd0], R90 ;  /* 0x000cd05a01007387 */ /* 0x000fe20000100a00 */
[----:B0-----:R-:W-:-:S05]  /*2ad30*/  IMAD.WIDE R2, R16, 0x2, R26 ;  /* 0x0000000210027825 */ /* 0x001fca00078e021a */
[----:B------:R0:W-:Y:S04]  /*2ad40*/  STL.64 [R1+0xc50], R2 ;  /* 0x000c500201007387 */ /* 0x0001e80000100a00 */
[----:B------:R-:W-:Y:S04]  /*2ad50*/  STL.64 [R1+0x36a0], R90 ;  /* 0x0036a05a01007387 */ /* 0x000fe80000100a00 */
[----:B------:R-:W4:Y:S01]  /*2ad60*/  LDL.LU R72, [R1+0x280] ;  /* 0x0002800001487983 */ /* 0x000f220000300800 */
[----:B0-----:R-:W-:-:S03]  /*2ad70*/  IMAD.WIDE R2, R16, 0x2, R86 ;  /* 0x0000000210027825 */ /* 0x001fc600078e0256 */
[----:B------:R-:W4:Y:S04]  /*2ad80*/  LDL.LU R16, [R1+0x2d8] ;  /* 0x0002d80001107983 */ /* 0x000f280000300800 */
[----:B------:R0:W-:Y:S04]  /*2ad90*/  STL.64 [R1+0xc48], R2 ;  /* 0x000c480201007387 */ /* 0x0001e80000100a00 */
[----:B------:R-:W-:Y:S04]  /*2ada0*/  STL.64 [R1+0xcd8], R30 ;  /* 0x000cd81e01007387 */ /* 0x000fe80000100a00 */
[----:B------:R-:W-:Y:S01]  /*2adb0*/  STL.64 [R1+0x3550], R30 ;  /* 0x0035501e01007387 */ /* 0x000fe20000100a00 */
[----:B------:R-:W-:-:S04]  /*2adc0*/  IMAD.WIDE R6, R68, 0x2, R86 ;  /* 0x0000000244067825 */ /* 0x000fc800078e0256 */
[--C-:B0-----:R-:W-:Y:S02]  /*2add0*/  IMAD.WIDE R2, R68, 0x2, R26.reuse ;  /* 0x0000000244027825 */ /* 0x101fe400078e021a */
[----:B------:R-:W4:Y:S04]  /*2ade0*/  LDL.LU R68, [R1+0x2dc] ;  /* 0x0002dc0001447983 */ /* 0x000f280000300800 */
[----:B------:R2:W-:Y:S04]  /*2adf0*/  STL.64 [R1+0xc38], R2 ;  /* 0x000c380201007387 */ /* 0x0005e80000100a00 */
[----:B------:R-:W4:Y:S01]  /*2ae00*/  LDL.LU R64, [R1+0x28c] ;  /* 0x00028c0001407983 */ /* 0x000f220000300800 */
[----:B--2---:R-:W-:-:S04]  /*2ae10*/  IMAD.WIDE R2, R17, 0x2, R26 ;  /* 0x0000000211027825 */ /* 0x004fc800078e021a */
[----:B------:R-:W-:Y:S01]  /*2ae20*/  IMAD.WIDE R66, R17, 0x2, R86 ;  /* 0x0000000211427825 */ /* 0x000fe200078e0256 */
[----:B------:R3:W-:Y:S04]  /*2ae30*/  STL.64 [R1+0xc10], R2 ;  /* 0x000c100201007387 */ /* 0x0007e80000100a00 */
[----:B------:R-:W2:Y:S04]  /*2ae40*/  LDL.LU R17, [R1+0x2c0] ;  /* 0x0002c00001117983 */ /* 0x000ea80000300800 */
[----:B------:R-:W-:Y:S01]  /*2ae50*/  STL.64 [R1+0xc20], R6 ;  /* 0x000c200601007387 */ /* 0x000fe20000100a00 */
[----:B---3--:R-:W-:-:S05]  /*2ae60*/  IMAD.WIDE R2, R10, 0x2, R26 ;  /* 0x000000020a027825 */ /* 0x008fca00078e021a */
[----:B------:R0:W-:Y:S01]  /*2ae70*/  STL.64 [R1+0xbf8], R2 ;  /* 0x000bf80201007387 */ /* 0x0001e20000100a00 */
[----:B------:R-:W-:-:S04]  /*2ae80*/  IMAD.WIDE R4, R65, 0x2, R86 ;  /* 0x0000000241047825 */ /* 0x000fc800078e0256 */
[----:B0-----:R-:W-:Y:S02]  /*2ae90*/  IMAD.WIDE R2, R10, 0x2, R86 ;  /* 0x000000020a027825 */ /* 0x001fe400078e0256 */
[----:B------:R-:W3:Y:S04]  /*2aea0*/  LDL.LU R10, [R1+0x2c4] ;  /* 0x0002c400010a7983 */ /* 0x000ee80000300800 */
[----:B------:R-:W-:Y:S04]  /*2aeb0*/  STL.64 [R1+0xc08], R66 ;  /* 0x000c084201007387 */ /* 0x000fe80000100a00 */
[----:B------:R0:W-:Y:S02]  /*2aec0*/  STL.64 [R1+0xbe0], R2 ;  /* 0x000be00201007387 */ /* 0x0001e40000100a00 */
[----:B0-----:R-:W-:-:S02]  /*2aed0*/  IMAD.WIDE R2, R65, 0x2, R26 ;  /* 0x0000000241027825 */ /* 0x001fc400078e021a */
[----:B------:R-:W3:Y:S04]  /*2aee0*/  LDL.LU R65, [R1+0x2cc] ;  /* 0x0002cc0001417983 */ /* 0x000ee80000300800 */
[----:B------:R0:W-:Y:S04]  /*2aef0*/  STL.64 [R1+0xbd0], R2 ;  /* 0x000bd00201007387 */ /* 0x0001e80000100a00 */
[----:B------:R1:W-:Y:S01]  /*2af00*/  STL.64 [R1+0xbc8], R4 ;  /* 0x000bc80401007387 */ /* 0x0003e20000100a00 */
[----:B0-----:R-:W-:-:S04]  /*2af10*/  IMAD.WIDE R2, R73, 0x2, R26 ;  /* 0x0000000249027825 */ /* 0x001fc800078e021a */
[----:B-1----:R-:W-:Y:S02]  /*2af20*/  IMAD.WIDE R4, R73, 0x2, R86 ;  /* 0x0000000249047825 */ /* 0x002fe400078e0256 */
[----:B------:R-:W3:Y:S04]  /*2af30*/  LDL.LU R73, [R1+0x2d0] ;  /* 0x0002d00001497983 */ /* 0x000ee80000300800 */
[----:B------:R4:W-:Y:S04]  /*2af40*/  STL.64 [R1+0xbb8], R2 ;  /* 0x000bb80201007387 */ /* 0x0009e80000100a00 */
[----:B------:R0:W-:Y:S01]  /*2af50*/  STL.64 [R1+0xba0], R4 ;  /* 0x000ba00401007387 */ /* 0x0001e20000100a00 */
[----:B----4-:R-:W-:-:S04]  /*2af60*/  IMAD.WIDE R2, R83, 0x2, R26 ;  /* 0x0000000253027825 */ /* 0x010fc800078e021a */
[----:B0-----:R-:W-:Y:S02]  /*2af70*/  IMAD.WIDE R4, R83, 0x2, R86 ;  /* 0x0000000253047825 */ /* 0x001fe400078e0256 */
[----:B------:R-:W4:Y:S04]  /*2af80*/  LDL.LU R83, [R1+0x2ac] ;  /* 0x0002ac0001537983 */ /* 0x000f280000300800 */
[----:B------:R0:W-:Y:S04]  /*2af90*/  STL.64 [R1+0xb50], R2 ;  /* 0x000b500201007387 */ /* 0x0001e80000100a00 */
[----:B------:R1:W-:Y:S01]  /*2afa0*/  STL.64 [R1+0xb48], R4 ;  /* 0x000b480401007387 */ /* 0x0003e20000100a00 */
[----:B0-----:R-:W-:-:S04]  /*2afb0*/  IMAD.WIDE R2, R82, 0x2, R26 ;  /* 0x0000000252027825 */ /* 0x001fc800078e021a */
[----:B-1----:R-:W-:Y:S02]  /*2afc0*/  IMAD.WIDE R4, R82, 0x2, R86 ;  /* 0x0000000252047825 */ /* 0x002fe400078e0256 */
[----:B------:R-:W4:Y:S04]  /*2afd0*/  LDL.LU R82, [R1+0x2b0] ;  /* 0x0002b00001527983 */ /* 0x000f280000300800 */
[----:B------:R0:W-:Y:S04]  /*2afe0*/  STL.64 [R1+0xb38], R2 ;  /* 0x000b380201007387 */ /* 0x0001e80000100a00 */
[----:B------:R1:W-:Y:S04]  /*2aff0*/  STL.64 [R1+0xb20], R4 ;  /* 0x000b200401007387 */ /* 0x0003e80000100a00 */
[----:B------:R-:W4:Y:S01]  /*2b000*/  LDL.LU R57, [R1+0x2bc] ;  /* 0x0002bc0001397983 */ /* 0x000f220000300800 */
[----:B0-----:R-:W-:-:S04]  /*2b010*/  IMAD.WIDE R2, R69, 0x2, R26 ;  /* 0x0000000245027825 */ /* 0x001fc800078e021a */
[----:B-1----:R-:W-:Y:S01]  /*2b020*/  IMAD.WIDE R4, R69, 0x2, R86 ;  /* 0x0000000245047825 */ /* 0x002fe200078e0256 */
        /* <DEDUP_REMOVED lines=11> */
[----:B------:R-:W4:Y:S04]  /*2b0e0*/  LDL.LU R16, [R1+0x2e8] ;  /* 0x0002e80001107983 */ /* 0x000f280000300800 */
[----:B------:R1:W-:Y:S01]  /*2b0f0*/  STL.64 [R1+0xac8], R4 ;  /* 0x000ac80401007387 */ /* 0x0003e20000100a00 */
[----:B0-----:R-:W-:-:S04]  /*2b100*/  IMAD.WIDE R2, R68, 0x2, R26 ;  /* 0x0000000244027825 */ /* 0x001fc800078e021a */
[--C-:B-1----:R-:W-:Y:S01]  /*2b110*/  IMAD.WIDE R4, R68, 0x2, R86.reuse ;  /* 0x0000000244047825 */ /* 0x102fe200078e0256 */
[----:B------:R0:W-:Y:S04]  /*2b120*/  STL.64 [R1+0xab8], R2 ;  /* 0x000ab80201007387 */ /* 0x0001e80000100a00 */
[----:B------:R-:W4:Y:S01]  /*2b130*/  LDL.LU R68, [R1+0x2f8] ;  /* 0x0002f80001447983 */ /* 0x000f220000300800 */
[----:B------:R-:W-:-:S03]  /*2b140*/  IMAD.WIDE R12, R64, 0x2, R86 ;  /* 0x00000002400c7825 */ /* 0x000fc600078e0256 */
[----:B------:R2:W-:Y:S01]  /*2b150*/  STL.64 [R1+0xaa0], R4 ;  /* 0x000aa00401007387 */ /* 0x0005e20000100a00 */
[----:B0-----:R-:W-:-:S05]  /*2b160*/  IMAD.WIDE R2, R64, 0x2, R26 ;  /* 0x0000000240027825 */ /* 0x001fca00078e021a */
[----:B------:R0:W-:Y:S04]  /*2b170*/  STL.64 [R1+0xa50], R2 ;  /* 0x000a500201007387 */ /* 0x0001e80000100a00 */
[----:B------:R-:W-:Y:S01]  /*2b180*/  STL.64 [R1+0xa48], R12 ;  /* 0x000a480c01007387 */ /* 0x000fe20000100a00 */
[----:B--2---:R-:W-:-:S04]  /*2b190*/  IMAD.WIDE R4, R17, 0x2, R26 ;  /* 0x0000000211047825 */ /* 0x004fc800078e021a */
[----:B0-----:R-:W-:Y:S02]  /*2b1a0*/  IMAD.WIDE R2, R17, 0x2, R86 ;  /* 0x0000000211027825 */ /* 0x001fe400078e0256 */
[----:B------:R-:W2:Y:S04]  /*2b1b0*/  LDL.LU R17, [R1+0x2e4] ;  /* 0x0002e40001117983 */ /* 0x000ea80000300800 */
[----:B------:R3:W-:Y:S04]  /*2b1c0*/  STL.64 [R1+0xa38], R4 ;  /* 0x000a380401007387 */ /* 0x0007e80000100a00 */
[----:B------:R0:W-:Y:S01]  /*2b1d0*/  STL.64 [R1+0xa30], R2 ;  /* 0x000a300201007387 */ /* 0x0001e20000100a00 */
[----:B---3--:R-:W-:-:S04]  /*2b1e0*/  IMAD.WIDE R4, R10, 0x2, R26 ;  /* 0x000000020a047825 */ /* 0x008fc800078e021a */
[----:B0-----:R-:W-:Y:S02]  /*2b1f0*/  IMAD.WIDE R2, R10, 0x2, R86 ;  /* 0x000000020a027825 */ /* 0x001fe400078e0256 */
[----:B------:R-:W3:Y:S04]  /*2b200*/  LDL.LU R10, [R1+0x2f0] ;  /* 0x0002f000010a7983 */ /* 0x000ee80000300800 */
[----:B------:R0:W-:Y:S04]  /*2b210*/  STL.64 [R1+0xa28], R4 ;  /* 0x000a280401007387 */ /* 0x0001e80000100a00 */
[----:B------:R1:W-:Y:S04]  /*2b220*/  STL.64 [R1+0xa20], R2 ;  /* 0x000a200201007387 */ /* 0x0003e80000100a00 */
[----:B------:R-:W3:Y:S01]  /*2b230*/  LDL.LU R64, [R1+0x2fc] ;  /* 0x0002fc0001407983 */ /* 0x000ee20000300800 */
[----:B0-----:R-:W-:-:S04]  /*2b240*/  IMAD.WIDE R4, R65, 0x2, R26 ;  /* 0x0000000241047825 */ /* 0x001fc800078e021a */
[----:B-1----:R-:W-:Y:S01]  /*2b250*/  IMAD.WIDE R2, R65, 0x2, R86 ;  /* 0x0000000241027825 */ /* 0x002fe200078e0256 */
[----:B------:R0:W-:Y:S04]  /*2b260*/  STL.64 [R1+0xa18], R4 ;  /* 0x000a180401007387 */ /* 0x0001e80000100a00 */
[----:B------:R1:W-:Y:S01]  /*2b270*/  STL.64 [R1+0xa10], R2 ;  /* 0x000a100201007387 */ /* 0x0003e20000100a00 */
[----:B0-----:R-:W-:-:S04]  /*2b280*/  IMAD.WIDE R4, R73, 0x2, R26 ;  /* 0x0000000249047825 */ /* 0x001fc800078e021a */
[----:B-1----:R-:W-:Y:S02]  /*2b290*/  IMAD.WIDE R2, R73, 0x2, R86 ;  /* 0x0000000249027825 */ /* 0x002fe400078e0256 */
[----:B------:R-:W3:Y:S04]  /*2b2a0*/  LDL.LU R73, [R1+0x310] ;  /* 0x0003100001497983 */ /* 0x000ee80000300800 */
[----:B------:R4:W-:Y:S04]  /*2b2b0*/  STL.64 [R1+0xa08], R4 ;  /* 0x000a080401007387 */ /* 0x0009e80000100a00 */
[----:B------:R0:W-:Y:S04]  /*2b2c0*/  STL.64 [R1+0xa00], R2 ;  /* 0x000a000201007387 */ /* 0x0001e80000100a00 */
[----:B------:R-:W3:Y:S01]  /*2b2d0*/  LDL.LU R65, [R1+0x300] ;  /* 0x0003000001417983 */ /* 0x000ee20000300800 */
[----:B----4-:R-:W-:-:S04]  /*2b2e0*/  IMAD.WIDE R4, R83, 0x2, R26 ;  /* 0x0000000253047825 */ /* 0x010fc800078e021a */
[----:B0-----:R-:W-:Y:S01]  /*2b2f0*/  IMAD.WIDE R2, R83, 0x2, R86 ;  /* 0x0000000253027825 */ /* 0x001fe200078e0256 */
        /* <DEDUP_REMOVED lines=9> */
[----:B-1----:R-:W-:-:S04]  /*2b390*/  IMAD.WIDE R2, R57, 0x2, R86 ;  /* 0x0000000239027825 */ /* 0x002fc800078e0256 */
[C---:B------:R-:W-:Y:S01]  /*2b3a0*/  IMAD.WIDE R12, R69.reuse, 0x2, R26 ;  /* 0x00000002450c7825 */ /* 0x040fe200078e021a */
[----:B------:R0:W-:Y:S04]  /*2b3b0*/  STL.64 [R1+0x988], R4 ;  /* 0x0009880401007387 */ /* 0x0001e80000100a00 */
[----:B------:R1:W-:Y:S04]  /*2b3c0*/  STL.64 [R1+0x980], R2 ;  /* 0x0009800201007387 */ /* 0x0003e80000100a00 */
[----:B------:R-:W-:Y:S01]  /*2b3d0*/  STL.64 [R1+0x978], R12 ;  /* 0x0009780c01007387 */ /* 0x000fe20000100a00 */
[----:B0-----:R-:W-:-:S04]  /*2b3e0*/  IMAD.WIDE R4, R69, 0x2, R86 ;  /* 0x0000000245047825 */ /* 0x001fc800078e0256 */
[C---:B-1----:R-:W-:Y:S01]  /*2b3f0*/  IMAD.WIDE R2, R72.reuse, 0x2, R26 ;  /* 0x0000000248027825 */ /* 0x042fe200078e021a */
[----:B------:R-:W4:Y:S04]  /*2b400*/  LDL.LU R69, [R1+0x30c] ;  /* 0x00030c0001457983 */ /* 0x000f280000300800 */
[----:B------:R0:W-:Y:S04]  /*2b410*/  STL.64 [R1+0x970], R4 ;  /* 0x0009700401007387 */ /* 0x0001e80000100a00 */
[----:B------:R1:W-:Y:S01]  /*2b420*/  STL.64 [R1+0x968], R2 ;  /* 0x0009680201007387 */ /* 0x0003e20000100a00 */
[----:B0-----:R-:W-:-:S04]  /*2b430*/  IMAD.WIDE R4, R72, 0x2, R86 ;  /* 0x0000000248047825 */ /* 0x001fc800078e0256 */
[C---:B-1----:R-:W-:Y:S01]  /*2b440*/  IMAD.WIDE R2, R16.reuse, 0x2, R26 ;  /* 0x0000000210027825 */ /* 0x042fe200078e021a */
[----:B------:R-:W4:Y:S04]  /*2b450*/  LDL.LU R72, [R1+0x320] ;  /* 0x0003200001487983 */ /* 0x000f280000300800 */
[----:B------:R0:W-:Y:S04]  /*2b460*/  STL.64 [R1+0x960], R4 ;  /* 0x0009600401007387 */ /* 0x0001e80000100a00 */
[----:B------:R1:W-:Y:S01]  /*2b470*/  STL.64 [R1+0x958], R2 ;  /* 0x0009580201007387 */ /* 0x0003e20000100a00 */
[----:B0-----:R-:W-:-:S03]  /*2b480*/  IMAD.WIDE R4, R16, 0x2, R86 ;  /* 0x0000000210047825 */ /* 0x001fc600078e0256 */
[----:B------:R-:W4:Y:S01]  /*2b490*/  LDL.LU R16, [R1+0x328] ;  /* 0x0003280001107983 */ /* 0x000f220000300800 */
[----:B-1----:R-:W-:-:S03]  /*2b4a0*/  IMAD.WIDE R2, R68, 0x2, R26 ;  /* 0x0000000244027825 */ /* 0x002fc600078e021a */
[----:B------:R0:W-:Y:S04]  /*2b4b0*/  STL.64 [R1+0x950], R4 ;  /* 0x0009500401007387 */ /* 0x0001e80000100a00 */
[----:B------:R2:W-:Y:S01]  /*2b4c0*/  STL.64 [R1+0x948], R2 ;  /* 0x0009480201007387 */ /* 0x0005e20000100a00 */
[----:B0-----:R-:W-:-:S03]  /*2b4d0*/  IMAD.WIDE R4, R68, 0x2, R86 ;  /* 0x0000000244047825 */ /* 0x001fc600078e0256 */
[----:B------:R-:W4:Y:S04]  /*2b4e0*/  LDL.LU R68, [R1+0x338] ;  /* 0x0003380001447983 */ /* 0x000f280000300800 */
[----:B------:R0:W-:Y:S01]  /*2b4f0*/  STL.64 [R1+0x930], R4 ;  /* 0x0009300401007387 */ /* 0x0001e20000100a00 */
        /* <DEDUP_REMOVED lines=22> */
[----:B------:R-:W3:Y:S02]  /*2b660*/  LDL.LU R65, [R1+0x348] ;  /* 0x0003480001417983 */ /* 0x000ee40000300800 */
[C---:B----4-:R-:W-:Y:S02]  /*2b670*/  IMAD.WIDE R14, R83.reuse, 0x2, R26 ;  /* 0x00000002530e7825 */ /* 0x050fe400078e021a */
[----:B------:R0:W-:Y:S02]  /*2b680*/  STL.64 [R1+0x8a8], R2 ;  /* 0x0008a80201007387 */ /* 0x0001e40000100a00 */
[----:B------:R-:W-:Y:S02]  /*2b690*/  IMAD.WIDE R12, R83, 0x2, R86 ;  /* 0x00000002530c7825 */ /* 0x000fe400078e0256 */
[----:B------:R-:W-:Y:S04]  /*2b6a0*/  STL.64 [R1+0x898], R14 ;  /* 0x0008980e01007387 */ /* 0x000fe80000100a00 */
[----:B------:R-:W4:Y:S04]  /*2b6b0*/  LDL.LU R83, [R1+0x35c] ;  /* 0x00035c0001537983 */ /* 0x000f280000300800 */
[----:B------:R-:W-:Y:S04]  /*2b6c0*/  STL.64 [R1+0x880], R12 ;  /* 0x0008800c01007387 */ /* 0x000fe80000100a00 */
[----:B------:R-:W-:Y:S01]  /*2b6d0*/  STL.64 [R1+0x8a0], R4 ;  /* 0x0008a00401007387 */ /* 0x000fe20000100a00 */
[----:B0-----:R-:W-:-:S05]  /*2b6e0*/  IMAD.WIDE R2, R82, 0x2, R26 ;  /* 0x0000000252027825 */ /* 0x001fca00078e021a */
[----:B------:R0:W-:Y:S02]  /*2b6f0*/  STL.64 [R1+0x838], R2 ;  /* 0x0008380201007387 */ /* 0x0001e40000100a00 */
[----:B0-----:R-:W-:Y:S02]  /*2b700*/  IMAD.WIDE R2, R82, 0x2, R86 ;  /* 0x0000000252027825 */ /* 0x001fe400078e0256 */
[----:B------:R-:W4:Y:S04]  /*2b710*/  LDL.LU R82, [R1+0x368] ;  /* 0x0003680001527983 */ /* 0x000f280000300800 */
[----:B------:R0:W-:Y:S01]  /*2b720*/  STL.64 [R1+0x830], R2 ;  /* 0x0008300201007387 */ /* 0x0001e20000100a00 */
[----:B------:R-:W-:-:S04]  /*2b730*/  IMAD.WIDE R12, R69, 0x2, R26 ;  /* 0x00000002450c7825 */ /* 0x000fc800078e021a */
        /* <DEDUP_REMOVED lines=8> */
[----:B------:R1:W-:Y:S01]  /*2b7c0*/  STL.64 [R1+0x810], R2 ;  /* 0x0008100201007387 */ /* 0x0003e20000100a00 */
[----:B------:R-:W-:-:S04]  /*2b7d0*/  IMAD.WIDE R14, R16, 0x2, R26 ;  /* 0x00000002100e7825 */ /* 0x000fc800078e021a */
[----:B0-----:R-:W-:Y:S01]  /*2b7e0*/  IMAD.WIDE R12, R16, 0x2, R86 ;  /* 0x00000002100c7825 */ /* 0x001fe200078e0256 */
[----:B------:R-:W-:Y:S04]  /*2b7f0*/  STL.64 [R1+0x808], R14 ;  /* 0x0008080e01007387 */ /* 0x000fe80000100a00 */
[----:B------:R-:W4:Y:S04]  /*2b800*/  LDL.LU R16, [R1+0x36c] ;  /* 0x00036c0001107983 */ /* 0x000f280000300800 */
[----:B------:R0:W-:Y:S01]  /*2b810*/  STL.64 [R1+0x800], R12 ;  /* 0x0008000c01007387 */ /* 0x0001e20000100a00 */
[----:B-1----:R-:W-:-:S04]  /*2b820*/  IMAD.WIDE R2, R68, 0x2, R26 ;  /* 0x0000000244027825 */ /* 0x002fc800078e021a */
[----:B0-----:R-:W-:Y:S01]  /*2b830*/  IMAD.WIDE R12, R68, 0x2, R86 ;  /* 0x00000002440c7825 */ /* 0x001fe200078e0256 */
[----:B------:R2:W-:Y:S04]  /*2b840*/  STL.64 [R1+0x7f8], R2 ;  /* 0x0007f80201007387 */ /* 0x0005e80000100a00 */
[----:B------:R-:W4:Y:S04]  /*2b850*/  LDL.LU R68, [R1+0x37c] ;  /* 0x00037c0001447983 */ /* 0x000f280000300800 */
[----:B------:R0:W-:Y:S01]  /*2b860*/  STL.64 [R1+0x7e0], R12 ;  /* 0x0007e00c01007387 */ /* 0x0001e20000100a00 */
[----:B--2---:R-:W-:-:S04]  /*2b870*/  IMAD.WIDE R2, R17, 0x2, R26 ;  /* 0x0000000211027825 */ /* 0x004fc800078e021a */
[----:B0-----:R-:W-:Y:S01]  /*2b880*/  IMAD.WIDE R12, R17, 0x2, R86 ;  /* 0x00000002110c7825 */ /* 0x001fe200078e0256 */
[----:B------:R3:W-:Y:S04]  /*2b890*/  STL.64 [R1+0x7d8], R2 ;  /* 0x0007d80201007387 */ /* 0x0007e80000100a00 */
[----:B------:R-:W2:Y:S04]  /*2b8a0*/  LDL.LU R17, [R1+0x38c] ;  /* 0x00038c0001117983 */ /* 0x000ea80000300800 */
[----:B------:R0:W-:Y:S01]  /*2b8b0*/  STL.64 [R1+0x7c0], R12 ;  /* 0x0007c00c01007387 */ /* 0x0001e20000100a00 */
[----:B---3--:R-:W-:-:S04]  /*2b8c0*/  IMAD.WIDE R2, R10, 0x2, R26 ;  /* 0x000000020a027825 */ /* 0x008fc800078e021a */
[----:B0-----:R-:W-:Y:S01]  /*2b8d0*/  IMAD.WIDE R12, R10, 0x2, R86 ;  /* 0x000000020a0c7825 */ /* 0x001fe200078e0256 */
[----:B------:R0:W-:Y:S04]  /*2b8e0*/  STL.64 [R1+0x778], R2 ;  /* 0x0007780201007387 */ /* 0x0001e80000100a00 */
[----:B------:R-:W3:Y:S04]  /*2b8f0*/  LDL.LU R10, [R1+0x380] ;  /* 0x00038000010a7983 */ /* 0x000ee80000300800 */
[----:B------:R1:W-:Y:S01]  /*2b900*/  STL.64 [R1+0x760], R12 ;  /* 0x0007600c01007387 */ /* 0x0003e20000100a00 */
[----:B0-----:R-:W-:-:S04]  /*2b910*/  IMAD.WIDE R2, R64, 0x2, R26 ;  /* 0x0000000240027825 */ /* 0x001fc800078e021a */
[----:B-1----:R-:W-:Y:S01]  /*2b920*/  IMAD.WIDE R12, R64, 0x2, R86 ;  /* 0x00000002400c7825 */ /* 0x002fe200078e0256 */
        /* <DEDUP_REMOVED lines=13> */
[----:B----4-:R-:W-:-:S04]  /*2ba00*/  IMAD.WIDE R2, R83, 0x2, R26 ;  /* 0x0000000253027825 */ /* 0x010fc800078e021a */
[----:B0-----:R-:W-:Y:S02]  /*2ba10*/  IMAD.WIDE R12, R83, 0x2, R86 ;  /* 0x00000002530c7825 */ /* 0x001fe400078e0256 */
[----:B------:R-:W4:Y:S04]  /*2ba20*/  LDL.LU R83, [R1+0x1c0] ;  /* 0x0001c00001537983 */ /* 0x000f280000300800 */
        /* <DEDUP_REMOVED lines=17> */
[----:B------:R1:W-:Y:S04]  /*2bb40*/  STL.64 [R1+0x640], R12 ;  /* 0x0006400c01007387 */ /* 0x0003e80000100a00 */
[----:B------:R-:W4:Y:S01]  /*2bb50*/  LDL.LU R72, [R1+0x1f0] ;  /* 0x0001f00001487983 */ /* 0x000f220000300800 */
[----:B0-----:R-:W-:-:S04]  /*2bb60*/  IMAD.WIDE R2, R16, 0x2, R26 ;  /* 0x0000000210027825 */ /* 0x001fc800078e021a */
[--C-:B-1----:R-:W-:Y:S01]  /*2bb70*/  IMAD.WIDE R12, R16, 0x2, R86.reuse ;  /* 0x00000002100c7825 */ /* 0x102fe200078e0256 */
[----:B------:R0:W-:Y:S04]  /*2bb80*/  STL.64 [R1+0x638], R2 ;  /* 0x0006380201007387 */ /* 0x0001e80000100a00 */
[----:B------:R-:W4:Y:S04]  /*2bb90*/  LDL.LU R16, [R1+0x1f4] ;  /* 0x0001f40001107983 */ /* 0x000f280000300800 */
[----:B------:R-:W-:Y:S01]  /*2bba0*/  STL.64 [R1+0x618], R12 ;  /* 0x0006180c01007387 */ /* 0x000fe20000100a00 */
[----:B------:R-:W-:-:S04]  /*2bbb0*/  IMAD.WIDE R14, R68, 0x2, R86 ;  /* 0x00000002440e7825 */ /* 0x000fc800078e0256 */
[----:B0-----:R-:W-:-:S05]  /*2bbc0*/  IMAD.WIDE R2, R68, 0x2, R26 ;  /* 0x0000000244027825 */ /* 0x001fca00078e021a */
[----:B------:R2:W-:Y:S04]  /*2bbd0*/  STL.64 [R1+0x610], R2 ;  /* 0x0006100201007387 */ /* 0x0005e80000100a00 */
[----:B------:R-:W-:Y:S04]  /*2bbe0*/  STL.64 [R1+0x5f8], R14 ;  /* 0x0005f80e01007387 */ /* 0x000fe80000100a00 */
[----:B------:R-:W4:Y:S01]  /*2bbf0*/  LDL.LU R68, [R1+0x1fc] ;  /* 0x0001fc0001447983 */ /* 0x000f220000300800 */
[----:B--2---:R-:W-:-:S04]  /*2bc00*/  IMAD.WIDE R2, R17, 0x2, R26 ;  /* 0x0000000211027825 */ /* 0x004fc800078e021a */
[----:B------:R-:W-:Y:S01]  /*2bc10*/  IMAD.WIDE R12, R17, 0x2, R86 ;  /* 0x00000002110c7825 */ /* 0x000fe200078e0256 */
[----:B------:R3:W-:Y:S04]  /*2bc20*/  STL.64 [R1+0x5f0], R2 ;  /* 0x0005f00201007387 */ /* 0x0007e80000100a00 */
[----:B------:R0:W-:Y:S04]  /*2bc30*/  STL.64 [R1+0x5d8], R12 ;  /* 0x0005d80c01007387 */ /* 0x0001e80000100a00 */
[----:B------:R-:W2:Y:S01]  /*2bc40*/  LDL.LU R17, [R1+0x1f8] ;  /* 0x0001f80001117983 */ /* 0x000ea20000300800 */
        /* <DEDUP_REMOVED lines=8> */
[----:B------:R1:W-:Y:S01]  /*2bcd0*/  STL.64 [R1+0x558], R12 ;  /* 0x0005580c01007387 */ /* 0x0003e20000100a00 */
[----:B------:R-:W-:-:S04]  /*2bce0*/  IMAD.WIDE R14, R73, 0x2, R26 ;  /* 0x00000002490e7825 */ /* 0x000fc800078e021a */
[----:B0-----:R-:W-:Y:S01]  /*2bcf0*/  IMAD.WIDE R2, R73, 0x2, R86 ;  /* 0x0000000249027825 */ /* 0x001fe200078e0256 */
[----:B------:R-:W-:Y:S04]  /*2bd00*/  STL.64 [R1+0x560], R14 ;  /* 0x0005600e01007387 */ /* 0x000fe80000100a00 */
[----:B------:R-:W3:Y:S04]  /*2bd10*/  LDL.LU R73, [R1+0x258] ;  /* 0x0002580001497983 */ /* 0x000ee80000300800 */
[----:B------:R0:W-:Y:S01]  /*2bd20*/  STL.64 [R1+0x568], R2 ;  /* 0x0005680201007387 */ /* 0x0001e20000100a00 */
[----:B-1----:R-:W-:-:S04]  /*2bd30*/  IMAD.WIDE R12, R57, 0x2, R26 ;  /* 0x00000002390c7825 */ /* 0x002fc800078e021a */
[----:B0-----:R-:W-:Y:S01]  /*2bd40*/  IMAD.WIDE R2, R57, 0x2, R86 ;  /* 0x0000000239027825 */ /* 0x001fe200078e0256 */
[----:B------:R0:W-:Y:S04]  /*2bd50*/  STL.64 [R1+0x550], R12 ;  /* 0x0005500c01007387 */ /* 0x0001e80000100a00 */
[----:B------:R1:W-:Y:S01]  /*2bd60*/  STL.64 [R1+0x548], R2 ;  /* 0x0005480201007387 */ /* 0x0003e20000100a00 */
[----:B----4-:R-:W-:-:S04]  /*2bd70*/  IMAD.WIDE R14, R83, 0x2, R26 ;  /* 0x00000002530e7825 */ /* 0x010fc800078e021a */
[----:B0-----:R-:W-:Y:S01]  /*2bd80*/  IMAD.WIDE R12, R83, 0x2, R86 ;  /* 0x00000002530c7825 */ /* 0x001fe200078e0256 */
[----:B------:R0:W-:Y:S04]  /*2bd90*/  STL.64 [R1+0x580], R14 ;  /* 0x0005800e01007387 */ /* 0x0001e80000100a00 */
[----:B------:R-:W4:Y:S01]  /*2bda0*/  LDL.LU R83, [R1+0x264] ;  /* 0x0002640001537983 */ /* 0x000f220000300800 */
[----:B-1----:R-:W-:-:S03]  /*2bdb0*/  IMAD.WIDE R2, R64, 0x2, R26 ;  /* 0x0000000240027825 */ /* 0x002fc600078e021a */
[----:B------:R1:W-:Y:S04]  /*2bdc0*/  STL.64 [R1+0x588], R12 ;  /* 0x0005880c01007387 */ /* 0x0003e80000100a00 */
[----:B------:R1:W-:Y:S01]  /*2bdd0*/  STL.64 [R1+0x540], R2 ;  /* 0x0005400201007387 */ /* 0x0003e20000100a00 */
[----:B0-----:R-:W-:-:S04]  /*2bde0*/  IMAD.WIDE R14, R64, 0x2, R86 ;  /* 0x00000002400e7825 */ /* 0x001fc800078e0256 */
[----:B-1----:R-:W-:-:S04]  /*2bdf0*/  IMAD.WIDE R12, R82, 0x2, R86 ;  /* 0x00000002520c7825 */ /* 0x002fc800078e0256 */
[--C-:B------:R-:W-:Y:S01]  /*2be00*/  IMAD.WIDE R2, R82, 0x2, R26.reuse ;  /* 0x0000000252027825 */ /* 0x100fe200078e021a */
[----:B------:R-:W-:Y:S04]  /*2be10*/  STL.64 [R1+0x538], R14 ;  /* 0x0005380e01007387 */ /* 0x000fe80000100a00 */
[----:B------:R-:W4:Y:S04]  /*2be20*/  LDL.LU R82, [R1+0x270] ;  /* 0x0002700001527983 */ /* 0x000f280000300800 */
[----:B------:R0:W-:Y:S04]  /*2be30*/  STL.64 [R1+0x5a0], R2 ;  /* 0x0005a00201007387 */ /* 0x0001e80000100a00 */
[----:B------:R1:W-:Y:S01]  /*2be40*/  STL.64 [R1+0x5a8], R12 ;  /* 0x0005a80c01007387 */ /* 0x0003e20000100a00 */
[----:B0-----:R-:W-:-:S04]  /*2be50*/  IMAD.WIDE R2, R65, 0x2, R26 ;  /* 0x0000000241027825 */ /* 0x001fc800078e021a */
[----:B-1----:R-:W-:Y:S01]  /*2be60*/  IMAD.WIDE R12, R65, 0x2, R86 ;  /* 0x00000002410c7825 */ /* 0x002fe200078e0256 */
[----:B------:R0:W-:Y:S04]  /*2be70*/  STL.64 [R1+0x520], R2 ;  /* 0x0005200201007387 */ /* 0x0001e80000100a00 */
[----:B------:R1:W-:Y:S01]  /*2be80*/  STL.64 [R1+0x518], R12 ;  /* 0x0005180c01007387 */ /* 0x0003e20000100a00 */
[----:B------:R-:W-:-:S04]  /*2be90*/  IMAD.WIDE R14, R69, 0x2, R26 ;  /* 0x00000002450e7825 */ /* 0x000fc800078e021a */
[----:B0-----:R-:W-:-:S04]  /*2bea0*/  IMAD.WIDE R2, R69, 0x2, R86 ;  /* 0x0000000245027825 */ /* 0x001fc800078e0256 */
[C---:B-1----:R-:W-:Y:S01]  /*2beb0*/  IMAD.WIDE R12, R72.reuse, 0x2, R26 ;  /* 0x00000002480c7825 */ /* 0x042fe200078e021a */
[----:B------:R-:W-:Y:S04]  /*2bec0*/  STL.64 [R1+0x5e0], R14 ;  /* 0x0005e00e01007387 */ /* 0x000fe80000100a00 */
        /* <DEDUP_REMOVED lines=11> */
[----:B------:R2:W-:Y:S01]  /*2bf80*/  STL.64 [R1+0x608], R2 ;  /* 0x0006080201007387 */ /* 0x0005e20000100a00 */
[----:B------:R-:W-:-:S03]  /*2bf90*/  IMAD.WIDE R90, R68, 0x2, R86 ;  /* 0x00000002445a7825 */ /* 0x000fc600078e0256 */
[----:B------:R-:W-:Y:S01]  /*2bfa0*/  STL.64 [R1+0x500], R12 ;  /* 0x0005000c01007387 */ /* 0x000fe20000100a00 */
[----:B--2---:R-:W-:-:S04]  /*2bfb0*/  IMAD.WIDE R2, R17, 0x2, R26 ;  /* 0x0000000211027825 */ /* 0x004fc800078e021a */
[----:B------:R-:W-:Y:S02]  /*2bfc0*/  IMAD.WIDE R84, R17, 0x2, R86 ;  /* 0x0000000211547825 */ /* 0x000fe400078e0256 */
[----:B------:R-:W2:Y:S04]  /*2bfd0*/  LDL.LU R17, [R1+0x294] ;  /* 0x0002940001117983 */ /* 0x000ea80000300800 */
[----:B------:R3:W-:Y:S04]  /*2bfe0*/  STL.64 [R1+0x620], R2 ;  /* 0x0006200201007387 */ /* 0x0007e80000100a00 */
[----:B------:R-:W-:Y:S04]  /*2bff0*/  STL.64 [R1+0x4f8], R90 ;  /* 0x0004f85a01007387 */ /* 0x000fe80000100a00 */
[----:B------:R-:W-:Y:S01]  /*2c000*/  STL.64 [R1+0x3778], R90 ;  /* 0x0037785a01007387 */ /* 0x000fe20000100a00 */
[----:B---3--:R-:W-:-:S04]  /*2c010*/  IMAD.WIDE R2, R10, 0x2, R26 ;  /* 0x000000020a027825 */ /* 0x008fc800078e021a */
[----:B------:R-:W-:Y:S01]  /*2c020*/  IMAD.WIDE R62, R10, 0x2, R86 ;  /* 0x000000020a3e7825 */ /* 0x000fe200078e0256 */
[----:B------:R0:W-:Y:S04]  /*2c030*/  STL.64 [R1+0x648], R2 ;  /* 0x0006480201007387 */ /* 0x0001e80000100a00 */
[----:B------:R-:W3:Y:S04]  /*2c040*/  LDL.LU R10, [R1+0x29c] ;  /* 0x00029c00010a7983 */ /* 0x000ee80000300800 */
[----:B------:R-:W-:Y:S04]  /*2c050*/  STL.64 [R1+0x630], R84 ;  /* 0x0006305401007387 */ /* 0x000fe80000100a00 */
[----:B------:R-:W-:Y:S01]  /*2c060*/  STL.64 [R1+0x3788], R84 ;  /* 0x0037885401007387 */ /* 0x000fe20000100a00 */
[----:B0-----:R-:W-:-:S04]  /*2c070*/  IMAD.WIDE R2, R73, 0x2, R26 ;  /* 0x0000000249027825 */ /* 0x001fc800078e021a */
[----:B------:R-:W-:Y:S01]  /*2c080*/  IMAD.WIDE R58, R73, 0x2, R86 ;  /* 0x00000002493a7825 */ /* 0x000fe200078e0256 */
[----:B------:R4:W-:Y:S04]  /*2c090*/  STL.64 [R1+0x4e0], R2 ;  /* 0x0004e00201007387 */ /* 0x0009e80000100a00 */
[----:B------:R-:W3:Y:S04]  /*2c0a0*/  LDL.LU R73, [R1+0x298] ;  /* 0x0002980001497983 */ /* 0x000ee80000300800 */
[----:B------:R-:W-:Y:S04]  /*2c0b0*/  STL.64 [R1+0x650], R62 ;  /* 0x0006503e01007387 */ /* 0x000fe80000100a00 */
[----:B------:R-:W-:Y:S01]  /*2c0c0*/  STL.64 [R1+0x3798], R62 ;  /* 0x0037983e01007387 */ /* 0x000fe20000100a00 */
[----:B----4-:R-:W-:-:S04]  /*2c0d0*/  IMAD.WIDE R2, R83, 0x2, R26 ;  /* 0x0000000253027825 */ /* 0x010fc800078e021a */
[----:B------:R-:W-:Y:S01]  /*2c0e0*/  IMAD.WIDE R12, R83, 0x2, R86 ;  /* 0x00000002530c7825 */ /* 0x000fe200078e0256 */
[----:B------:R0:W-:Y:S04]  /*2c0f0*/  STL.64 [R1+0x668], R2 ;  /* 0x0006680201007387 */ /* 0x0001e80000100a00 */
[----:B------:R-:W4:Y:S04]  /*2c100*/  LDL.LU R83, [R1+0x2a0] ;  /* 0x0002a00001537983 */ /* 0x000f280000300800 */
[----:B------:R-:W-:Y:S04]  /*2c110*/  STL.64 [R1+0x670], R12 ;  /* 0x0006700c01007387 */ /* 0x000fe80000100a00 */
[----:B------:R-:W-:Y:S01]  /*2c120*/  STL.64 [R1+0x4d8], R58 ;  /* 0x0004d83a01007387 */ /* 0x000fe20000100a00 */
[----:B0-----:R-:W-:-:S05]  /*2c130*/  IMAD.WIDE R2, R82, 0x2, R26 ;  /* 0x0000000252027825 */ /* 0x001fca00078e021a */
[----:B------:R0:W-:Y:S04]  /*2c140*/  STL.64 [R1+0x4d0], R2 ;  /* 0x0004d00201007387 */ /* 0x0001e80000100a00 */
[----:B------:R-:W-:Y:S04]  /*2c150*/  STL [R1+0x37b0], R58 ;  /* 0x0037b03a01007387 */ /* 0x000fe80000100800 */
[----:B------:R-:W-:Y:S01]  /*2c160*/  STL [R1+0x37a0], R59 ;  /* 0x0037a03b01007387 */ /* 0x000fe20000100800 */
[----:B0-----:R-:W-:-:S03]  /*2c170*/  IMAD.WIDE R2, R82, 0x2, R86 ;  /* 0x0000000252027825 */ /* 0x001fc600078e0256 */
[----:B------:R-:W4:Y:S04]  /*2c180*/  LDL.LU R82, [R1+0x2a4] ;  /* 0x0002a40001527983 */ /* 0x000f280000300800 */
[----:B------:R0:W-:Y:S01]  /*2c190*/  STL.64 [R1+0x4c8], R2 ;  /* 0x0004c80201007387 */ /* 0x0001e20000100a00 */
[----:B------:R-:W-:-:S04]  /*2c1a0*/  IMAD.WIDE R12, R69, 0x2, R26 ;  /* 0x00000002450c7825 */ /* 0x000fc800078e021a */
[--C-:B0-----:R-:W-:Y:S01]  /*2c1b0*/  IMAD.WIDE R2, R69, 0x2, R86.reuse ;  /* 0x0000000245027825 */ /* 0x101fe200078e0256 */
[----:B------:R0:W-:Y:S04]  /*2c1c0*/  STL.64 [R1+0x688], R12 ;  /* 0x0006880c01007387 */ /* 0x0001e80000100a00 */
[----:B------:R1:W-:Y:S01]  /*2c1d0*/  STL.64 [R1+0x690], R2 ;  /* 0x0006900201007387 */ /* 0x0003e20000100a00 */
[----:B0-----:R-:W-:-:S04]  /*2c1e0*/  IMAD.WIDE R12, R72, 0x2, R86 ;  /* 0x00000002480c7825 */ /* 0x001fc800078e0256 */
[--C-:B------:R-:W-:Y:S01]  /*2c1f0*/  IMAD.WIDE R88, R72, 0x2, R26.reuse ;  /* 0x0000000248587825 */ /* 0x100fe200078e021a */
[----:B------:R-:W-:Y:S03]  /*2c200*/  STL.64 [R1+0x4b8], R12 ;  /* 0x0004b80c01007387 */ /* 0x000fe60000100a00 */
[----:B------:R-:W-:-:S04]  /*2c210*/  IMAD.WIDE R76, R16, 0x2, R26 ;  /* 0x00000002104c7825 */ /* 0x000fc800078e021a */
[----:B-1----:R-:W-:Y:S02]  /*2c220*/  IMAD.WIDE R2, R16, 0x2, R86 ;  /* 0x0000000210027825 */ /* 0x002fe400078e0256 */
[----:B------:R-:W4:Y:S04]  /*2c230*/  LDL.LU R16, [R1+0x2b4] ;  /* 0x0002b40001107983 */ /* 0x000f280000300800 */
[----:B------:R-:W-:Y:S04]  /*2c240*/  STL.64 [R1+0x4c0], R88 ;  /* 0x0004c05801007387 */ /* 0x000fe80000100a00 */
[----:B------:R0:W-:Y:S04]  /*2c250*/  STL.64 [R1+0x6b0], R2 ;  /* 0x0006b00201007387 */ /* 0x0001e80000100a00 */
[----:B------:R-:W-:Y:S01]  /*2c260*/  STL.64 [R1+0x3570], R88 ;  /* 0x0035705801007387 */ /* 0x000fe20000100a00 */
[----:B--2---:R-:W-:-:S04]  /*2c270*/  IMAD.WIDE R50, R17, 0x2, R26 ;  /* 0x0000000211327825 */ /* 0x004fc800078e021a */
[----:B0-----:R-:W-:Y:S02]  /*2c280*/  IMAD.WIDE R2, R17, 0x2, R86 ;  /* 0x0000000211027825 */ /* 0x001fe400078e0256 */
[----:B------:R-:W2:Y:S04]  /*2c290*/  LDL.LU R17, [R1+0x2c8] ;  /* 0x0002c80001117983 */ /* 0x000ea80000300800 */
[----:B------:R-:W-:Y:S04]  /*2c2a0*/  STL.64 [R1+0x6a8], R76 ;  /* 0x0006a84c01007387 */ /* 0x000fe80000100a00 */
[----:B------:R0:W-:Y:S04]  /*2c2b0*/  STL.64 [R1+0x6d0], R2 ;  /* 0x0006d00201007387 */ /* 0x0001e80000100a00 */
[----:B------:R-:W-:Y:S01]  /*2c2c0*/  STL.64 [R1+0x3578], R76 ;  /* 0x0035784c01007387 */ /* 0x000fe20000100a00 */
[----:B---3--:R-:W-:-:S04]  /*2c2d0*/  IMAD.WIDE R48, R10, 0x2, R26 ;  /* 0x000000020a307825 */ /* 0x008fc800078e021a */
[--C-:B0-----:R-:W-:Y:S02]  /*2c2e0*/  IMAD.WIDE R2, R10, 0x2, R86.reuse ;  /* 0x000000020a027825 */ /* 0x101fe400078e0256 */
[----:B------:R-:W3:Y:S04]  /*2c2f0*/  LDL.LU R10, [R1+0x2b8] ;  /* 0x0002b800010a7983 */ /* 0x000ee80000300800 */
[----:B------:R-:W-:Y:S04]  /*2c300*/  STL.64 [R1+0x6c8], R50 ;  /* 0x0006c83201007387 */ /* 0x000fe80000100a00 */
[----:B------:R0:W-:Y:S04]  /*2c310*/  STL.64 [R1+0x498], R2 ;  /* 0x0004980201007387 */ /* 0x0001e80000100a00 */
[----:B------:R-:W-:Y:S04]  /*2c320*/  STL.64 [R1+0x3588], R50 ;  /* 0x0035883201007387 */ /* 0x000fe80000100a00 */
[----:B------:R-:W3:Y:S01]  /*2c330*/  LDL.LU R69, [R1+0x2e0] ;  /* 0x0002e00001457983 */ /* 0x000ee20000300800 */
[----:B0-----:R-:W-:-:S04]  /*2c340*/  IMAD.WIDE R2, R73, 0x2, R86 ;  /* 0x0000000249027825 */ /* 0x001fc800078e0256 */
[----:B------:R-:W-:Y:S02]  /*2c350*/  IMAD.WIDE R46, R73, 0x2, R26 ;  /* 0x00000002492e7825 */ /* 0x000fe400078e021a */
[----:B------:R-:W3:Y:S04]  /*2c360*/  LDL.LU R73, [R1+0x2ec] ;  /* 0x0002ec0001497983 */ /* 0x000ee80000300800 */
[----:B------:R4:W-:Y:S04]  /*2c370*/  STL.64 [R1+0x6f0], R2 ;  /* 0x0006f00201007387 */ /* 0x0009e80000100a00 */
[----:B------:R-:W-:Y:S04]  /*2c380*/  STL.64 [R1+0x4a0], R48 ;  /* 0x0004a03001007387 */ /* 0x000fe80000100a00 */
[----:B------:R-:W-:Y:S04]  /*2c390*/  STL [R1+0x35a0], R48 ;  /* 0x0035a03001007387 */ /* 0x000fe80000100800 */
[----:B------:R-:W-:Y:S04]  /*2c3a0*/  STL [R1+0x3590], R49 ;  /* 0x0035903101007387 */ /* 0x000fe80000100800 */
[----:B------:R-:W3:Y:S04]  /*2c3b0*/  LDL.LU R72, [R1+0x2f4] ;  /* 0x0002f40001487983 */ /* 0x000ee80000300800 */
[----:B------:R-:W-:Y:S01]  /*2c3c0*/  STL.64 [R1+0x6e8], R46 ;  /* 0x0006e82e01007387 */ /* 0x000fe20000100a00 */
[----:B----4-:R-:W-:-:S04]  /*2c3d0*/  IMAD.WIDE R2, R83, 0x2, R86 ;  /* 0x0000000253027825 */ /* 0x010fc800078e0256 */
[----:B------:R-:W-:Y:S01]  /*2c3e0*/  IMAD.WIDE R44, R83, 0x2, R26 ;  /* 0x00000002532c7825 */ /* 0x000fe200078e021a */
[----:B------:R0:W-:Y:S04]  /*2c3f0*/  STL.64 [R1+0x488], R2 ;  /* 0x0004880201007387 */ /* 0x0001e80000100a00 */
[----:B------:R-:W-:Y:S04]  /*2c400*/  STL.64 [R1+0x3598], R46 ;  /* 0x0035982e01007387 */ /* 0x000fe80000100a00 */
[----:B------:R-:W4:Y:S01]  /*2c410*/  LDL.LU R83, [R1+0x308] ;  /* 0x0003080001537983 */ /* 0x000f220000300800 */
[----:B0-----:R-:W-:-:S04]  /*2c420*/  IMAD.WIDE R2, R82, 0x2, R86 ;  /* 0x0000000252027825 */ /* 0x001fc800078e0256 */
[----:B------:R-:W-:Y:S02]  /*2c430*/  IMAD.WIDE R42, R82, 0x2, R26 ;  /* 0x00000002522a7825 */ /* 0x000fe400078e021a */
[----:B------:R-:W4:Y:S04]  /*2c440*/  LDL.LU R82, [R1+0x304] ;  /* 0x0003040001527983 */ /* 0x000f280000300800 */
[----:B------:R0:W-:Y:S04]  /*2c450*/  STL.64 [R1+0x710], R2 ;  /* 0x0007100201007387 */ /* 0x0001e80000100a00 */
[----:B------:R-:W-:Y:S04]  /*2c460*/  STL.64 [R1+0x490], R44 ;  /* 0x0004902c01007387 */ /* 0x000fe80000100a00 */
[----:B------:R-:W-:Y:S01]  /*2c470*/  STL.64 [R1+0x35a8], R44 ;  /* 0x0035a82c01007387 */ /* 0x000fe20000100a00 */
[----:B------:R-:W-:-:S06]  /*2c480*/  PRMT R9, RZ, 0x7610, R9 ;  /* 0x00007610ff097816 */ /* 0x000fcc0000000009 */
[----:B------:R-:W4:Y:S01]  /*2c490*/  @P6 LDG.E.U16 R9, desc[UR6][R32.64] ;  /* 0x0000000620096981 */ /* 0x000f22000c1e1500 */
[----:B------:R-:W-:-:S04]  /*2c4a0*/  IMAD.WIDE R12, R16, 0x2, R86 ;  /* 0x00000002100c7825 */ /* 0x000fc800078e0256 */
[----:B0-----:R-:W-:Y:S02]  /*2c4b0*/  IMAD.WIDE R2, R16, 0x2, R26 ;  /* 0x0000000210027825 */ /* 0x001fe400078e021a */
[----:B------:R-:W4:Y:S04]  /*2c4c0*/  LDL.LU R16, [R1+0x314] ;  /* 0x0003140001107983 */ /* 0x000f280000300800 */
[----:B------:R-:W-:Y:S04]  /*2c4d0*/  STL.64 [R1+0x708], R42 ;  /* 0x0007082a01007387 */ /* 0x000fe80000100a00 */
[----:B------:R2:W-:Y:S04]  /*2c4e0*/  STL.64 [R1+0x478], R12 ;  /* 0x0004780c01007387 */ /* 0x0005e80000100a00 */
[----:B------:R-:W-:Y:S01]  /*2c4f0*/  STL.64 [R1+0x35b0], R42 ;  /* 0x0035b02a01007387 */ /* 0x000fe20000100a00 */
[----:B--2---:R-:W-:-:S04]  /*2c500*/  IMAD.WIDE R12, R17, 0x2, R86 ;  /* 0x00000002110c7825 */ /* 0x004fc800078e0256 */
[----:B------:R-:W-:Y:S02]  /*2c510*/  IMAD.WIDE R18, R17, 0x2, R26 ;  /* 0x0000000211127825 */ /* 0x000fe400078e021a */
[----:B------:R-:W2:Y:S04]  /*2c520*/  LDL.LU R17, [R1+0x324] ;  /* 0x0003240001117983 */ /* 0x000ea80000300800 */
[----:B------:R-:W-:Y:S04]  /*2c530*/  STL.64 [R1+0x480], R2 ;  /* 0x0004800201007387 */ /* 0x000fe80000100a00 */
[----:B------:R-:W-:Y:S04]  /*2c540*/  STL.64 [R1+0x730], R12 ;  /* 0x0007300c01007387 */ /* 0x000fe80000100a00 */
[----:B------:R-:W-:Y:S04]  /*2c550*/  STL [R1+0x3610], R2 ;  /* 0x0036100201007387 */ /* 0x000fe80000100800 */
[----:B------:R3:W-:Y:S02]  /*2c560*/  STL [R1+0x35b8], R3 ;  /* 0x0035b80301007387 */ /* 0x0007e40000100800 */
[----:B---3--:R-:W-:-:S04]  /*2c570*/  IMAD.WIDE R2, R10, 0x2, R86 ;  /* 0x000000020a027825 */ /* 0x008fc800078e0256 */
[--C-:B------:R-:W-:Y:S02]  /*2c580*/  IMAD.WIDE R14, R10, 0x2, R26.reuse ;  /* 0x000000020a0e7825 */ /* 0x100fe400078e021a */
[----:B------:R-:W3:Y:S04]  /*2c590*/  LDL.LU R10, [R1+0x32c] ;  /* 0x00032c00010a7983 */ /* 0x000ee80000300800 */
[----:B------:R-:W-:Y:S04]  /*2c5a0*/  STL.64 [R1+0x728], R18 ;  /* 0x0007281201007387 */ /* 0x000fe80000100a00 */
[----:B------:R0:W-:Y:S04]  /*2c5b0*/  STL.64 [R1+0x750], R2 ;  /* 0x0007500201007387 */ /* 0x0001e80000100a00 */
[----:B------:R-:W-:Y:S04]  /*2c5c0*/  STL.64 [R1+0x35c0], R18 ;  /* 0x0035c01201007387 */ /* 0x000fe80000100a00 */
[----:B------:R-:W-:Y:S04]  /*2c5d0*/  STL.64 [R1+0x748], R14 ;  /* 0x0007480e01007387 */ /* 0x000fe80000100a00 */
[----:B------:R1:W-:Y:S01]  /*2c5e0*/  STL.64 [R1+0x35c8], R14 ;  /* 0x0035c80e01007387 */ /* 0x0003e20000100a00 */
[----:B------:R-:W-:-:S04]  /*2c5f0*/  IMAD.WIDE R12, R69, 0x2, R26 ;  /* 0x00000002450c7825 */ /* 0x000fc800078e021a */
[----:B0-----:R-:W-:-:S05]  /*2c600*/  IMAD.WIDE R2, R69, 0x2, R86 ;  /* 0x0000000245027825 */ /* 0x001fca00078e0256 */
[----:B------:R0:W-:Y:S01]  /*2c610*/  STL.64 [R1+0x458], R2 ;  /* 0x0004580201007387 */ /* 0x0001e20000100a00 */
[----:B-1----:R-:W-:-:S04]  /*2c620*/  IMAD.WIDE R14, R73, 0x2, R26 ;  /* 0x00000002490e7825 */ /* 0x002fc800078e021a */
[----:B0-----:R-:W-:Y:S02]  /*2c630*/  IMAD.WIDE R2, R73, 0x2, R86 ;  /* 0x0000000249027825 */ /* 0x001fe400078e0256 */
[----:B------:R-:W3:Y:S04]  /*2c640*/  LDL.LU R73, [R1+0x33c] ;  /* 0x00033c0001497983 */ /* 0x000ee80000300800 */
[----:B------:R-:W-:Y:S04]  /*2c650*/  STL.64 [R1+0x768], R14 ;  /* 0x0007680e01007387 */ /* 0x000fe80000100a00 */
[----:B------:R-:W-:Y:S04]  /*2c660*/  STL.64 [R1+0x460], R12 ;  /* 0x0004600c01007387 */ /* 0x000fe80000100a00 */
[----:B------:R-:W-:Y:S04]  /*2c670*/  STL.64 [R1+0x770], R2 ;  /* 0x0007700201007387 */ /* 0x000fe80000100a00 */
[----:B------:R0:W-:Y:S01]  /*2c680*/  STL.64 [R1+0x35d0], R12 ;  /* 0x0035d00c01007387 */ /* 0x0001e20000100a00 */
[----:B------:R-:W-:-:S04]  /*2c690*/  IMAD.WIDE R70, R72, 0x2, R26 ;  /* 0x0000000248467825 */ /* 0x000fc800078e021a */
[----:B0-----:R-:W-:-:S05]  /*2c6a0*/  IMAD.WIDE R12, R72, 0x2, R86 ;  /* 0x00000002480c7825 */ /* 0x001fca00078e0256 */
[----:B------:R-:W-:Y:S04]  /*2c6b0*/  STL.64 [R1+0x448], R12 ;  /* 0x0004480c01007387 */ /* 0x000fe80000100a00 */
[----:B------:R-:W-:Y:S01]  /*2c6c0*/  STL.64 [R1+0x450], R70 ;  /* 0x0004504601007387 */ /* 0x000fe20000100a00 */
[----:B----4-:R-:W-:-:S04]  /*2c6d0*/  IMAD.WIDE R2, R83, 0x2, R26 ;  /* 0x0000000253027825 */ /* 0x010fc800078e021a */
[----:B------:R-:W-:Y:S01]  /*2c6e0*/  IMAD.WIDE R92, R83, 0x2, R86 ;  /* 0x00000002535c7825 */ /* 0x000fe200078e0256 */
[----:B------:R0:W-:Y:S04]  /*2c6f0*/  STL.64 [R1+0x788], R2 ;  /* 0x0007880201007387 */ /* 0x0001e80000100a00 */
[----:B------:R-:W-:Y:S04]  /*2c700*/  STL.64 [R1+0x3568], R70 ;  /* 0x0035684601007387 */ /* 0x000fe80000100a00 */
[----:B------:R-:W4:Y:S04]  /*2c710*/  LDL.LU R83, [R1+0x330] ;  /* 0x0003300001537983 */ /* 0x000f280000300800 */
[----:B------:R-:W-:Y:S01]  /*2c720*/  STL.64 [R1+0x790], R92 ;  /* 0x0007905c01007387 */ /* 0x000fe20000100a00 */
[----:B0-----:R-:W-:-:S04]  /*2c730*/  IMAD.WIDE R2, R82, 0x2, R26 ;  /* 0x0000000252027825 */ /* 0x001fc800078e021a */
[--C-:B------:R-:W-:Y:S01]  /*2c740*/  IMAD.WIDE R60, R82, 0x2, R86.reuse ;  /* 0x00000002523c7825 */ /* 0x100fe200078e0256 */
[----:B------:R0:W-:Y:S04]  /*2c750*/  STL.64 [R1+0x440], R2 ;  /* 0x0004400201007387 */ /* 0x0001e80000100a00 */
[----:B------:R-:W-:Y:S04]  /*2c760*/  STL.64 [R1+0x3718], R92 ;  /* 0x0037185c01007387 */ /* 0x000fe80000100a00 */
[----:B------:R-:W4:Y:S01]  /*2c770*/  LDL.LU R82, [R1+0x344] ;  /* 0x0003440001527983 */ /* 0x000f220000300800 */
[----:B0-----:R-:W-:-:S04]  /*2c780*/  IMAD.WIDE R2, R16, 0x2, R86 ;  /* 0x0000000210027825 */ /* 0x001fc800078e0256 */
[----:B------:R-:W-:Y:S01]  /*2c790*/  IMAD.WIDE R30, R16, 0x2, R26 ;  /* 0x00000002101e7825 */ /* 0x000fe200078e021a */
[----:B------:R-:W-:Y:S04]  /*2c7a0*/  STL.64 [R1+0x7b0], R2 ;  /* 0x0007b00201007387 */ /* 0x000fe80000100a00 */
[----:B------:R-:W-:Y:S04]  /*2c7b0*/  STL.64 [R1+0x438], R60 ;  /* 0x0004383c01007387 */ /* 0x000fe80000100a00 */
[----:B------:R-:W-:Y:S04]  /*2c7c0*/  STL.64 [R1+0x3720], R60 ;  /* 0x0037203c01007387 */ /* 0x000fe80000100a00 */
[----:B------:R-:W4:Y:S04]  /*2c7d0*/  LDL.LU R16, [R1+0x354] ;  /* 0x0003540001107983 */ /* 0x000f280000300800 */
[----:B------:R-:W-:Y:S04]  /*2c7e0*/  STL.64 [R1+0x7a8], R30 ;  /* 0x0007a81e01007387 */ /* 0x000fe80000100a00 */
[----:B------:R-:W-:Y:S01]  /*2c7f0*/  STL.64 [R1+0x3558], R30 ;  /* 0x0035581e01007387 */ /* 0x000fe20000100a00 */
[----:B--2---:R-:W-:-:S04]  /*2c800*/  IMAD.WIDE R76, R17, 0x2, R86 ;  /* 0x00000002114c7825 */ /* 0x004fc800078e0256 */
[--C-:B------:R-:W-:Y:S01]  /*2c810*/  IMAD.WIDE R28, R17, 0x2, R26.reuse ;  /* 0x00000002111c7825 */ /* 0x100fe200078e021a */
[----:B------:R-:W-:Y:S04]  /*2c820*/  STL.64 [R1+0x7d0], R76 ;  /* 0x0007d04c01007387 */ /* 0x000fe80000100a00 */
[----:B------:R-:W-:Y:S04]  /*2c830*/  STL.64 [R1+0x3728], R76 ;  /* 0x0037284c01007387 */ /* 0x000fe80000100a00 */
[----:B------:R-:W2:Y:S04]  /*2c840*/  LDL.LU R17, [R1+0x364] ;  /* 0x0003640001117983 */ /* 0x000ea80000300800 */
[----:B------:R-:W-:Y:S04]  /*2c850*/  STL [R1+0x35d8], R9 ;  /* 0x0035d80901007387 */ /* 0x000fe80000100800 */
[----:B------:R-:W-:Y:S04]  /*2c860*/  STL.64 [R1+0x7c8], R28 ;  /* 0x0007c81c01007387 */ /* 0x000fe80000100a00 */
[----:B------:R-:W-:Y:S01]  /*2c870*/  STL.64 [R1+0x3560], R28 ;  /* 0x0035601c01007387 */ /* 0x000fe20000100a00 */
[----:B---3--:R-:W-:-:S04]  /*2c880*/  IMAD.WIDE R24, R10, 0x2, R26 ;  /* 0x000000020a187825 */ /* 0x008fc800078e021a */
[----:B------:R-:W-:Y:S02]  /*2c890*/  IMAD.WIDE R70, R10, 0x2, R86 ;  /* 0x000000020a467825 */ /* 0x000fe400078e0256 */
[----:B------:R-:W3:Y:S04]  /*2c8a0*/  LDL.LU R10, [R1+0x370] ;  /* 0x00037000010a7983 */ /* 0x000ee80000300800 */
[----:B------:R-:W-:Y:S04]  /*2c8b0*/  STL.64 [R1+0x420], R24 ;  /* 0x0004201801007387 */ /* 0x000fe80000100a00 */
[----:B------:R-:W-:Y:S04]  /*2c8c0*/  STL.64 [R1+0x35e0], R24 ;  /* 0x0035e01801007387 */ /* 0x000fe80000100a00 */
[----:B------:R-:W-:Y:S04]  /*2c8d0*/  STL.64 [R1+0x418], R70 ;  /* 0x0004184601007387 */ /* 0x000fe80000100a00 */
[----:B------:R-:W-:Y:S04]  /*2c8e0*/  STL [R1+0x3758], R70 ;  /* 0x0037584601007387 */ /* 0x000fe80000100800 */
[----:B------:R-:W-:Y:S01]  /*2c8f0*/  STL [R1+0x3730], R71 ;  /* 0x0037304701007387 */ /* 0x000fe20000100800 */
[----:B----4-:R-:W-:-:S04]  /*2c900*/  IMAD.WIDE R20, R83, 0x2, R26 ;  /* 0x0000000253147825 */ /* 0x010fc800078e021a */
[----:B------:R-:W-:Y:S02]  /*2c910*/  IMAD.WIDE R48, R83, 0x2, R86 ;  /* 0x0000000253307825 */ /* 0x000fe400078e0256 */
[----:B------:R-:W4:Y:S02]  /*2c920*/  LDL.LU R83, [R1+0x378] ;  /* 0x0003780001537983 */ /* 0x000f240000300800 */
[----:B------:R-:W-:-:S04]  /*2c930*/  IMAD.WIDE R22, R73, 0x2, R26 ;  /* 0x0000000249167825 */ /* 0x000fc800078e021a */
[--C-:B------:R-:W-:Y:S01]  /*2c940*/  IMAD.WIDE R50, R73, 0x2, R86.reuse ;  /* 0x0000000249327825 */ /* 0x100fe200078e0256 */
[----:B------:R-:W-:Y:S04]  /*2c950*/  STL.64 [R1+0x7e8], R22 ;  /* 0x0007e81601007387 */ /* 0x000fe80000100a00 */
[----:B------:R-:W-:Y:S04]  /*2c960*/  STL.64 [R1+0x7f0], R50 ;  /* 0x0007f03201007387 */ /* 0x000fe80000100a00 */
[----:B------:R-:W-:Y:S04]  /*2c970*/  STL.64 [R1+0x3738], R50 ;  /* 0x0037383201007387 */ /* 0x000fe80000100a00 */
[----:B------:R-:W-:Y:S04]  /*2c980*/  STL.64 [R1+0x35e8], R22 ;  /* 0x0035e81601007387 */ /* 0x000fe80000100a00 */
[----:B------:R-:W-:Y:S04]  /*2c990*/  STL.64 [R1+0x408], R48 ;  /* 0x0004083001007387 */ /* 0x000fe80000100a00 */
[----:B------:R-:W-:Y:S01]  /*2c9a0*/  STL.64 [R1+0x3740], R48 ;  /* 0x0037403001007387 */ /* 0x000fe20000100a00 */
[----:B------:R-:W-:-:S04]  /*2c9b0*/  IMAD.WIDE R46, R82, 0x2, R86 ;  /* 0x00000002522e7825 */ /* 0x000fc800078e0256 */
[----:B------:R-:W-:Y:S02]  /*2c9c0*/  IMAD.WIDE R32, R82, 0x2, R26 ;  /* 0x0000000252207825 */ /* 0x000fe400078e021a */
[----:B------:R-:W4:Y:S04]  /*2c9d0*/  LDL.LU R82, [R1+0x374] ;  /* 0x0003740001527983 */ /* 0x000f280000300800 */
[----:B------:R-:W-:Y:S04]  /*2c9e0*/  STL.64 [R1+0x410], R20 ;  /* 0x0004101401007387 */ /* 0x000fe80000100a00 */
[----:B------:R-:W-:Y:S04]  /*2c9f0*/  STL.64 [R1+0x35f0], R20 ;  /* 0x0035f01401007387 */ /* 0x000fe80000100a00 */
[----:B------:R-:W-:Y:S04]  /*2ca00*/  STL.64 [R1+0xc70], R46 ;  /* 0x000c702e01007387 */ /* 0x000fe80000100a00 */
[----:B------:R-:W-:Y:S01]  /*2ca10*/  STL.64 [R1+0x36a8], R46 ;  /* 0x0036a82e01007387 */ /* 0x000fe20000100a00 */
[----:B------:R-:W-:-:S04]  /*2ca20*/  IMAD.WIDE R44, R16, 0x2, R86 ;  /* 0x00000002102c7825 */ /* 0x000fc800078e0256 */
[--C-:B------:R-:W-:Y:S02]  /*2ca30*/  IMAD.WIDE R34, R16, 0x2, R26.reuse ;  /* 0x0000000210227825 */ /* 0x100fe400078e021a */
[----:B------:R-:W4:Y:S04]  /*2ca40*/  LDL.LU R16, [R1+0x384] ;  /* 0x0003840001107983 */ /* 0x000f280000300800 */
[----:B------:R-:W-:Y:S04]  /*2ca50*/  STL.64 [R1+0xc80], R32 ;  /* 0x000c802001007387 */ /* 0x000fe80000100a00 */
[----:B------:R-:W-:Y:S04]  /*2ca60*/  STL.64 [R1+0x35f8], R32 ;  /* 0x0035f82001007387 */ /* 0x000fe80000100a00 */
[----:B------:R-:W-:Y:S04]  /*2ca70*/  STL.64 [R1+0xc58], R44 ;  /* 0x000c582c01007387 */ /* 0x000fe80000100a00 */
[----:B------:R-:W-:Y:S01]  /*2ca80*/  STL.64 [R1+0x36b0], R44 ;  /* 0x0036b02c01007387 */ /* 0x000fe20000100a00 */
[----:B--2---:R-:W-:-:S04]  /*2ca90*/  IMAD.WIDE R36, R17, 0x2, R26 ;  /* 0x0000000211247825 */ /* 0x004fc800078e021a */
[--C-:B------:R-:W-:Y:S02]  /*2caa0*/  IMAD.WIDE R42, R17, 0x2, R86.reuse ;  /* 0x00000002112a7825 */ /* 0x100fe400078e0256 */
[----:B------:R-:W2:Y:S04]  /*2cab0*/  LDL.LU R17, [R1+0x390] ;  /* 0x0003900001117983 */ /* 0x000ea80000300800 */
[----:B------:R-:W2:Y:S04]  /*2cac0*/  LDL.LU R72, [R1+0x398] ;  /* 0x0003980001487983 */ /* 0x000ea80000300800 */
[----:B------:R-:W-:Y:S04]  /*2cad0*/  STL.64 [R1+0xc68], R34 ;  /* 0x000c682201007387 */ /* 0x000fe80000100a00 */
[----:B------:R3:W-:Y:S04]  /*2cae0*/  STL.64 [R1+0x3600], R34 ;  /* 0x0036002201007387 */ /* 0x0007e80000100a00 */
[----:B------:R-:W-:Y:S04]  /*2caf0*/  STL.64 [R1+0xc30], R42 ;  /* 0x000c302a01007387 */ /* 0x000fe80000100a00 */
[----:B------:R-:W-:Y:S04]  /*2cb00*/  STL.64 [R1+0x36c0], R42 ;  /* 0x0036c02a01007387 */ /* 0x000fe80000100a00 */
[----:B------:R-:W2:Y:S04]  /*2cb10*/  LDL.LU R73, [R1+0x394] ;  /* 0x0003940001497983 */ /* 0x000ea80000300800 */
[----:B------:R-:W-:Y:S04]  /*2cb20*/  STL.64 [R1+0xc40], R36 ;  /* 0x000c402401007387 */ /* 0x000fe80000100a00 */
[----:B------:R-:W-:Y:S01]  /*2cb30*/  STL.64 [R1+0x3608], R36 ;  /* 0x0036082401007387 */ /* 0x000fe20000100a00 */
[----:B---3--:R-:W-:-:S04]  /*2cb40*/  IMAD.WIDE R34, R10, 0x2, R86 ;  /* 0x000000020a227825 */ /* 0x008fc800078e0256 */
[----:B------:R-:W-:Y:S01]  /*2cb50*/  IMAD.WIDE R40, R10, 0x2, R26 ;  /* 0x000000020a287825 */ /* 0x000fe200078e021a */
[----:B------:R-:W-:Y:S04]  /*2cb60*/  STL.64 [R1+0xc18], R34 ;  /* 0x000c182201007387 */ /* 0x000fe80000100a00 */
[----:B------:R-:W-:Y:S04]  /*2cb70*/  STL.64 [R1+0x36d0], R34 ;  /* 0x0036d02201007387 */ /* 0x000fe80000100a00 */
[----:B------:R-:W-:Y:S04]  /*2cb80*/  STL.64 [R1+0xc28], R40 ;  /* 0x000c282801007387 */ /* 0x000fe80000100a00 */
[----:B------:R-:W-:Y:S01]  /*2cb90*/  STL.64 [R1+0x3618], R40 ;  /* 0x0036182801007387 */ /* 0x000fe20000100a00 */
[----:B----4-:R-:W-:-:S05]  /*2cba0*/  IMAD.WIDE R32, R83, 0x2, R86 ;  /* 0x0000000253207825 */ /* 0x010fca00078e0256 */
[----:B------:R-:W-:Y:S04]  /*2cbb0*/  STL.64 [R1+0xbf0], R32 ;  /* 0x000bf02001007387 */ /* 0x000fe80000100a00 */
[----:B------:R-:W-:Y:S04]  /*2cbc0*/  STL.64 [R1+0x36e0], R32 ;  /* 0x0036e02001007387 */ /* 0x000fe80000100a00 */
[----:B------:R-:W3:Y:S01]  /*2cbd0*/  LDL.LU R10, [R1+0x39c] ;  /* 0x00039c00010a7983 */ /* 0x000ee20000300800 */
[----:B------:R-:W-:-:S05]  /*2cbe0*/  IMAD.WIDE R52, R83, 0x2, R26 ;  /* 0x0000000253347825 */ /* 0x000fca00078e021a */
[----:B------:R-:W-:Y:S04]  /*2cbf0*/  STL.64 [R1+0xc00], R52 ;  /* 0x000c003401007387 */ /* 0x000fe80000100a00 */
[----:B------:R-:W-:Y:S01]  /*2cc00*/  STL.64 [R1+0x3620], R52 ;  /* 0x0036203401007387 */ /* 0x000fe20000100a00 */
[----:B------:R-:W-:-:S04]  /*2cc10*/  IMAD.WIDE R30, R82, 0x2, R86 ;  /* 0x00000002521e7825 */ /* 0x000fc800078e0256 */
[----:B------:R-:W-:Y:S01]  /*2cc20*/  IMAD.WIDE R54, R82, 0x2, R26 ;  /* 0x0000000252367825 */ /* 0x000fe200078e021a */
[----:B------:R-:W-:Y:S04]  /*2cc30*/  STL.64 [R1+0xbd8], R30 ;  /* 0x000bd81e01007387 */ /* 0x000fe80000100a00 */
[----:B------:R-:W-:Y:S04]  /*2cc40*/  STL.64 [R1+0x36f0], R30 ;  /* 0x0036f01e01007387 */ /* 0x000fe80000100a00 */
[----:B------:R-:W4:Y:S04]  /*2cc50*/  LDL.LU R69, [R1+0x3a0] ;  /* 0x0003a00001457983 */ /* 0x000f280000300800 */
[----:B------:R-:W-:Y:S04]  /*2cc60*/  STL.64 [R1+0xbe8], R54 ;  /* 0x000be83601007387 */ /* 0x000fe80000100a00 */
[----:B------:R-:W-:Y:S01]  /*2cc70*/  STL.64 [R1+0x3628], R54 ;  /* 0x0036283601007387 */ /* 0x000fe20000100a00 */
[----:B------:R-:W-:-:S04]  /*2cc80*/  IMAD.WIDE R28, R16, 0x2, R86 ;  /* 0x00000002101c7825 */ /* 0x000fc800078e0256 */
[----:B------:R-:W-:Y:S01]  /*2cc90*/  IMAD.WIDE R56, R16, 0x2, R26 ;  /* 0x0000000210387825 */ /* 0x000fe200078e021a */
[----:B------:R-:W-:Y:S04]  /*2cca0*/  STL.64 [R1+0xb98], R28 ;  /* 0x000b981c01007387 */ /* 0x000fe80000100a00 */
[----:B------:R-:W-:Y:S04]  /*2ccb0*/  STL.64 [R1+0x3700], R28 ;  /* 0x0037001c01007387 */ /* 0x000fe80000100a00 */
[----:B------:R-:W-:Y:S04]  /*2ccc0*/  STL.64 [R1+0xba8], R56 ;  /* 0x000ba83801007387 */ /* 0x000fe80000100a00 */
[----:B------:R-:W-:Y:S01]  /*2ccd0*/  STL.64 [R1+0x3630], R56 ;  /* 0x0036303801007387 */ /* 0x000fe20000100a00 */
[----:B--2---:R-:W-:-:S04]  /*2cce0*/  IMAD.WIDE R24, R17, 0x2, R86 ;  /* 0x0000000211187825 */ /* 0x004fc800078e0256 */
[----:B------:R-:W-:-:S04]  /*2ccf0*/  IMAD.WIDE R82, R17, 0x2, R26 ;  /* 0x0000000211527825 */ /* 0x000fc800078e021a */
[C---:B------:R-:W-:Y:S01]  /*2cd00*/  IMAD.WIDE R22, R72.reuse, 0x2, R86 ;  /* 0x0000000248167825 */ /* 0x040fe200078e0256 */
[----:B------:R-:W-:Y:S04]  /*2cd10*/  STL.64 [R1+0xb70], R24 ;  /* 0x000b701801007387 */ /* 0x000fe80000100a00 */
[----:B------:R-:W-:Y:S04]  /*2cd20*/  STL.64 [R1+0x3750], R24 ;  /* 0x0037501801007387 */ /* 0x000fe80000100a00 */
[----:B------:R-:W2:Y:S04]  /*2cd30*/  LDL.LU R64, [R1+0x3a4] ;  /* 0x0003a40001407983 */ /* 0x000ea80000300800 */
[----:B------:R-:W-:Y:S01]  /*2cd40*/  STL.64 [R1+0xb80], R82 ;  /* 0x000b805201007387 */ /* 0x000fe20000100a00 */
[----:B------:R-:W-:-:S03]  /*2cd50*/  IMAD.WIDE R16, R72, 0x2, R26 ;  /* 0x0000000248107825 */ /* 0x000fc600078e021a */
[----:B------:R-:W-:Y:S04]  /*2cd60*/  STL.64 [R1+0x3638], R82 ;  /* 0x0036385201007387 */ /* 0x000fe80000100a00 */
[----:B------:R-:W-:Y:S04]  /*2cd70*/  STL.64 [R1+0xb58], R22 ;  /* 0x000b581601007387 */ /* 0x000fe80000100a00 */
[----:B------:R-:W-:Y:S01]  /*2cd80*/  STL.64 [R1+0x3760], R22 ;  /* 0x0037601601007387 */ /* 0x000fe20000100a00 */
[----:B------:R-:W-:-:S03]  /*2cd90*/  IMAD.WIDE R20, R73, 0x2, R86 ;  /* 0x0000000249147825 */ /* 0x000fc600078e0256 */
[----:B------:R-:W2:Y:S04]  /*2cda0*/  LDL.LU R65, [R1+0x3ac] ;  /* 0x0003ac0001417983 */ /* 0x000ea80000300800 */
[----:B------:R-:W2:Y:S04]  /*2cdb0*/  LDL.LU R39, [R1+0x3b0] ;  /* 0x0003b00001277983 */ /* 0x000ea80000300800 */
[----:B------:R-:W-:Y:S01]  /*2cdc0*/  STL.64 [R1+0xb68], R16 ;  /* 0x000b681001007387 */ /* 0x000fe20000100a00 */
[----:B------:R-:W-:-:S03]  /*2cdd0*/  IMAD.WIDE R78, R73, 0x2, R26 ;  /* 0x00000002494e7825 */ /* 0x000fc600078e021a */
[----:B------:R4:W-:Y:S04]  /*2cde0*/  STL.64 [R1+0x3640], R16 ;  /* 0x0036401001007387 */ /* 0x0009e80000100a00 */
[----:B------:R-:W-:Y:S04]  /*2cdf0*/  STL.64 [R1+0xb30], R20 ;  /* 0x000b301401007387 */ /* 0x000fe80000100a00 */
[----:B------:R-:W-:Y:S04]  /*2ce00*/  STL [R1+0x37c0], R20 ;  /* 0x0037c01401007387 */ /* 0x000fe80000100800 */
[----:B------:R-:W-:Y:S01]  /*2ce10*/  STL [R1+0x3768], R21 ;  /* 0x0037681501007387 */ /* 0x000fe20000100800 */
[----:B---3--:R-:W-:-:S04]  /*2ce20*/  IMAD.WIDE R74, R10, 0x2, R26 ;  /* 0x000000020a4a7825 */ /* 0x008fc800078e021a */
[----:B------:R-:W-:Y:S02]  /*2ce30*/  IMAD.WIDE R18, R10, 0x2, R86 ;  /* 0x000000020a127825 */ /* 0x000fe400078e0256 */
[----:B------:R-:W3:Y:S04]  /*2ce40*/  LDL.LU R10, [R1+0x3a8] ;  /* 0x0003a800010a7983 */ /* 0x000ee80000300800 */
[----:B------:R-:W-:Y:S04]  /*2ce50*/  STL.64 [R1+0xb40], R78 ;  /* 0x000b404e01007387 */ /* 0x000fe80000100a00 */
[----:B------:R-:W-:Y:S04]  /*2ce60*/  STL [R1+0x37d0], R78 ;  /* 0x0037d04e01007387 */ /* 0x000fe80000100800 */
[----:B------:R-:W-:Y:S04]  /*2ce70*/  STL [R1+0x3648], R79 ;  /* 0x0036484f01007387 */ /* 0x000fe80000100800 */
[----:B------:R-:W-:Y:S04]  /*2ce80*/  STL.64 [R1+0xb18], R18 ;  /* 0x000b181201007387 */ /* 0x000fe80000100a00 */
[----:B------:R-:W-:Y:S04]  /*2ce90*/  STL.64 [R1+0x3770], R18 ;  /* 0x0037701201007387 */ /* 0x000fe80000100a00 */
[----:B------:R-:W2:Y:S04]  /*2cea0*/  LDL.64 R62, [R1+0xc48] ;  /* 0x000c4800013e7983 */ /* 0x000ea80000100a00 */
[----:B------:R-:W2:Y:S01]  /*2ceb0*/  LDL R85, [R1+0x170] ;  /* 0x0001700001557983 */ /* 0x000ea20000100800 */
[----:B------:R-:W-:-:S03]  /*2cec0*/  IMAD.MOV.U32 R80, RZ, RZ, R11 ;  /* 0x000000ffff507224 */ /* 0x000fc600078e000b */
[----:B------:R-:W3:Y:S04]  /*2ced0*/  LDL R11, [R1+0x1fd4] ;  /* 0x001fd400010b7983 */ /* 0x000ee80000100800 */
[----:B------:R-:W-:Y:S04]  /*2cee0*/  STL.64 [R1+0xb28], R74 ;  /* 0x000b284a01007387 */ /* 0x000fe80000100a00 */
[----:B------:R-:W-:Y:S01]  /*2cef0*/  STL.64 [R1+0x3650], R74 ;  /* 0x0036504a01007387 */ /* 0x000fe20000100a00 */
[----:B------:R-:W-:Y:S02]  /*2cf00*/  IMAD.MOV.U32 R90, RZ, RZ, R66 ;  /* 0x000000ffff5a7224 */ /* 0x000fe400078e0042 */
[----:B------:R-:W-:-:S02]  /*2cf10*/  IMAD.MOV.U32 R91, RZ, RZ, R67 ;  /* 0x000000ffff5b7224 */ /* 0x000fc400078e0043 */
[----:B----4-:R-:W-:-:S04]  /*2cf20*/  IMAD.WIDE R16, R69, 0x2, R86 ;  /* 0x0000000245107825 */ /* 0x010fc800078e0256 */
[----:B------:R-:W-:Y:S01]  /*2cf30*/  IMAD.WIDE R72, R69, 0x2, R26 ;  /* 0x0000000245487825 */ /* 0x000fe200078e021a */
[----:B------:R-:W-:Y:S04]  /*2cf40*/  STL.64 [R1+0xaf0], R16 ;  /* 0x000af01001007387 */ /* 0x000fe80000100a00 */
[----:B------:R-:W-:Y:S04]  /*2cf50*/  STL.64 [R1+0x37a8], R16 ;  /* 0x0037a81001007387 */ /* 0x000fe80000100a00 */
[----:B------:R-:W-:Y:S04]  /*2cf60*/  STL.64 [R1+0xb00], R72 ;  /* 0x000b004801007387 */ /* 0x000fe80000100a00 */
[----:B------:R-:W-:Y:S04]  /*2cf70*/  STL.64 [R1+0x3658], R72 ;  /* 0x0036584801007387 */ /* 0x000fe80000100a00 */
[----:B--2---:R-:W2:Y:S01]  /*2cf80*/  @P6 LDG.E.U16 R85, desc[UR6][R62.64] ;  /* 0x000000063e556981 */ /* 0x004ea2000c1e1500 */
[----:B------:R-:W-:-:S04]  /*2cf90*/  IMAD.WIDE R14, R64, 0x2, R86 ;  /* 0x00000002400e7825 */ /* 0x000fc800078e0256 */
[----:B------:R-:W-:-:S04]  /*2cfa0*/  IMAD.WIDE R68, R64, 0x2, R26 ;  /* 0x0000000240447825 */ /* 0x000fc800078e021a */
[----:B------:R-:W-:-:S04]  /*2cfb0*/  IMAD.WIDE R12, R65, 0x2, R86 ;  /* 0x00000002410c7825 */ /* 0x000fc800078e0256 */
[----:B------:R-:W-:Y:S01]  /*2cfc0*/  IMAD.WIDE R66, R65, 0x2, R26 ;  /* 0x0000000241427825 */ /* 0x000fe200078e021a */
[----:B------:R-:W-:Y:S04]  /*2cfd0*/  STL.64 [R1+0xad8], R14 ;  /* 0x000ad80e01007387 */ /* 0x000fe80000100a00 */
[----:B------:R-:W-:Y:S04]  /*2cfe0*/  STL.64 [R1+0x37b8], R14 ;  /* 0x0037b80e01007387 */ /* 0x000fe80000100a00 */
[----:B------:R-:W-:Y:S04]  /*2cff0*/  STL.64 [R1+0xae8], R68 ;  /* 0x000ae84401007387 */ /* 0x000fe80000100a00 */
[----:B------:R-:W-:Y:S04]  /*2d000*/  STL.64 [R1+0x37c8], R68 ;  /* 0x0037c84401007387 */ /* 0x000fe80000100a00 */
[----:B------:R-:W-:Y:S01]  /*2d010*/  STL.64 [R1+0xa98], R12 ;  /* 0x000a980c01007387 */ /* 0x000fe20000100a00 */
[----:B------:R-:W-:-:S03]  /*2d020*/  IMAD.WIDE R8, R39, 0x2, R86 ;  /* 0x0000000227087825 */ /* 0x000fc600078e0256 */
[----:B------:R-:W-:Y:S04]  /*2d030*/  STL.64 [R1+0x37d8], R12 ;  /* 0x0037d80c01007387 */ /* 0x000fe80000100a00 */
[----:B------:R-:W-:Y:S01]  /*2d040*/  STL.64 [R1+0xaa8], R66 ;  /* 0x000aa84201007387 */ /* 0x000fe20000100a00 */
[----:B------:R-:W-:-:S03]  /*2d050*/  IMAD.WIDE R64, R39, 0x2, R26 ;  /* 0x0000000227407825 */ /* 0x000fc600078e021a */
[----:B------:R-:W-:Y:S04]  /*2d060*/  STL [R1+0x37f0], R66 ;  /* 0x0037f04201007387 */ /* 0x000fe80000100800 */
[----:B------:R0:W-:Y:S04]  /*2d070*/  STL [R1+0x37e0], R67 ;  /* 0x0037e04301007387 */ /* 0x0001e80000100800 */
[----:B------:R-:W-:Y:S04]  /*2d080*/  STL.64 [R1+0x37e8], R86 ;  /* 0x0037e85601007387 */ /* 0x000fe80000100a00 */
[----:B------:R-:W-:Y:S04]  /*2d090*/  STL.64 [R1+0xa70], R8 ;  /* 0x000a700801007387 */ /* 0x000fe80000100a00 */
[----:B------:R-:W-:Y:S04]  /*2d0a0*/  STL.64 [R1+0x37f8], R8 ;  /* 0x0037f80801007387 */ /* 0x000fe80000100a00 */
[----:B------:R-:W-:Y:S04]  /*2d0b0*/  STL.64 [R1+0xa80], R64 ;  /* 0x000a804001007387 */ /* 0x000fe80000100a00 */
[----:B------:R1:W-:Y:S04]  /*2d0c0*/  STL [R1+0x3810], R64 ;  /* 0x0038104001007387 */ /* 0x0003e80000100800 */
[----:B------:R4:W-:Y:S04]  /*2d0d0*/  STL [R1+0x3800], R65 ;  /* 0x0038004101007387 */ /* 0x0009e80000100800 */
[----:B------:R-:W-:Y:S04]  /*2d0e0*/  STL.64 [R1+0x3808], R26 ;  /* 0x0038081a01007387 */ /* 0x000fe80000100a00 */
[----:B0-----:R-:W3:Y:S04]  /*2d0f0*/  LDL.64 R66, [R1+0xbe0] ;  /* 0x000be00001427983 */ /* 0x001ee80000100a00 */
        /* <DEDUP_REMOVED lines=25> */
[----:B------:R-:W3:Y:S01]  /*2d290*/  LDL R35, [R1+0x2300] ;  /* 0x0023000001237983 */ /* 0x000ee20000100800 */
[----:B-1----:R-:W-:-:S03]  /*2d2a0*/  IMAD.MOV.U32 R64, RZ, RZ, R6 ;  /* 0x000000ffff407224 */ /* 0x002fc600078e0006 */
[----:B--2---:R0:W-:Y:S04]  /*2d2b0*/  @P6 STL [R1+0x170], R85 ;  /* 0x0001705501006387 */ /* 0x0041e80000100800 */
[----:B------:R-:W2:Y:S04]  /*2d2c0*/  LDL.64 R88, [R1+0x8e0] ;  /* 0x0008e00001587983 */ /* 0x000ea80000100a00 */
[----:B------:R-:W2:Y:S04]  /*2d2d0*/  LDL R58, [R1+0x100] ;  /* 0x00010000013a7983 */ /* 0x000ea80000100800 */
[----:B------:R-:W2:Y:S04]  /*2d2e0*/  LDL.64 R92, [R1+0x930] ;  /* 0x00093000015c7983 */ /* 0x000ea80000100a00 */
[----:B------:R-:W2:Y:S04]  /*2d2f0*/  LDL R59, [R1+0x22d8] ;  /* 0x0022d800013b7983 */ /* 0x000ea80000100800 */
[----:B------:R-:W2:Y:S04]  /*2d300*/  LDL.64 R36, [R1+0x9d8] ;  /* 0x0009d80001247983 */ /* 0x000ea80000100a00 */
[----:B------:R-:W2:Y:S04]  /*2d310*/  LDL R44, [R1+0x22f8] ;  /* 0x0022f800012c7983 */ /* 0x000ea80000100800 */
[----:B------:R-:W2:Y:S04]  /*2d320*/  LDL.64 R42, [R1+0x990] ;  /* 0x00099000012a7983 */ /* 0x000ea80000100a00 */
[----:B------:R-:W2:Y:S04]  /*2d330*/  LDL R45, [R1+0x110] ;  /* 0x00011000012d7983 */ /* 0x000ea80000100800 */
[----:B------:R-:W2:Y:S04]  /*2d340*/  LDL R6, [R1+0x22c0] ;  /* 0x0022c00001067983 */ /* 0x000ea80000100800 */
[----:B------:R-:W2:Y:S04]  /*2d350*/  LDL.64 R46, [R1+0x980] ;  /* 0x00098000012e7983 */ /* 0x000ea80000100a00 */
[----:B------:R-:W2:Y:S01]  /*2d360*/  LDL R50, [R1+0x108] ;  /* 0x0001080001327983 */ /* 0x000ea20000100800 */
[----:B------:R-:W-:Y:S01]  /*2d370*/  IMAD.MOV.U32 R0, RZ, RZ, R38 ;  /* 0x000000ffff007224 */ /* 0x000fe200078e0026 */
[----:B------:R-:W-:Y:S01]  /*2d380*/  PRMT R81, RZ, 0x7610, R81 ;  /* 0x00007610ff517816 */ /* 0x000fe20000000051 */
[----:B----4-:R-:W-:-:S02]  /*2d390*/  IMAD.MOV.U32 R65, RZ, RZ, R7 ;  /* 0x000000ffff417224 */ /* 0x010fc400078e0007 */
[----:B---3--:R-:W-:-:S04]  /*2d3a0*/  IMAD.WIDE R2, R10, 0x2, R86 ;  /* 0x000000020a027825 */ /* 0x008fc800078e0256 */
[----:B------:R-:W-:Y:S02]  /*2d3b0*/  IMAD.MOV.U32 R9, RZ, RZ, R0 ;  /* 0x000000ffff097224 */ /* 0x000fe400078e0000 */
[----:B------:R-:W-:Y:S02]  /*2d3c0*/  IMAD.MOV.U32 R68, RZ, RZ, R80 ;  /* 0x000000ffff447224 */ /* 0x000fe400078e0050 */
[----:B------:R-:W-:Y:S02]  /*2d3d0*/  IMAD.MOV.U32 R86, RZ, RZ, R90 ;  /* 0x000000ffff567224 */ /* 0x000fe400078e005a */
[----:B------:R-:W-:Y:S01]  /*2d3e0*/  IMAD.MOV.U32 R87, RZ, RZ, R91 ;  /* 0x000000ffff577224 */ /* 0x000fe200078e005b */
[----:B------:R-:W3:Y:S04]  /*2d3f0*/  LDL.64 R62, [R1+0x8d0] ;  /* 0x0008d000013e7983 */ /* 0x000ee80000100a00 */
[----:B------:R-:W4:Y:S04]  /*2d400*/  @P6 LDG.E.U16 R9, desc[UR6][R64.64] ;  /* 0x0000000640096981 */ /* 0x000f28000c1e1500 */
[----:B------:R-:W3:Y:S04]  /*2d410*/  @P6 LDG.E.U16 R81, desc[UR6][R66.64] ;  /* 0x0000000642516981 */ /* 0x000ee8000c1e1500 */
[----:B------:R-:W4:Y:S04]  /*2d420*/  @P6 LDG.E.U16 R68, desc[UR6][R86.64] ;  /* 0x0000000656446981 */ /* 0x000f28000c1e1500 */
[----:B------:R-:W4:Y:S04]  /*2d430*/  @P6 LDG.E.U16 R69, desc[UR6][R12.64] ;  /* 0x000000060c456981 */ /* 0x000f28000c1e1500 */
[----:B------:R-:W4:Y:S04]  /*2d440*/  LDL R7, [R1+0xf8] ;  /* 0x0000f80001077983 */ /* 0x000f280000100800 */
[----:B------:R-:W4:Y:S04]  /*2d450*/  @P6 LDG.E.U16 R16, desc[UR6][R14.64] ;  /* 0x000000060e106981 */ /* 0x000f28000c1e1500 */
[----:B0-----:R-:W4:Y:S04]  /*2d460*/  LDL.64 R84, [R1+0x8c0] ;  /* 0x0008c00001547983 */ /* 0x001f280000100a00 */
[----:B------:R-:W4:Y:S04]  /*2d470*/  @P6 LDG.E.U16 R17, desc[UR6][R72.64] ;  /* 0x0000000648116981 */ /* 0x000f28000c1e1500 */
[----:B------:R-:W4:Y:S04]  /*2d480*/  LDL R80, [R1+0x22d0] ;  /* 0x0022d00001507983 */ /* 0x000f280000100800 */
[----:B------:R-:W4:Y:S04]  /*2d490*/  @P6 LDG.E.U16 R78, desc[UR6][R18.64] ;  /* 0x00000006124e6981 */ /* 0x000f28000c1e1500 */
[----:B------:R-:W4:Y:S04]  /*2d4a0*/  LDL.64 R48, [R1+0x970] ;  /* 0x0009700001307983 */ /* 0x000f280000100a00 */
        /* <DEDUP_REMOVED lines=11> */
[----:B------:R-:W4:Y:S04]  /*2d560*/  @P6 LDG.E.U16 R53, desc[UR6][R30.64] ;  /* 0x000000061e356981 */ /* 0x000f28000c1e1500 */
[----:B------:R-:W4:Y:S04]  /*2d570*/  @P6 LDG.E.U16 R34, desc[UR6][R32.64] ;  /* 0x0000000620226981 */ /* 0x000f28000c1e1500 */
[----:B------:R-:W4:Y:S04]  /*2d580*/  @P6 LDG.E.U16 R35, desc[UR6][R40.64] ;  /* 0x0000000628236981 */ /* 0x000f28000c1e1500 */
[----:B--2---:R-:W2:Y:S04]  /*2d590*/  @P6 LDG.E.U16 R58, desc[UR6][R88.64] ;  /* 0x00000006583a6981 */ /* 0x004ea8000c1e1500 */
[----:B------:R-:W2:Y:S04]  /*2d5a0*/  @P6 LDG.E.U16 R59, desc[UR6][R92.64] ;  /* 0x000000065c3b6981 */ /* 0x000ea8000c1e1500 */
[----:B------:R-:W2:Y:S04]  /*2d5b0*/  @P6 LDG.E.U16 R44, desc[UR6][R36.64] ;  /* 0x00000006242c6981 */ /* 0x000ea8000c1e1500 */
[----:B------:R-:W2:Y:S04]  /*2d5c0*/  @P6 LDG.E.U16 R45, desc[UR6][R42.64] ;  /* 0x000000062a2d6981 */ /* 0x000ea8000c1e1500 */
[----:B------:R-:W2:Y:S04]  /*2d5d0*/  @P6 LDG.E.U16 R6, desc[UR6][R4.64] ;  /* 0x0000000604066981 */ /* 0x000ea8000c1e1500 */
[----:B------:R-:W2:Y:S01]  /*2d5e0*/  @P6 LDG.E.U16 R50, desc[UR6][R46.64] ;  /* 0x000000062e326981 */ /* 0x000ea2000c1e1500 */
[----:B------:R-:W-:-:S04]  /*2d5f0*/  IMAD.WIDE R38, R10, 0x2, R26 ;  /* 0x000000020a267825 */ /* 0x000fc800078e021a */
[----:B------:R-:W-:Y:S01]  /*2d600*/  IMAD.WIDE R10, R11, 0x2, R26 ;  /* 0x000000020b0a7825 */ /* 0x000fe200078e021a */
[----:B------:R-:W2:Y:S04]  /*2d610*/  LDL.64 R90, [R1+0x8b0] ;  /* 0x0008b000015a7983 */ /* 0x000ea80000100a00 */
[----:B------:R-:W2:Y:S04]  /*2d620*/  LDL R0, [R1+0x22c8] ;  /* 0x0022c80001007983 */ /* 0x000ea80000100800 */
[----:B------:R-:W-:Y:S04]  /*2d630*/  STL.64 [R1+0xa58], R2 ;  /* 0x000a580201007387 */ /* 0x000fe80000100a00 */
[----:B------:R0:W-:Y:S04]  /*2d640*/  STL.64 [R1+0x3818], R2 ;  /* 0x0038180201007387 */ /* 0x0001e80000100a00 */
[----:B------:R-:W-:Y:S04]  /*2d650*/  STL.64 [R1+0xa68], R38 ;  /* 0x000a682601007387 */ /* 0x000fe80000100a00 */
[----:B------:R-:W-:Y:S04]  /*2d660*/  STL.64 [R1+0xa40], R10 ;  /* 0x000a400a01007387 */ /* 0x000fe80000100a00 */
[----:B---3--:R-:W-:Y:S04]  /*2d670*/  STL [R1+0x2f90], R81 ;  /* 0x002f905101007387 */ /* 0x008fe80000100800 */
[----:B------:R-:W3:Y:S04]  /*2d680*/  LDL R64, [R1+0x22b8] ;  /* 0x0022b80001407983 */ /* 0x000ee80000100800 */
[----:B----4-:R-:W4:Y:S04]  /*2d690*/  @P6 LDG.E.U16 R7, desc[UR6][R62.64] ;  /* 0x000000063e076981 */ /* 0x010f28000c1e1500 */
[----:B0-----:R-:W3:Y:S04]  /*2d6a0*/  LDL.64 R2, [R1+0x880] ;  /* 0x0008800001027983 */ /* 0x001ee80000100a00 */
[----:B------:R0:W-:Y:S04]  /*2d6b0*/  @P6 STL [R1+0x168], R9 ;  /* 0x0001680901006387 */ /* 0x0001e80000100800 */
[----:B------:R-:W4:Y:S04]  /*2d6c0*/  LDL.64 R26, [R1+0x830] ;  /* 0x00083000011a7983 */ /* 0x000f280000100a00 */
[----:B------:R-:W-:Y:S04]  /*2d6d0*/  @P6 STL [R1+0x2350], R68 ;  /* 0x0023504401006387 */ /* 0x000fe80000100800 */
[----:B------:R-:W4:Y:S04]  /*2d6e0*/  LDL R65, [R1+0xf0] ;  /* 0x0000f00001417983 */ /* 0x000f280000100800 */
[----:B------:R-:W4:Y:S04]  /*2d6f0*/  LDL R66, [R1+0xe8] ;  /* 0x0000e80001427983 */ /* 0x000f280000100800 */
[----:B------:R-:W4:Y:S04]  /*2d700*/  LDL.64 R86, [R1+0x810] ;  /* 0x0008100001567983 */ /* 0x000f280000100a00 */
[----:B------:R-:W4:Y:S04]  /*2d710*/  @P6 LDG.E.U16 R80, desc[UR6][R84.64] ;  /* 0x0000000654506981 */ /* 0x000f28000c1e1500 */
[----:B------:R-:W4:Y:S04]  /*2d720*/  @P6 LDG.E.U16 R51, desc[UR6][R48.64] ;  /* 0x0000000630336981 */ /* 0x000f28000c1e1500 */
[----:B0-----:R-:W4:Y:S04]  /*2d730*/  LDL.64 R8, [R1+0x820] ;  /* 0x0008200001087983 */ /* 0x001f280000100a00 */
[----:B------:R0:W-:Y:S04]  /*2d740*/  @P6 STL [R1+0x2340], R69 ;  /* 0x0023404501006387 */ /* 0x0001e80000100800 */
[----:B------:R-:W4:Y:S04]  /*2d750*/  LDL R67, [R1+0x22b0] ;  /* 0x0022b00001437983 */ /* 0x000f280000100800 */
[----:B------:R-:W-:Y:S04]  /*2d760*/  @P6 STL [R1+0x2338], R16 ;  /* 0x0023381001006387 */ /* 0x000fe80000100800 */
[----:B------:R-:W4:Y:S04]  /*2d770*/  LDL.64 R12, [R1+0x800] ;  /* 0x00080000010c7983 */ /* 0x000f280000100a00 */
[----:B------:R-:W-:Y:S04]  /*2d780*/  @P6 STL [R1+0x130], R17 ;  /* 0x0001301101006387 */ /* 0x000fe80000100800 */
[----:B------:R1:W-:Y:S04]  /*2d790*/  @P6 STL [R1+0x2330], R78 ;  /* 0x0023304e01006387 */ /* 0x0003e80000100800 */
[----:B------:R-:W-:Y:S04]  /*2d7a0*/  @P6 STL [R1+0x128], R79 ;  /* 0x0001284f01006387 */ /* 0x000fe80000100800 */
[----:B------:R-:W4:Y:S04]  /*2d7b0*/  LDL R20, [R1+0x22a0] ;  /* 0x0022a00001147983 */ /* 0x000f280000100800 */
[----:B0-----:R-:W4:Y:S04]  /*2d7c0*/  LDL.64 R68, [R1+0x7e0] ;  /* 0x0007e00001447983 */ /* 0x001f280000100a00 */
[----:B------:R-:W4:Y:S04]  /*2d7d0*/  @P6 LDG.E.U16 R60, desc[UR6][R70.64] ;  /* 0x00000006463c6981 */ /* 0x000f28000c1e1500 */
[----:B------:R-:W4:Y:S04]  /*2d7e0*/  @P6 LDG.E.U16 R61, desc[UR6][R76.64] ;  /* 0x000000064c3d6981 */ /* 0x000f28000c1e1500 */
[----:B-1----:R-:W4:Y:S04]  /*2d7f0*/  LDL R78, [R1+0x22a8] ;  /* 0x0022a800014e7983 */ /* 0x002f280000100800 */
[----:B------:R-:W-:Y:S04]  /*2d800*/  @P6 STL [R1+0x2328], R82 ;  /* 0x0023285201006387 */ /* 0x000fe80000100800 */
[----:B------:R-:W4:Y:S04]  /*2d810*/  LDL.64 R14, [R1+0x7c0] ;  /* 0x0007c000010e7983 */ /* 0x000f280000100a00 */
[----:B------:R-:W-:Y:S04]  /*2d820*/  @P6 STL [R1+0x2320], R83 ;  /* 0x0023205301006387 */ /* 0x000fe80000100800 */
[----:B--2---:R0:W-:Y:S04]  /*2d830*/  @P6 STL [R1+0x100], R58 ;  /* 0x0001003a01006387 */ /* 0x0041e80000100800 */
[----:B------:R-:W-:Y:S04]  /*2d840*/  @P6 STL [R1+0x2318], R28 ;  /* 0x0023181c01006387 */ /* 0x000fe80000100800 */
[----:B0-----:R-:W2:Y:S04]  /*2d850*/  LDL R58, [R1+0x2298] ;  /* 0x00229800013a7983 */ /* 0x001ea80000100800 */
[----:B------:R-:W-:Y:S04]  /*2d860*/  @P6 STL [R1+0x120], R29 ;  /* 0x0001201d01006387 */ /* 0x000fe80000100800 */
[----:B------:R-:W2:Y:S04]  /*2d870*/  LDL.64 R16, [R1+0x760] ;  /* 0x0007600001107983 */ /* 0x000ea80000100a00 */
[----:B------:R-:W-:Y:S04]  /*2d880*/  @P6 STL [R1+0x118], R52 ;  /* 0x0001183401006387 */ /* 0x000fe80000100800 */
[----:B------:R0:W-:Y:S04]  /*2d890*/  @P6 STL [R1+0x22d8], R59 ;  /* 0x0022d83b01006387 */ /* 0x0001e80000100800 */
[----:B------:R-:W-:Y:S04]  /*2d8a0*/  @P6 STL [R1+0x2310], R53 ;  /* 0x0023103501006387 */ /* 0x000fe80000100800 */
[----:B------:R-:W2:Y:S04]  /*2d8b0*/  @P6 LDG.E.U16 R0, desc[UR6][R90.64] ;  /* 0x000000065a006981 */ /* 0x000ea8000c1e1500 */
[----:B0-----:R-:W2:Y:S04]  /*2d8c0*/  LDL R59, [R1+0xe0] ;  /* 0x0000e000013b7983 */ /* 0x001ea80000100800 */
[----:B------:R-:W-:Y:S04]  /*2d8d0*/  @P6 STL [R1+0x2308], R34 ;  /* 0x0023082201006387 */ /* 0x000fe80000100800 */
[----:B------:R-:W2:Y:S04]  /*2d8e0*/  LDL.64 R62, [R1+0x740] ;  /* 0x00074000013e7983 */ /* 0x000ea80000100a00 */
[----:B------:R-:W-:Y:S04]  /*2d8f0*/  @P6 STL [R1+0x2300], R35 ;  /* 0x0023002301006387 */ /* 0x000fe80000100800 */
[----:B------:R-:W2:Y:S04]  /*2d900*/  LDL R5, [R1+0xd8] ;  /* 0x0000d80001057983 */ /* 0x000ea80000100800 */
[----:B------:R-:W-:Y:S04]  /*2d910*/  @P6 STL [R1+0x22f8], R44 ;  /* 0x0022f82c01006387 */ /* 0x000fe80000100800 */
[----:B------:R-:W2:Y:S04]  /*2d920*/  LDL.64 R84, [R1+0x720] ;  /* 0x0007200001547983 */ /* 0x000ea80000100a00 */
[----:B------:R-:W-:Y:S04]  /*2d930*/  @P6 STL [R1+0x110], R45 ;  /* 0x0001102d01006387 */ /* 0x000fe80000100800 */
[----:B------:R0:W-:Y:S04]  /*2d940*/  @P6 STL [R1+0x22c0], R6 ;  /* 0x0022c00601006387 */ /* 0x0001e80000100800 */
[----:B------:R1:W-:Y:S04]  /*2d950*/  @P6 STL [R1+0x108], R50 ;  /* 0x0001083201006387 */ /* 0x0003e80000100800 */
[----:B---3--:R-:W3:Y:S04]  /*2d960*/  @P6 LDG.E.U16 R64, desc[UR6][R2.64] ;  /* 0x0000000602406981 */ /* 0x008ee8000c1e1500 */
[----:B----4-:R-:W4:Y:S04]  /*2d970*/  @P6 LDG.E.U16 R65, desc[UR6][R26.64] ;  /* 0x000000061a416981 */ /* 0x010f28000c1e1500 */
[----:B------:R-:W3:Y:S04]  /*2d980*/  @P6 LDG.E.U16 R66, desc[UR6][R8.64] ;  /* 0x0000000608426981 */ /* 0x000ee8000c1e1500 */
[----:B------:R-:W3:Y:S04]  /*2d990*/  @P6 LDG.E.U16 R67, desc[UR6][R86.64] ;  /* 0x0000000656436981 */ /* 0x000ee8000c1e1500 */
[----:B0-----:R-:W3:Y:S04]  /*2d9a0*/  LDL R6, [R1+0x2290] ;  /* 0x0022900001067983 */ /* 0x001ee80000100800 */
[----:B------:R-:W4:Y:S04]  /*2d9b0*/  @P6 LDG.E.U16 R20, desc[UR6][R68.64] ;  /* 0x0000000644146981 */ /* 0x000f28000c1e1500 */
[----:B------:R-:W4:Y:S04]  /*2d9c0*/  @P6 LDG.E.U16 R78, desc[UR6][R12.64] ;  /* 0x000000060c4e6981 */ /* 0x000f28000c1e1500 */
[----:B--2---:R-:W2:Y:S04]  /*2d9d0*/  @P6 LDG.E.U16 R58, desc[UR6][R14.64] ;  /* 0x000000060e3a6981 */ /* 0x004ea8000c1e1500 */
[----:B------:R-:W2:Y:S04]  /*2d9e0*/  @P6 LDG.E.U16 R59, desc[UR6][R16.64] ;  /* 0x00000006103b6981 */ /* 0x000ea8000c1e1500 */
[----:B------:R-:W2:Y:S04]  /*2d9f0*/  @P6 LDG.E.U16 R5, desc[UR6][R62.64] ;  /* 0x000000063e056981 */ /* 0x000ea8000c1e1500 */
[----:B---3--:R-:W3:Y:S04]  /*2da00*/  @P6 LDG.E.U16 R6, desc[UR6][R84.64] ;  /* 0x0000000654066981 */ /* 0x008ee8000c1e1500 */
[----:B------:R0:W-:Y:S04]  /*2da10*/  @P6 STL [R1+0x22f0], R51 ;  /* 0x0022f03301006387 */ /* 0x0001e80000100800 */
[----:B------:R-:W3:Y:S04]  /*2da20*/  LDL.64 R90, [R1+0x700] ;  /* 0x00070000015a7983 */ /* 0x000ee80000100a00 */
[----:B------:R0:W-:Y:S04]  /*2da30*/  @P6 STL [R1+0x22e8], R60 ;  /* 0x0022e83c01006387 */ /* 0x0001e80000100800 */
[----:B------:R-:W3:Y:S04]  /*2da40*/  LDL R81, [R1+0x2288] ;  /* 0x0022880001517983 */ /* 0x000ee80000100800 */
[----:B------:R0:W-:Y:S04]  /*2da50*/  @P6 STL [R1+0x22e0], R61 ;  /* 0x0022e03d01006387 */ /* 0x0001e80000100800 */
[----:B------:R-:W3:Y:S04]  /*2da60*/  LDL.64 R72, [R1+0x6e0] ;  /* 0x0006e00001487983 */ /* 0x000ee80000100a00 */
[----:B------:R-:W3:Y:S04]  /*2da70*/  LDL R79, [R1+0x2280] ;  /* 0x00228000014f7983 */ /* 0x000ee80000100800 */
[----:B------:R-:W3:Y:S04]  /*2da80*/  LDL.64 R74, [R1+0x6c0] ;  /* 0x0006c000014a7983 */ /* 0x000ee80000100a00 */
[----:B------:R-:W3:Y:S04]  /*2da90*/  LDL R21, [R1+0x2278] ;  /* 0x0022780001157983 */ /* 0x000ee80000100800 */
[----:B------:R-:W3:Y:S04]  /*2daa0*/  LDL.64 R18, [R1+0x660] ;  /* 0x0006600001127983 */ /* 0x000ee80000100a00 */
[----:B------:R0:W-:Y:S04]  /*2dab0*/  @P6 STL [R1+0xf8], R7 ;  /* 0x0000f80701006387 */ /* 0x0001e80000100800 */
[----:B------:R-:W3:Y:S04]  /*2dac0*/  LDL R82, [R1+0xd0] ;  /* 0x0000d00001527983 */ /* 0x000ee80000100800 */
[----:B------:R0:W-:Y:S04]  /*2dad0*/  @P6 STL [R1+0x22d0], R80 ;  /* 0x0022d05001006387 */ /* 0x0001e80000100800 */
[----:B------:R-:W3:Y:S04]  /*2dae0*/  LDL.64 R22, [R1+0x640] ;  /* 0x0006400001167983 */ /* 0x000ee80000100a00 */
[----:B------:R0:W-:Y:S04]  /*2daf0*/  @P6 STL [R1+0x22c8], R0 ;  /* 0x0022c80001006387 */ /* 0x0001e80000100800 */
        /* <DEDUP_REMOVED lines=18> */
[----:B-1----:R-:W3:Y:S04]  /*2dc20*/  LDL R50, [R1+0x2240] ;  /* 0x0022400001327983 */ /* 0x002ee80000100800 */
[----:B------:R-:W3:Y:S04]  /*2dc30*/  LDL.64 R48, [R1+0x5a8] ;  /* 0x0005a80001307983 */ /* 0x000ee80000100a00 */
[----:B0-----:R-:W3:Y:S04]  /*2dc40*/  LDL R51, [R1+0x2238] ;  /* 0x0022380001337983 */ /* 0x001ee80000100800 */
        /* <DEDUP_REMOVED lines=8> */
[----:B------:R-:W3:Y:S04]  /*2dcd0*/  LDL R4, [R1+0x2220] ;  /* 0x0022200001047983 */ /* 0x000ee80000100800 */
[----:B------:R-:W3:Y:S04]  /*2dce0*/  LDL R0, [R1+0x2218] ;  /* 0x0022180001007983 */ /* 0x000ee80000100800 */
[----:B------:R-:W3:Y:S04]  /*2dcf0*/  LDL.LU.64 R2, [R1+0x3818] ;  /* 0x0038180001027983 */ /* 0x000ee80000300a00 */
[----:B------:R0:W-:Y:S04]  /*2dd00*/  @P6 STL [R1+0x22b8], R64 ;  /* 0x0022b84001006387 */ /* 0x0001e80000100800 */
[----:B0-----:R-:W3:Y:S04]  /*2dd10*/  LDL.LU R64, [R1+0x3810] ;  /* 0x0038100001407983 */ /* 0x001ee80000300800 */
[----:B------:R-:W3:Y:S04]  /*2dd20*/  LDL.LU.64 R26, [R1+0x3808] ;  /* 0x00380800011a7983 */ /* 0x000ee80000300a00 */
[----:B----4-:R0:W-:Y:S04]  /*2dd30*/  @P6 STL [R1+0xf0], R65 ;  /* 0x0000f04101006387 */ /* 0x0101e80000100800 */
[----:B0-----:R-:W4:Y:S04]  /*2dd40*/  LDL.LU R65, [R1+0x3800] ;  /* 0x0038000001417983 */ /* 0x001f280000300800 */
[----:B------:R-:W4:Y:S04]  /*2dd50*/  LDL.LU.64 R8, [R1+0x37f8] ;  /* 0x0037f80001087983 */ /* 0x000f280000300a00 */
[----:B------:R0:W-:Y:S04]  /*2dd60*/  @P6 STL [R1+0xe8], R66 ;  /* 0x0000e84201006387 */ /* 0x0001e80000100800 */
        /* <DEDUP_REMOVED lines=11> */
[----:B--2---:R0:W-:Y:S04]  /*2de20*/  @P6 STL [R1+0x2298], R58 ;  /* 0x0022983a01006387 */ /* 0x0041e80000100800 */
[----:B0-----:R-:W2:Y:S04]  /*2de30*/  LDL.LU R58, [R1+0x37b0] ;  /* 0x0037b000013a7983 */ /* 0x001ea80000300800 */
[----:B------:R-:W2:Y:S04]  /*2de40*/  LDL.LU.64 R16, [R1+0x37a8] ;  /* 0x0037a80001107983 */ /* 0x000ea80000300a00 */
[----:B------:R0:W-:Y:S04]  /*2de50*/  @P6 STL [R1+0xe0], R59 ;  /* 0x0000e03b01006387 */ /* 0x0001e80000100800 */
[----:B0-----:R-:W2:Y:S04]  /*2de60*/  LDL.LU R59, [R1+0x37a0] ;  /* 0x0037a000013b7983 */ /* 0x001ea80000300800 */
[----:B------:R-:W2:Y:S04]  /*2de70*/  LDL.LU.64 R62, [R1+0x3798] ;  /* 0x00379800013e7983 */ /* 0x000ea80000300a00 */
[----:B------:R0:W-:Y:S04]  /*2de80*/  @P6 STL [R1+0xd8], R5 ;  /* 0x0000d80501006387 */ /* 0x0001e80000100800 */
[----:B0-----:R-:W2:Y:S04]  /*2de90*/  LDL.LU R5, [R1+0x3790] ;  /* 0x0037900001057983 */ /* 0x001ea80000300800 */
[----:B------:R-:W4:Y:S04]  /*2dea0*/  LDL.LU.64 R84, [R1+0x3788] ;  /* 0x0037880001547983 */ /* 0x000f280000300a00 */
[----:B---3--:R0:W-:Y:S04]  /*2deb0*/  @P6 STL [R1+0x2290], R6 ;  /* 0x0022900601006387 */ /* 0x0081e80000100800 */
[----:B------:R-:W3:Y:S04]  /*2dec0*/  @P6 LDG.E.U16 R81, desc[UR6][R90.64] ;  /* 0x000000065a516981 */ /* 0x000ee8000c1e1500 */
[----:B------:R-:W3:Y:S04]  /*2ded0*/  @P6 LDG.E.U16 R21, desc[UR6][R74.64] ;  /* 0x000000064a156981 */ /* 0x000ee8000c1e1500 */
[----:B------:R-:W3:Y:S04]  /*2dee0*/  @P6 LDG.E.U16 R79, desc[UR6][R72.64] ;  /* 0x00000006484f6981 */ /* 0x000ee8000c1e1500 */
[----:B------:R-:W3:Y:S04]  /*2def0*/  @P6 LDG.E.U16 R82, desc[UR6][R18.64] ;  /* 0x0000000612526981 */ /* 0x000ee8000c1e1500 */
[----:B0-----:R-:W3:Y:S04]  /*2df00*/  LDL.LU R6, [R1+0x3780] ;  /* 0x0037800001067983 */ /* 0x001ee80000300800 */
[----:B------:R-:W3:Y:S04]  /*2df10*/  LDL.LU.64 R90, [R1+0x3778] ;  /* 0x00377800015a7983 */ /* 0x000ee80000300a00 */
[----:B------:R-:W3:Y:S04]  /*2df20*/  @P6 LDG.E.U16 R83, desc[UR6][R22.64] ;  /* 0x0000000616536981 */ /* 0x000ee8000c1e1500 */
        /* <DEDUP_REMOVED lines=14> */
[----:B--2---:R-:W2:Y:S04]  /*2e010*/  @P6 LDG.E.U16 R5, desc[UR6][R58.64] ;  /* 0x000000063a056981 */ /* 0x004ea8000c1e1500 */
[----:B----4-:R-:W4:Y:S04]  /*2e020*/  @P6 LDG.E.U16 R0, desc[UR6][R84.64] ;  /* 0x0000000654006981 */ /* 0x010f28000c1e1500 */
[----:B---3--:R-:W3:Y:S04]  /*2e030*/  @P6 LDG.E.U16 R6, desc[UR6][R62.64] ;  /* 0x000000063e066981 */ /* 0x008ee8000c1e1500 */
[----:B------:R-:W2:Y:S04]  /*2e040*/  @P6 LDG.E.U16 R4, desc[UR6][R90.64] ;  /* 0x000000065a046981 */ /* 0x000ea8000c1e1500 */
[----:B---3--:R-:W-:Y:S04]  /*2e050*/  STL [R1+0x3258], R6 ;  /* 0x0032580601007387 */ /* 0x008fe80000100800 */
[----:B------:R-:W3:Y:S04]  /*2e060*/  LDL.64 R18, [R1+0x670] ;  /* 0x0006700001127983 */ /* 0x000ee80000100a00 */
[----:B------:R0:W-:Y:S04]  /*2e070*/  @P6 STL [R1+0x2278], R21 ;  /* 0x0022781501006387 */ /* 0x0001e80000100800 */
[----:B------:R-:W2:Y:S04]  /*2e080*/  LDL.64 R22, [R1+0x4c8] ;  /* 0x0004c80001167983 */ /* 0x000ea80000100a00 */
[----:B------:R-:W2:Y:S04]  /*2e090*/  LDL R70, [R1+0x2208] ;  /* 0x0022080001467983 */ /* 0x000ea80000100800 */
[----:B------:R-:W3:Y:S04]  /*2e0a0*/  LDL.64 R24, [R1+0x690] ;  /* 0x0006900001187983 */ /* 0x000ee80000100a00 */
[----:B0-----:R-:W3:Y:S04]  /*2e0b0*/  LDL R21, [R1+0x2210] ;  /* 0x0022100001157983 */ /* 0x001ee80000100800 */
[----:B----4-:R0:W-:Y:S04]  /*2e0c0*/  @P6 STL [R1+0x2218], R0 ;  /* 0x0022180001006387 */ /* 0x0101e80000100800 */
[----:B0-----:R-:W4:Y:S04]  /*2e0d0*/  LDL R0, [R1+0x2200] ;  /* 0x0022000001007983 */ /* 0x001f280000100800 */
[----:B------:R-:W-:Y:S04]  /*2e0e0*/  @P6 STL [R1+0x2288], R81 ;  /* 0x0022885101006387 */ /* 0x000fe80000100800 */
[----:B------:R-:W4:Y:S04]  /*2e0f0*/  LDL.64 R48, [R1+0x4b8] ;  /* 0x0004b80001307983 */ /* 0x000f280000100a00 */
[----:B------:R-:W-:Y:S04]  /*2e100*/  @P6 STL [R1+0x2280], R79 ;  /* 0x0022804f01006387 */ /* 0x000fe80000100800 */
[----:B------:R-:W-:Y:S04]  /*2e110*/  @P6 STL [R1+0x2238], R51 ;  /* 0x0022383301006387 */ /* 0x000fe80000100800 */
[----:B------:R0:W-:Y:S04]  /*2e120*/  @P6 STL [R1+0x2240], R50 ;  /* 0x0022403201006387 */ /* 0x0001e80000100800 */
[----:B0-----:R-:W4:Y:S04]  /*2e130*/  LDL.64 R50, [R1+0x6b0] ;  /* 0x0006b00001327983 */ /* 0x001f280000100a00 */
[----:B--2---:R-:W2:Y:S04]  /*2e140*/  @P6 LDG.E.U16 R70, desc[UR6][R22.64] ;  /* 0x0000000616466981 */ /* 0x004ea8000c1e1500 */
[----:B---3--:R-:W3:Y:S04]  /*2e150*/  @P6 LDG.E.U16 R21, desc[UR6][R18.64] ;  /* 0x0000000612156981 */ /* 0x008ee8000c1e1500 */
[----:B----4-:R-:W4:Y:S04]  /*2e160*/  @P6 LDG.E.U16 R0, desc[UR6][R24.64] ;  /* 0x0000000618006981 */ /* 0x010f28000c1e1500 */
[----:B------:R-:W-:Y:S04]  /*2e170*/  @P6 STL [R1+0xd0], R82 ;  /* 0x0000d05201006387 */ /* 0x000fe80000100800 */
[----:B------:R-:W4:Y:S04]  /*2e180*/  LDL R71, [R1+0x21f0] ;  /* 0x0021f00001477983 */ /* 0x000f280000100800 */
[----:B------:R-:W-:Y:S04]  /*2e190*/  @P6 STL [R1+0xc8], R83 ;  /* 0x0000c85301006387 */ /* 0x000fe80000100800 */
[----:B------:R-:W4:Y:S04]  /*2e1a0*/  LDL.64 R76, [R1+0x6d0] ;  /* 0x0006d000014c7983 */ /* 0x000f280000100a00 */
[----:B------:R-:W-:Y:S04]  /*2e1b0*/  @P6 STL [R1+0x2270], R28 ;  /* 0x0022701c01006387 */ /* 0x000fe80000100800 */
[----:B------:R-:W4:Y:S04]  /*2e1c0*/  LDL R81, [R1+0x90] ;  /* 0x0000900001517983 */ /* 0x000f280000100800 */
[----:B------:R-:W-:Y:S04]  /*2e1d0*/  @P6 STL [R1+0x2268], R29 ;  /* 0x0022681d01006387 */ /* 0x000fe80000100800 */
[----:B------:R-:W-:Y:S04]  /*2e1e0*/  @P6 STL [R1+0xa8], R61 ;  /* 0x0000a83d01006387 */ /* 0x000fe80000100800 */
[----:B------:R-:W-:Y:S04]  /*2e1f0*/  @P6 STL [R1+0x2260], R52 ;  /* 0x0022603401006387 */ /* 0x000fe80000100800 */
[----:B------:R0:W-:Y:S04]  /*2e200*/  @P6 STL [R1+0xb0], R60 ;  /* 0x0000b03c01006387 */ /* 0x0001e80000100800 */
[----:B------:R1:W-:Y:S04]  /*2e210*/  @P6 STL [R1+0x2258], R53 ;  /* 0x0022583501006387 */ /* 0x0003e80000100800 */
[----:B0-----:R-:W4:Y:S04]  /*2e220*/  LDL.64 R60, [R1+0x498] ;  /* 0x00049800013c7983 */ /* 0x001f280000100a00 */
[----:B------:R0:W-:Y:S04]  /*2e230*/  @P6 STL [R1+0xc0], R34 ;  /* 0x0000c02201006387 */ /* 0x0001e80000100800 */
[----:B------:R-:W4:Y:S04]  /*2e240*/  LDL R72, [R1+0x88] ;  /* 0x0000880001487983 */ /* 0x000f280000100800 */
[----:B------:R0:W-:Y:S04]  /*2e250*/  @P6 STL [R1+0xb8], R35 ;  /* 0x0000b82301006387 */ /* 0x0001e80000100800 */
[----:B------:R-:W4:Y:S04]  /*2e260*/  LDL.64 R92, [R1+0x6f0] ;  /* 0x0006f000015c7983 */ /* 0x000f280000100a00 */
[----:B------:R-:W-:Y:S04]  /*2e270*/  @P6 STL [R1+0x2250], R44 ;  /* 0x0022502c01006387 */ /* 0x000fe80000100800 */
[----:B------:R-:W4:Y:S04]  /*2e280*/  LDL R73, [R1+0x21e8] ;  /* 0x0021e80001497983 */ /* 0x000f280000100800 */
[----:B------:R0:W-:Y:S04]  /*2e290*/  @P6 STL [R1+0x2248], R45 ;  /* 0x0022482d01006387 */ /* 0x0001e80000100800 */
[----:B------:R-:W4:Y:S04]  /*2e2a0*/  LDL.64 R74, [R1+0x488] ;  /* 0x00048800014a7983 */ /* 0x000f280000100a00 */
[----:B------:R-:W4:Y:S04]  /*2e2b0*/  LDL R79, [R1+0x21e0] ;  /* 0x0021e000014f7983 */ /* 0x000f280000100800 */
[----:B------:R-:W4:Y:S04]  /*2e2c0*/  LDL.64 R82, [R1+0x710] ;  /* 0x0007100001527983 */ /* 0x000f280000100a00 */
[----:B------:R-:W4:Y:S04]  /*2e2d0*/  LDL R28, [R1+0x21d8] ;  /* 0x0021d800011c7983 */ /* 0x000f280000100800 */
[----:B------:R-:W4:Y:S04]  /*2e2e0*/  LDL.64 R56, [R1+0x478] ;  /* 0x0004780001387983 */ /* 0x000f280000100a00 */
[----:B------:R-:W4:Y:S04]  /*2e2f0*/  LDL R29, [R1+0x21d0] ;  /* 0x0021d000011d7983 */ /* 0x000f280000100800 */
[----:B------:R-:W4:Y:S04]  /*2e300*/  LDL.64 R54, [R1+0x730] ;  /* 0x0007300001367983 */ /* 0x000f280000100a00 */
[----:B------:R-:W4:Y:S04]  /*2e310*/  LDL R52, [R1+0x21c8] ;  /* 0x0021c80001347983 */ /* 0x000f280000100800 */
[----:B------:R-:W4:Y:S04]  /*2e320*/  LDL.64 R30, [R1+0x750] ;  /* 0x00075000011e7983 */ /* 0x000f280000100a00 */
[----:B------:R0:W-:Y:S04]  /*2e330*/  @P6 STL [R1+0x2230], R7 ;  /* 0x0022300701006387 */ /* 0x0001e80000100800 */
[----:B-1----:R-:W4:Y:S04]  /*2e340*/  LDL R53, [R1+0x80] ;  /* 0x0000800001357983 */ /* 0x002f280000100800 */
[----:B------:R1:W-:Y:S04]  /*2e350*/  @P6 STL [R1+0x2228], R80 ;  /* 0x0022285001006387 */ /* 0x0003e80000100800 */
[----:B------:R-:W4:Y:S04]  /*2e360*/  LDL.64 R32, [R1+0x458] ;  /* 0x0004580001207983 */ /* 0x000f280000100a00 */
[----:B------:R1:W-:Y:S04]  /*2e370*/  @P6 STL [R1+0x2220], R4 ;  /* 0x0022200401006387 */ /* 0x0003e80000100800 */
[----:B0-----:R-:W4:Y:S04]  /*2e380*/  LDL R34, [R1+0x78] ;  /* 0x0000780001227983 */ /* 0x001f280000100800 */
[----:B------:R-:W4:Y:S04]  /*2e390*/  LDL.64 R40, [R1+0x770] ;  /* 0x0007700001287983 */ /* 0x000f280000100a00 */
[----:B------:R-:W4:Y:S04]  /*2e3a0*/  LDL R35, [R1+0x21c0] ;  /* 0x0021c00001237983 */ /* 0x000f280000100800 */
[----:B------:R-:W4:Y:S04]  /*2e3b0*/  LDL.64 R36, [R1+0x448] ;  /* 0x0004480001247983 */ /* 0x000f280000100a00 */
[----:B------:R-:W4:Y:S04]  /*2e3c0*/  LDL R42, [R1+0x21b8] ;  /* 0x0021b800012a7983 */ /* 0x000f280000100800 */
[----:B------:R-:W4:Y:S04]  /*2e3d0*/  LDL R43, [R1+0x21b0] ;  /* 0x0021b000012b7983 */ /* 0x000f280000100800 */
[----:B------:R-:W4:Y:S04]  /*2e3e0*/  LDL R46, [R1+0x21a8] ;  /* 0x0021a800012e7983 */ /* 0x000f280000100800 */
[----:B------:R-:W4:Y:S04]  /*2e3f0*/  LDL.64 R44, [R1+0x7b0] ;  /* 0x0007b000012c7983 */ /* 0x000f280000100a00 */
[----:B------:R-:W4:Y:S04]  /*2e400*/  LDL R47, [R1+0x21a0] ;  /* 0x0021a000012f7983 */ /* 0x000f280000100800 */
[----:B------:R-:W4:Y:S04]  /*2e410*/  LDL R88, [R1+0x70] ;  /* 0x0000700001587983 */ /* 0x000f280000100800 */
[----:B------:R-:W4:Y:S04]  /*2e420*/  LDL R89, [R1+0x68] ;  /* 0x0000680001597983 */ /* 0x000f280000100800 */
[----:B------:R-:W4:Y:S04]  /*2e430*/  LDL R90, [R1+0x2198] ;  /* 0x00219800015a7983 */ /* 0x000f280000100800 */
[----:B------:R-:W4:Y:S04]  /*2e440*/  LDL R91, [R1+0x2190] ;  /* 0x00219000015b7983 */ /* 0x000f280000100800 */
[----:B------:R-:W4:Y:S04]  /*2e450*/  LDL.64 R58, [R1+0xfc0] ;  /* 0x000fc000013a7983 */ /* 0x000f280000100a00 */
[----:B------:R-:W4:Y:S04]  /*2e460*/  LDL R7, [R1+0x2188] ;  /* 0x0021880001077983 */ /* 0x000f280000100800 */
[----:B------:R-:W4:Y:S04]  /*2e470*/  LDL.64 R84, [R1+0xfb0] ;  /* 0x000fb00001547983 */ /* 0x000f280000100a00 */
[----:B-1----:R-:W4:Y:S04]  /*2e480*/  LDL R80, [R1+0x2180] ;  /* 0x0021800001507983 */ /* 0x002f280000100800 */
[----:B------:R-:W4:Y:S04]  /*2e490*/  LDL.64 R62, [R1+0xfa0] ;  /* 0x000fa000013e7983 */ /* 0x000f280000100a00 */
[----:B------:R-:W4:Y:S04]  /*2e4a0*/  LDL R4, [R1+0x2178] ;  /* 0x0021780001047983 */ /* 0x000f280000100800 */
[----:B------:R-:W4:Y:S04]  /*2e4b0*/  LDL.LU R6, [R1+0x60] ;  /* 0x0000600001067983 */ /* 0x000f280000300800 */
[----:B------:R0:W-:Y:S04]  /*2e4c0*/  STL [R1+0x3220], R5 ;  /* 0x0032200501007387 */ /* 0x0001e80000100800 */
[----:B0-----:R-:W4:Y:S04]  /*2e4d0*/  LDL.LU R5, [R1+0x54] ;  /* 0x0000540001057983 */ /* 0x001f280000300800 */
[----:B------:R-:W4:Y:S04]  /*2e4e0*/  LDL.LU.64 R18, [R1+0x3770] ;  /* 0x0037700001127983 */ /* 0x000f280000300a00 */
[----:B---3--:R0:W-:Y:S04]  /*2e4f0*/  @P6 STL [R1+0x2210], R21 ;  /* 0x0022101501006387 */ /* 0x0081e80000100800 */
[----:B0-----:R-:W3:Y:S04]  /*2e500*/  LDL.LU R21, [R1+0x3768] ;  /* 0x0037680001157983 */ /* 0x001ee80000300800 */
[----:B------:R-:W3:Y:S04]  /*2e510*/  LDL.LU.64 R22, [R1+0x3760] ;  /* 0x0037600001167983 */ /* 0x000ee80000300a00 */
[----:B--2---:R0:W-:Y:S04]  /*2e520*/  @P6 STL [R1+0x2208], R70 ;  /* 0x0022084601006387 */ /* 0x0041e80000100800 */
[----:B----4-:R-:W2:Y:S04]  /*2e530*/  @P6 LDG.E.U16 R71, desc[UR6][R50.64] ;  /* 0x0000000632476981 */ /* 0x010ea8000c1e1500 */
[----:B------:R-:W4:Y:S04]  /*2e540*/  @P6 LDG.E.U16 R81, desc[UR6][R76.64] ;  /* 0x000000064c516981 */ /* 0x000f28000c1e1500 */
[----:B0-----:R-:W2:Y:S04]  /*2e550*/  LDL.LU R70, [R1+0x3758] ;  /* 0x0037580001467983 */ /* 0x001ea80000300800 */
[----:B------:R-:W2:Y:S04]  /*2e560*/  LDL.LU.64 R24, [R1+0x3750] ;  /* 0x0037500001187983 */ /* 0x000ea80000300a00 */
[----:B------:R0:W-:Y:S04]  /*2e570*/  @P6 STL [R1+0x2200], R0 ;  /* 0x0022000001006387 */ /* 0x0001e80000100800 */
[----:B------:R-:W2:Y:S04]  /*2e580*/  @P6 LDG.E.U16 R72, desc[UR6][R60.64] ;  /* 0x000000063c486981 */ /* 0x000ea8000c1e1500 */
[----:B0-----:R-:W2:Y:S04]  /*2e590*/  LDL.LU R0, [R1+0x3748] ;  /* 0x0037480001007983 */ /* 0x001ea80000300800 */
        /* <DEDUP_REMOVED lines=14> */
[----:B------:R-:W3:Y:S04]  /*2e680*/  LDL.LU.64 R48, [R1+0x3740] ;  /* 0x0037400001307983 */ /* 0x000ee80000300a00 */
[----:B--2---:R0:W-:Y:S04]  /*2e690*/  STL [R1+0x2f24], R0 ;  /* 0x002f240001007387 */ /* 0x0041e80000100800 */
[----:B0-----:R-:W2:Y:S04]  /*2e6a0*/  LDL.LU R0, [R1+0x2158] ;  /* 0x0021580001007983 */ /* 0x001ea80000300800 */
[----:B------:R-:W2:Y:S04]  /*2e6b0*/  LDL.LU.64 R50, [R1+0x3738] ;  /* 0x0037380001327983 */ /* 0x000ea80000300a00 */
[----:B------:R0:W-:Y:S04]  /*2e6c0*/  @P6 STL [R1+0x21f0], R71 ;  /* 0x0021f04701006387 */ /* 0x0001e80000100800 */
[----:B---3--:R-:W3:Y:S04]  /*2e6d0*/  @P6 LDG.E.U16 R91, desc[UR6][R48.64] ;  /* 0x00000006305b6981 */ /* 0x008ee8000c1e1500 */
[----:B0-----:R-:W3:Y:S04]  /*2e6e0*/  LDL.LU R71, [R1+0x3730] ;  /* 0x0037300001477983 */ /* 0x001ee80000300800 */
[----:B------:R-:W4:Y:S04]  /*2e6f0*/  LDL.LU.64 R76, [R1+0x3728] ;  /* 0x00372800014c7983 */ /* 0x000f280000300a00 */
[----:B------:R-:W4:Y:S04]  /*2e700*/  LDL.LU.64 R60, [R1+0x3720] ;  /* 0x00372000013c7983 */ /* 0x000f280000300a00 */
[----:B------:R-:W4:Y:S04]  /*2e710*/  LDL.LU.64 R92, [R1+0x3718] ;  /* 0x00371800015c7983 */ /* 0x000f280000300a00 */
[----:B--2---:R-:W2:Y:S04]  /*2e720*/  @P6 LDG.E.U16 R90, desc[UR6][R50.64] ;  /* 0x00000006325a6981 */ /* 0x004ea8000c1e1500 */
[----:B---3--:R-:W3:Y:S04]  /*2e730*/  @P6 LDG.E.U16 R89, desc[UR6][R70.64] ;  /* 0x0000000646596981 */ /* 0x008ee8000c1e1500 */
[----:B----4-:R-:W4:Y:S04]  /*2e740*/  @P6 LDG.E.U16 R43, desc[UR6][R92.64] ;  /* 0x000000065c2b6981 */ /* 0x010f28000c1e1500 */
[----:B------:R-:W2:Y:S04]  /*2e750*/  @P6 LDG.E.U16 R46, desc[UR6][R60.64] ;  /* 0x000000063c2e6981 */ /* 0x000ea8000c1e1500 */
[----:B------:R-:W2:Y:S04]  /*2e760*/  @P6 LDG.E.U16 R88, desc[UR6][R76.64] ;  /* 0x000000064c586981 */ /* 0x000ea8000c1e1500 */
[----:B------:R-:W2:Y:S04]  /*2e770*/  LDL.LU.64 R92, [R1+0x3710] ;  /* 0x00371000015c7983 */ /* 0x000ea80000300a00 */
[----:B------:R-:W3:Y:S04]  /*2e780*/  LDL.LU.64 R60, [R1+0x3708] ;  /* 0x00370800013c7983 */ /* 0x000ee80000300a00 */
[----:B--2---:R-:W2:Y:S04]  /*2e790*/  @P6 LDG.E.U16 R6, desc[UR6][R92.64] ;  /* 0x000000065c066981 */ /* 0x004ea8000c1e1500 */
[----:B---3--:R-:W3:Y:S04]  /*2e7a0*/  @P6 LDG.E.U16 R5, desc[UR6][R60.64] ;  /* 0x000000063c056981 */ /* 0x008ee8000c1e1500 */
[----:B--2---:R-:W-:Y:S04]  /*2e7b0*/  STL [R1+0x325c], R6 ;  /* 0x00325c0601007387 */ /* 0x004fe80000100800 */
[----:B------:R-:W-:Y:S04]  /*2e7c0*/  @P6 STL [R1+0x21d0], R29 ;  /* 0x0021d01d01006387 */ /* 0x000fe80000100800 */
[----:B------:R0:W-:Y:S04]  /*2e7d0*/  @P6 STL [R1+0x21d8], R28 ;  /* 0x0021d81c01006387 */ /* 0x0001e80000100800 */
[----:B0-----:R-:W2:Y:S04]  /*2e7e0*/  LDL.64 R28, [R1+0xf60] ;  /* 0x000f6000011c7983 */ /* 0x001ea80000100a00 */
[----:B------:R0:W-:Y:S04]  /*2e7f0*/  @P6 STL [R1+0x2188], R7 ;  /* 0x0021880701006387 */ /* 0x0001e80000100800 */
[----:B------:R-:W-:Y:S04]  /*2e800*/  @P6 STL [R1+0x90], R81 ;  /* 0x0000905101006387 */ /* 0x000fe80000100800 */
[----:B------:R-:W2:Y:S04]  /*2e810*/  LDL.64 R30, [R1+0xf50] ;  /* 0x000f5000011e7983 */ /* 0x000ea80000100a00 */
[----:B0-----:R-:W2:Y:S04]  /*2e820*/  LDL R7, [R1+0x2170] ;  /* 0x0021700001077983 */ /* 0x001ea80000100800 */
[----:B------:R-:W-:Y:S04]  /*2e830*/  @P6 STL [R1+0x88], R72 ;  /* 0x0000884801006387 */ /* 0x000fe80000100800 */
[----:B------:R-:W3:Y:S04]  /*2e840*/  LDL R61, [R1+0x2168] ;  /* 0x00216800013d7983 */ /* 0x000ee80000100800 */
[----:B------:R-:W3:Y:S04]  /*2e850*/  LDL.64 R32, [R1+0xf40] ;  /* 0x000f400001207983 */ /* 0x000ee80000100a00 */
[----:B------:R-:W-:Y:S04]  /*2e860*/  @P6 STL [R1+0x21e8], R73 ;  /* 0x0021e84901006387 */ /* 0x000fe80000100800 */
[----:B------:R-:W3:Y:S04]  /*2e870*/  LDL R92, [R1+0x2160] ;  /* 0x00216000015c7983 */ /* 0x000ee80000100800 */
[----:B------:R-:W-:Y:S04]  /*2e880*/  @P6 STL [R1+0x21e0], R79 ;  /* 0x0021e04f01006387 */ /* 0x000fe80000100800 */
[----:B------:R-:W3:Y:S04]  /*2e890*/  LDL.64 R48, [R1+0xf30] ;  /* 0x000f300001307983 */ /* 0x000ee80000100a00 */
[----:B------:R-:W-:Y:S04]  /*2e8a0*/  @P6 STL [R1+0x21c0], R35 ;  /* 0x0021c02301006387 */ /* 0x000fe80000100800 */
[----:B------:R0:W-:Y:S04]  /*2e8b0*/  @P6 STL [R1+0x78], R34 ;  /* 0x0000782201006387 */ /* 0x0001e80000100800 */
[----:B0-----:R-:W3:Y:S04]  /*2e8c0*/  LDL.64 R34, [R1+0xf20] ;  /* 0x000f200001227983 */ /* 0x001ee80000100a00 */
[----:B------:R0:W-:Y:S04]  /*2e8d0*/  @P6 STL [R1+0x2180], R80 ;  /* 0x0021805001006387 */ /* 0x0001e80000100800 */
[----:B------:R-:W-:Y:S04]  /*2e8e0*/  @P6 STL [R1+0x21c8], R52 ;  /* 0x0021c83401006387 */ /* 0x000fe80000100800 */
[----:B0-----:R-:W3:Y:S04]  /*2e8f0*/  LDL R80, [R1+0x2150] ;  /* 0x0021500001507983 */ /* 0x001ee80000100800 */
[----:B------:R-:W-:Y:S04]  /*2e900*/  @P6 STL [R1+0x80], R53 ;  /* 0x0000803501006387 */ /* 0x000fe80000100800 */
[----:B----4-:R-:W-:Y:S04]  /*2e910*/  @P6 STL [R1+0x21b0], R43 ;  /* 0x0021b02b01006387 */ /* 0x010fe80000100800 */
[----:B------:R0:W-:Y:S04]  /*2e920*/  @P6 STL [R1+0x21b8], R42 ;  /* 0x0021b82a01006387 */ /* 0x0001e80000100800 */
[----:B0-----:R-:W4:Y:S04]  /*2e930*/  LDL.64 R42, [R1+0xf00] ;  /* 0x000f0000012a7983 */ /* 0x001f280000100a00 */
[----:B------:R0:W-:Y:S04]  /*2e940*/  @P6 STL [R1+0x2178], R4 ;  /* 0x0021780401006387 */ /* 0x0001e80000100800 */
[----:B------:R-:W4:Y:S04]  /*2e950*/  LDL.64 R50, [R1+0xef0] ;  /* 0x000ef00001327983 */ /* 0x000f280000100a00 */
[----:B------:R-:W4:Y:S04]  /*2e960*/  LDL R60, [R1+0x44] ;  /* 0x00004400013c7983 */ /* 0x000f280000100800 */
[----:B------:R-:W4:Y:S04]  /*2e970*/  LDL.64 R44, [R1+0xee0] ;  /* 0x000ee000012c7983 */ /* 0x000f280000100a00 */
[----:B0-----:R-:W4:Y:S04]  /*2e980*/  LDL R4, [R1+0x4c] ;  /* 0x00004c0001047983 */ /* 0x001f280000100800 */
[----:B--2---:R-:W2:Y:S04]  /*2e990*/  @P6 LDG.E.U16 R7, desc[UR6][R28.64] ;  /* 0x000000061c076981 */ /* 0x004ea8000c1e1500 */
[----:B---3--:R-:W3:Y:S04]  /*2e9a0*/  @P6 LDG.E.U16 R61, desc[UR6][R30.64] ;  /* 0x000000061e3d6981 */ /* 0x008ee8000c1e1500 */
[----:B------:R-:W3:Y:S04]  /*2e9b0*/  @P6 LDG.E.U16 R92, desc[UR6][R32.64] ;  /* 0x00000006205c6981 */ /* 0x000ee8000c1e1500 */
[----:B------:R-:W3:Y:S04]  /*2e9c0*/  @P6 LDG.E.U16 R0, desc[UR6][R48.64] ;  /* 0x0000000630006981 */ /* 0x000ee8000c1e1500 */
[----:B------:R-:W3:Y:S04]  /*2e9d0*/  @P6 LDG.E.U16 R80, desc[UR6][R34.64] ;  /* 0x0000000622506981 */ /* 0x000ee8000c1e1500 */
[----:B----4-:R-:W4:Y:S04]  /*2e9e0*/  @P6 LDG.E.U16 R60, desc[UR6][R50.64] ;  /* 0x00000006323c6981 */ /* 0x010f28000c1e1500 */
[----:B------:R-:W4:Y:S04]  /*2e9f0*/  @P6 LDG.E.U16 R4, desc[UR6][R42.64] ;  /* 0x000000062a046981 */ /* 0x000f28000c1e1500 */
[----:B------:R-:W-:Y:S04]  /*2ea00*/  @P6 STL [R1+0x21a0], R47 ;  /* 0x0021a02f01006387 */ /* 0x000fe80000100800 */
[----:B------:R0:W-:Y:S04]  /*2ea10*/  @P6 STL [R1+0x21a8], R46 ;  /* 0x0021a82e01006387 */ /* 0x0001e80000100800 */
[----:B0-----:R-:W4:Y:S04]  /*2ea20*/  LDL.64 R46, [R1+0xed0] ;  /* 0x000ed000012e7983 */ /* 0x001f280000100a00 */
[----:B------:R-:W-:Y:S04]  /*2ea30*/  @P6 STL [R1+0x2190], R91 ;  /* 0x0021905b01006387 */ /* 0x000fe80000100800 */
[----:B------:R0:W-:Y:S04]  /*2ea40*/  @P6 STL [R1+0x2198], R90 ;  /* 0x0021985a01006387 */ /* 0x0001e80000100800 */
[----:B------:R-:W4:Y:S04]  /*2ea50*/  LDL R6, [R1+0x2140] ;  /* 0x0021400001067983 */ /* 0x000f280000100800 */
[----:B0-----:R-:W4:Y:S04]  /*2ea60*/  LDL.64 R90, [R1+0xec0] ;  /* 0x000ec000015a7983 */ /* 0x001f280000100a00 */
[----:B------:R0:W-:Y:S04]  /*2ea70*/  @P6 STL [R1+0x70], R88 ;  /* 0x0000705801006387 */ /* 0x0001e80000100800 */
[----:B------:R-:W4:Y:S04]  /*2ea80*/  LDL.64 R62, [R1+0xeb0] ;  /* 0x000eb000013e7983 */ /* 0x000f280000100a00 */
[----:B------:R1:W-:Y:S04]  /*2ea90*/  @P6 STL [R1+0x68], R89 ;  /* 0x0000685901006387 */ /* 0x0003e80000100800 */
[----:B------:R-:W4:Y:S04]  /*2eaa0*/  LDL R81, [R1+0x2138] ;  /* 0x0021380001517983 */ /* 0x000f280000100800 */
        /* <DEDUP_REMOVED lines=16> */
[----:B0-----:R-:W4:Y:S04]  /*2ebb0*/  LDL R88, [R1+0x1c] ;  /* 0x00001c0001587983 */ /* 0x001f280000100800 */
[----:B------:R-:W4:Y:S04]  /*2ebc0*/  LDL.64 R76, [R1+0xd38] ;  /* 0x000d3800014c7983 */ /* 0x000f280000100a00 */
[----:B-1----:R-:W4:Y:S04]  /*2ebd0*/  LDL R89, [R1+0x2108] ;  /* 0x0021080001597983 */ /* 0x002f280000100800 */
[----:B------:R0:W-:Y:S04]  /*2ebe0*/  STL [R1+0x3234], R5 ;  /* 0x0032340501007387 */ /* 0x0001e80000100800 */
[----:B0-----:R-:W4:Y:S04]  /*2ebf0*/  LDL.LU R5, [R1+0x4] ;  /* 0x0000040001057983 */ /* 0x001f280000300800 */
[----:B------:R-:W4:Y:S04]  /*2ec00*/  LDL.LU.64 R28, [R1+0x3700] ;  /* 0x00370000011c7983 */ /* 0x000f280000300a00 */
[----:B--2---:R0:W-:Y:S04]  /*2ec10*/  @P6 STL [R1+0x2170], R7 ;  /* 0x0021700701006387 */ /* 0x0041e80000100800 */
[----:B0-----:R-:W2:Y:S04]  /*2ec20*/  LDL.LU R7, [R1+0x36f8] ;  /* 0x0036f80001077983 */ /* 0x001ea80000300800 */
[----:B------:R-:W2:Y:S04]  /*2ec30*/  LDL.LU.64 R30, [R1+0x36f0] ;  /* 0x0036f000011e7983 */ /* 0x000ea80000300a00 */
[----:B---3--:R0:W-:Y:S04]  /*2ec40*/  @P6 STL [R1+0x2168], R61 ;  /* 0x0021683d01006387 */ /* 0x0081e80000100800 */
[----:B0-----:R-:W3:Y:S04]  /*2ec50*/  LDL.LU R61, [R1+0x36e8] ;  /* 0x0036e800013d7983 */ /* 0x001ee80000300800 */
[----:B------:R-:W3:Y:S04]  /*2ec60*/  LDL.LU.64 R32, [R1+0x36e0] ;  /* 0x0036e00001207983 */ /* 0x000ee80000300a00 */
[----:B------:R0:W-:Y:S04]  /*2ec70*/  @P6 STL [R1+0x2160], R92 ;  /* 0x0021605c01006387 */ /* 0x0001e80000100800 */
[----:B0-----:R-:W3:Y:S04]  /*2ec80*/  LDL.LU R92, [R1+0x36d8] ;  /* 0x0036d800015c7983 */ /* 0x001ee80000300800 */
[----:B------:R-:W3:Y:S04]  /*2ec90*/  LDL R49, [R1+0x20f8] ;  /* 0x0020f80001317983 */ /* 0x000ee80000100800 */
[----:B------:R-:W3:Y:S04]  /*2eca0*/  LDL R48, [R1+0x20f0] ;  /* 0x0020f00001307983 */ /* 0x000ee80000100800 */
[----:B------:R0:W-:Y:S04]  /*2ecb0*/  STL [R1+0x2f28], R0 ;  /* 0x002f280001007387 */ /* 0x0001e80000100800 */
[----:B0-----:R-:W3:Y:S04]  /*2ecc0*/  LDL R0, [R1+0x2148] ;  /* 0x0021480001007983 */ /* 0x001ee80000100800 */
[----:B------:R-:W3:Y:S04]  /*2ecd0*/  LDL.LU.64 R34, [R1+0x36d0] ;  /* 0x0036d00001227983 */ /* 0x000ee80000300a00 */
[----:B------:R0:W-:Y:S04]  /*2ece0*/  @P6 STL [R1+0x2150], R80 ;  /* 0x0021505001006387 */ /* 0x0001e80000100800 */
[----:B0-----:R-:W3:Y:S04]  /*2ecf0*/  LDL.LU R80, [R1+0x36c8] ;  /* 0x0036c80001507983 */ /* 0x001ee80000300800 */
[----:B------:R-:W3:Y:S04]  /*2ed00*/  LDL.LU.64 R42, [R1+0x36c0] ;  /* 0x0036c000012a7983 */ /* 0x000ee80000300a00 */
[----:B----4-:R0:W-:Y:S04]  /*2ed10*/  @P6 STL [R1+0x4c], R4 ;  /* 0x00004c0401006387 */ /* 0x0101e80000100800 */
[----:B0-----:R-:W4:Y:S04]  /*2ed20*/  LDL.LU R4, [R1+0x36b8] ;  /* 0x0036b80001047983 */ /* 0x001f280000300800 */
[----:B------:R-:W4:Y:S04]  /*2ed30*/  LDL R50, [R1+0x20e8] ;  /* 0x0020e80001327983 */ /* 0x000f280000100800 */
[----:B------:R-:W4:Y:S04]  /*2ed40*/  LDL R51, [R1+0x20e0] ;  /* 0x0020e00001337983 */ /* 0x000f280000100800 */
[----:B------:R0:W-:Y:S04]  /*2ed50*/  @P6 STL [R1+0x44], R60 ;  /* 0x0000443c01006387 */ /* 0x0001e80000100800 */
[----:B------:R-:W4:Y:S04]  /*2ed60*/  @P6 LDG.E.U16 R6, desc[UR6][R90.64] ;  /* 0x000000065a066981 */ /* 0x000f28000c1e1500 */
[----:B------:R-:W4:Y:S04]  /*2ed70*/  @P6 LDG.E.U16 R81, desc[UR6][R62.64] ;  /* 0x000000063e516981 */ /* 0x000f28000c1e1500 */
[----:B0-----:R-:W4:Y:S04]  /*2ed80*/  LDL R60, [R1+0x20d8] ;  /* 0x0020d800013c7983 */ /* 0x001f280000100800 */
[----:B------:R-:W4:Y:S04]  /*2ed90*/  @P6 LDG.E.U16 R72, desc[UR6][R58.64] ;  /* 0x000000063a486981 */ /* 0x000f28000c1e1500 */
        /* <DEDUP_REMOVED lines=8> */
[----:B--2---:R-:W2:Y:S04]  /*2ee20*/  @P6 LDG.E.U16 R7, desc[UR6][R2.64] ;  /* 0x0000000602076981 */ /* 0x004ea8000c1e1500 */
[----:B---3--:R-:W3:Y:S04]  /*2ee30*/  @P6 LDG.E.U16 R61, desc[UR6][R12.64] ;  /* 0x000000060c3d6981 */ /* 0x008ee8000c1e1500 */
[----:B------:R-:W2:Y:S04]  /*2ee40*/  @P6 LDG.E.U16 R0, desc[UR6][R46.64] ;  /* 0x000000062e006981 */ /* 0x000ea8000c1e1500 */
[----:B----4-:R-:W4:Y:S04]  /*2ee50*/  @P6 LDG.E.U16 R4, desc[UR6][R44.64] ;  /* 0x000000062c046981 */ /* 0x010f28000c1e1500 */
[----:B------:R-:W2:Y:S04]  /*2ee60*/  @P6 LDG.E.U16 R50, desc[UR6][R42.64] ;  /* 0x000000062a326981 */ /* 0x000ea8000c1e1500 */
[----:B------:R-:W2:Y:S04]  /*2ee70*/  @P6 LDG.E.U16 R51, desc[UR6][R34.64] ;  /* 0x0000000622336981 */ /* 0x000ea8000c1e1500 */
[----:B------:R-:W2:Y:S04]  /*2ee80*/  LDL.LU.64 R44, [R1+0x36b0] ;  /* 0x0036b000012c7983 */ /* 0x000ea80000300a00 */
[----:B------:R-:W3:Y:S04]  /*2ee90*/  @P6 LDG.E.U16 R60, desc[UR6][R32.64] ;  /* 0x00000006203c6981 */ /* 0x000ee8000c1e1500 */
[----:B----4-:R-:W-:Y:S04]  /*2eea0*/  STL [R1+0x31fc], R4 ;  /* 0x0031fc0401007387 */ /* 0x010fe80000100800 */
[----:B------:R-:W4:Y:S04]  /*2eeb0*/  LDL.LU.64 R46, [R1+0x36a8] ;  /* 0x0036a800012e7983 */ /* 0x000f280000300a00 */
[----:B------:R-:W3:Y:S04]  /*2eec0*/  LDL.LU.64 R90, [R1+0x36a0] ;  /* 0x0036a000015a7983 */ /* 0x000ee80000300a00 */
[----:B------:R-:W3:Y:S04]  /*2eed0*/  LDL.LU.64 R62, [R1+0x3698] ;  /* 0x00369800013e7983 */ /* 0x000ee80000300a00 */
[----:B--2---:R-:W2:Y:S04]  /*2eee0*/  @P6 LDG.E.U16 R92, desc[UR6][R44.64] ;  /* 0x000000062c5c6981 */ /* 0x004ea8000c1e1500 */
[----:B----4-:R-:W4:Y:S04]  /*2eef0*/  @P6 LDG.E.U16 R5, desc[UR6][R46.64] ;  /* 0x000000062e056981 */ /* 0x010f28000c1e1500 */
[----:B---3--:R-:W3:Y:S04]  /*2ef00*/  @P6 LDG.E.U16 R93, desc[UR6][R62.64] ;  /* 0x000000063e5d6981 */ /* 0x008ee8000c1e1500 */
[----:B------:R-:W2:Y:S04]  /*2ef10*/  @P6 LDG.E.U16 R48, desc[UR6][R90.64] ;  /* 0x000000065a306981 */ /* 0x000ea8000c1e1500 */
[----:B------:R-:W2:Y:S04]  /*2ef20*/  LDL.LU R63, [R1+0x3690] ;  /* 0x00369000013f7983 */ /* 0x000ea80000300800 */
[----:B------:R-:W2:Y:S04]  /*2ef30*/  LDL R62, [R1+0x20c8] ;  /* 0x0020c800013e7983 */ /* 0x000ea80000100800 */
[----:B---3--:R0:W-:Y:S04]  /*2ef40*/  @P6 STL [R1+0x2130], R93 ;  /* 0x0021305d01006387 */ /* 0x0081e80000100800 */
[----:B0-----:R-:W3:Y:S04]  /*2ef50*/  LDL R93, [R1+0x20c0] ;  /* 0x0020c000015d7983 */ /* 0x001ee80000100800 */
[----:B------:R-:W4:Y:S04]  /*2ef60*/  LDL.LU.64 R58, [R1+0x3688] ;  /* 0x00368800013a7983 */ /* 0x000f280000300a00 */
[----:B------:R-:W4:Y:S04]  /*2ef70*/  LDL.LU.64 R84, [R1+0x3680] ;  /* 0x0036800001547983 */ /* 0x000f280000300a00 */
[----:B------:R-:W4:Y:S04]  /*2ef80*/  LDL.LU R4, [R1+0x16c] ;  /* 0x00016c0001047983 */ /* 0x000f280000300800 */
[----:B--2---:R-:W2:Y:S04]  /*2ef90*/  @P6 LDG.E.U16 R63, desc[UR6][R24.64] ;  /* 0x00000006183f6981 */ /* 0x004ea8000c1e1500 */
[----:B------:R-:W2:Y:S04]  /*2efa0*/  @P6 LDG.E.U16 R62, desc[UR6][R22.64] ;  /* 0x00000006163e6981 */ /* 0x000ea8000c1e1500 */
[----:B---3--:R-:W3:Y:S04]  /*2efb0*/  @P6 LDG.E.U16 R93, desc[UR6][R20.64] ;  /* 0x00000006145d6981 */ /* 0x008ee8000c1e1500 */
[----:B----4-:R-:W4:Y:S04]  /*2efc0*/  @P6 LDG.E.U16 R80, desc[UR6][R84.64] ;  /* 0x0000000654506981 */ /* 0x010f28000c1e1500 */
[----:B------:R-:W2:Y:S04]  /*2efd0*/  @P6 LDG.E.U16 R49, desc[UR6][R58.64] ;  /* 0x000000063a316981 */ /* 0x000ea8000c1e1500 */
[----:B------:R-:W2:Y:S04]  /*2efe0*/  LDL.LU.64 R84, [R1+0x3678] ;  /* 0x0036780001547983 */ /* 0x000ea80000300a00 */
[----:B------:R-:W2:Y:S04]  /*2eff0*/  LDL.64 R76, [R1+0xc50] ;  /* 0x000c5000014c7983 */ /* 0x000ea80000100a00 */
[----:B----4-:R0:W-:Y:S04]  /*2f000*/  STL [R1+0x2100], R80 ;  /* 0x0021005001007387 */ /* 0x0101e80000100800 */
[----:B0-----:R-:W4:Y:S04]  /*2f010*/  LDL R80, [R1+0x174] ;  /* 0x0001740001507983 */ /* 0x001f280000100800 */
[----:B------:R-:W-:Y:S04]  /*2f020*/  @P6 STL [R1+0x2108], R89 ;  /* 0x0021085901006387 */ /* 0x000fe80000100800 */
[----:B------:R0:W-:Y:S04]  /*2f030*/  @P6 STL [R1+0x1c], R88 ;  /* 0x00001c5801006387 */ /* 0x0001e80000100800 */
[----:B--2---:R-:W2:Y:S04]  /*2f040*/  @P6 LDG.E.U16 R85, desc[UR6][R30.64] ;  /* 0x000000061e556981 */ /* 0x004ea8000c1e1500 */
[----:B------:R-:W3:Y:S04]  /*2f050*/  @P6 LDG.E.U16 R84, desc[UR6][R14.64] ;  /* 0x000000060e546981 */ /* 0x000ee8000c1e1500 */
[----:B0-----:R-:W3:Y:S04]  /*2f060*/  LDL.64 R88, [R1+0xc38] ;  /* 0x000c380001587983 */ /* 0x001ee80000100a00 */
[----:B------:R-:W3:Y:S04]  /*2f070*/  LDL.LU.64 R58, [R1+0x3670] ;  /* 0x00367000013a7983 */ /* 0x000ee80000300a00 */
[----:B------:R-:W-:Y:S04]  /*2f080*/  @P6 STL [R1+0x2148], R0 ;  /* 0x0021480001006387 */ /* 0x000fe80000100800 */
[----:B------:R-:W3:Y:S04]  /*2f090*/  LDL.LU.64 R90, [R1+0x3668] ;  /* 0x00366800015a7983 */ /* 0x000ee80000300a00 */
[----:B------:R-:W-:Y:S04]  /*2f0a0*/  @P6 STL [R1+0x2140], R6 ;  /* 0x0021400601006387 */ /* 0x000fe80000100800 */
[----:B------:R-:W-:Y:S04]  /*2f0b0*/  STL [R1+0x323c], R5 ;  /* 0x00323c0501007387 */ /* 0x000fe80000100800 */
[----:B------:R-:W-:Y:S04]  /*2f0c0*/  @P6 STL [R1+0x2138], R81 ;  /* 0x0021385101006387 */ /* 0x000fe80000100800 */
[----:B------:R-:W-:Y:S04]  /*2f0d0*/  STL [R1+0x3200], R92 ;  /* 0x0032005c01007387 */ /* 0x000fe80000100800 */
[----:B----4-:R-:W4:Y:S04]  /*2f0e0*/  @P0 LDG.E.U16 R80, desc[UR6][R76.64] ;  /* 0x000000064c500981 */ /* 0x010f28000c1e1500 */
[----:B--2---:R0:W-:Y:S04]  /*2f0f0*/  STL [R1+0x20d0], R85 ;  /* 0x0020d05501007387 */ /* 0x0041e80000100800 */
[----:B------:R-:W-:Y:S04]  /*2f100*/  @P6 STL [R1+0x34], R72 ;  /* 0x0000344801006387 */ /* 0x000fe80000100800 */
[----:B0-----:R-:W2:Y:S04]  /*2f110*/  LDL.LU R85, [R1+0x3660] ;  /* 0x0036600001557983 */ /* 0x001ea80000300800 */
[----:B---3--:R-:W3:Y:S04]  /*2f120*/  @P6 LDG.E.U16 R59, desc[UR6][R8.64] ;  /* 0x00000006083b6981 */ /* 0x008ee8000c1e1500 */
[----:B------:R-:W2:Y:S04]  /*2f130*/  @P6 LDG.E.U16 R90, desc[UR6][R28.64] ;  /* 0x000000061c5a6981 */ /* 0x000ea8000c1e1500 */
[----:B------:R-:W3:Y:S04]  /*2f140*/  @P6 LDG.E.U16 R91, desc[UR6][R18.64] ;  /* 0x00000006125b6981 */ /* 0x000ee8000c1e1500 */
[----:B------:R-:W3:Y:S04]  /*2f150*/  @P6 LDG.E.U16 R58, desc[UR6][R16.64] ;  /* 0x00000006103a6981 */ /* 0x000ee8000c1e1500 */
[----:B------:R-:W3:Y:S04]  /*2f160*/  @P0 LDG.E.U16 R4, desc[UR6][R88.64] ;  /* 0x0000000658040981 */ /* 0x000ee8000c1e1500 */
[----:B------:R0:W-:Y:S04]  /*2f170*/  @P6 STL [R1+0x2c], R73 ;  /* 0x00002c4901006387 */ /* 0x0001e80000100800 */
[----:B--2---:R-:W-:Y:S04]  /*2f180*/  STL [R1+0x3250], R90 ;  /* 0x0032505a01007387 */ /* 0x004fe80000100800 */
[----:B------:R1:W-:Y:S04]  /*2f190*/  @P6 STL [R1+0x2128], R79 ;  /* 0x0021284f01006387 */ /* 0x0003e80000100800 */
[----:B------:R-:W-:Y:S04]  /*2f1a0*/  STL [R1+0x3210], R63 ;  /* 0x0032103f01007387 */ /* 0x000fe80000100800 */
[----:B------:R-:W-:Y:S04]  /*2f1b0*/  @P6 STL [R1+0x2120], R54 ;  /* 0x0021203601006387 */ /* 0x000fe80000100800 */
[----:B------:R-:W2:Y:S04]  /*2f1c0*/  LDL.LU R81, [R1+0x22ec] ;  /* 0x0022ec0001517983 */ /* 0x000ea80000300800 */
[----:B------:R-:W-:Y:S04]  /*2f1d0*/  @P6 STL [R1+0x2118], R55 ;  /* 0x0021183701006387 */ /* 0x000fe80000100800 */
[----:B------:R-:W-:Y:S04]  /*2f1e0*/  @P6 STL [R1+0x2110], R36 ;  /* 0x0021102401006387 */ /* 0x000fe80000100800 */
[----:B------:R-:W-:Y:S04]  /*2f1f0*/  @P6 STL [R1+0x24], R37 ;  /* 0x0000242501006387 */ /* 0x000fe80000100800 */
[----:B------:R-:W2:Y:S04]  /*2f200*/  LDL.LU R92, [R1+0xfc] ;  /* 0x0000fc00015c7983 */ /* 0x000ea80000300800 */
[----:B------:R-:W-:Y:S04]  /*2f210*/  STL [R1+0x2e68], R84 ;  /* 0x002e685401007387 */ /* 0x000fe80000100800 */
[----:B------:R-:W-:Y:S04]  /*2f220*/  STL.64 [R1+0x2fc8], R84 ;  /* 0x002fc85401007387 */ /* 0x000fe80000100a00 */
[----:B------:R-:W-:Y:S04]  /*2f230*/  STL [R1+0x3254], R61 ;  /* 0x0032543d01007387 */ /* 0x000fe80000100800 */
[----:B------:R-:W2:Y:S04]  /*2f240*/  LDL.LU R5, [R1+0x104] ;  /* 0x0001040001057983 */ /* 0x000ea80000300800 */
[----:B---3--:R3:W-:Y:S04]  /*2f250*/  STL [R1+0x3214], R59 ;  /* 0x0032143b01007387 */ /* 0x0087e80000100800 */
[----:B------:R-:W-:Y:S04]  /*2f260*/  @P6 STL [R1+0x20f8], R49 ;  /* 0x0020f83101006387 */ /* 0x000fe80000100800 */
[----:B------:R-:W-:Y:S04]  /*2f270*/  @P6 STL [R1+0x20f0], R48 ;  /* 0x0020f03001006387 */ /* 0x000fe80000100800 */
[----:B0-----:R-:W2:Y:S04]  /*2f280*/  LDL.64 R72, [R1+0xc10] ;  /* 0x000c100001487983 */ /* 0x001ea80000100a00 */
[----:B------:R-:W2:Y:S04]  /*2f290*/  LDL.64 R74, [R1+0xbf8] ;  /* 0x000bf800014a7983 */ /* 0x000ea80000100a00 */
[----:B-1----:R-:W2:Y:S04]  /*2f2a0*/  LDL R79, [R1+0x234c] ;  /* 0x00234c00014f7983 */ /* 0x002ea80000100800 */
[----:B------:R-:W2:Y:S04]  /*2f2b0*/  LDL.64 R16, [R1+0xbd0] ;  /* 0x000bd00001107983 */ /* 0x000ea80000100a00 */
[----:B---3--:R-:W3:Y:S04]  /*2f2c0*/  LDL R59, [R1+0x2344] ;  /* 0x00234400013b7983 */ /* 0x008ee80000100800 */
[----:B------:R-:W-:Y:S04]  /*2f2d0*/  @P6 STL [R1+0x20e8], R50 ;  /* 0x0020e83201006387 */ /* 0x000fe80000100800 */
[----:B------:R-:W3:Y:S04]  /*2f2e0*/  LDL.64 R82, [R1+0xbb8] ;  /* 0x000bb80001527983 */ /* 0x000ee80000100a00 */
[----:B------:R-:W-:Y:S04]  /*2f2f0*/  @P6 STL [R1+0x20e0], R51 ;  /* 0x0020e03301006387 */ /* 0x000fe80000100800 */
[----:B------:R-:W3:Y:S04]  /*2f300*/  LDL R61, [R1+0x233c] ;  /* 0x00233c00013d7983 */ /* 0x000ee80000100800 */
[----:B------:R0:W-:Y:S04]  /*2f310*/  @P6 STL [R1+0x20d8], R60 ;  /* 0x0020d83c01006387 */ /* 0x0001e80000100800 */
        /* <DEDUP_REMOVED lines=13> */
[----:B------:R0:W-:Y:S04]  /*2f3f0*/  STL [R1+0x20b8], R91 ;  /* 0x0020b85b01007387 */ /* 0x0001e80000100800 */
[----:B------:R-:W3:Y:S04]  /*2f400*/  LDL R35, [R1+0x231c] ;  /* 0x00231c0001237983 */ /* 0x000ee80000100800 */
[----:B------:R0:W-:Y:S04]  /*2f410*/  STL [R1+0x20b0], R58 ;  /* 0x0020b03a01007387 */ /* 0x0001e80000100800 */
        /* <DEDUP_REMOVED lines=10> */
[----:B------:R0:W-:Y:S04]  /*2f4c0*/  STL [R1+0x20a0], R7 ;  /* 0x0020a00701007387 */ /* 0x0001e80000100800 */
[----:B------:R-:W3:Y:S04]  /*2f4d0*/  LDL.64 R12, [R1+0x9f0] ;  /* 0x0009f000010c7983 */ /* 0x000ee80000100a00 */
[----:B----4-:R4:W-:Y:S04]  /*2f4e0*/  @P0 STL [R1+0x174], R80 ;  /* 0x0001745001000387 */ /* 0x0109e80000100800 */
[----:B0-----:R-:W3:Y:S04]  /*2f4f0*/  LDL R60, [R1+0x22fc] ;  /* 0x0022fc00013c7983 */ /* 0x001ee80000100800 */
[----:B------:R-:W3:Y:S04]  /*2f500*/  LDL.64 R14, [R1+0x998] ;  /* 0x00099800010e7983 */ /* 0x000ee80000100a00 */
[----:B-1----:R-:W3:Y:S04]  /*2f510*/  LDL R62, [R1+0x114] ;  /* 0x00011400013e7983 */ /* 0x002ee80000100800 */
[----:B------:R-:W3:Y:S04]  /*2f520*/  LDL.64 R18, [R1+0x988] ;  /* 0x0009880001127983 */ /* 0x000ee80000100a00 */
[----:B------:R-:W3:Y:S04]  /*2f530*/  LDL R93, [R1+0x10c] ;  /* 0x00010c00015d7983 */ /* 0x000ee80000100800 */
[----:B------:R-:W3:Y:S04]  /*2f540*/  LDL.64 R2, [R1+0x978] ;  /* 0x0009780001027983 */ /* 0x000ee80000100a00 */
[----:B------:R-:W3:Y:S04]  /*2f550*/  LDL R91, [R1+0x22f4] ;  /* 0x0022f400015b7983 */ /* 0x000ee80000100800 */
[----:B------:R-:W3:Y:S04]  /*2f560*/  LDL.64 R42, [R1+0x968] ;  /* 0x00096800012a7983 */ /* 0x000ee80000100a00 */
[----:B------:R-:W3:Y:S04]  /*2f570*/  LDL.64 R44, [R1+0x958] ;  /* 0x00095800012c7983 */ /* 0x000ee80000100a00 */
[----:B------:R-:W3:Y:S04]  /*2f580*/  LDL R8, [R1+0x22e4] ;  /* 0x0022e40001087983 */ /* 0x000ee80000100800 */
[----:B------:R-:W3:Y:S04]  /*2f590*/  LDL.64 R46, [R1+0x948] ;  /* 0x00094800012e7983 */ /* 0x000ee80000100a00 */
[----:B------:R-:W3:Y:S04]  /*2f5a0*/  LDL R58, [R1+0x22dc] ;  /* 0x0022dc00013a7983 */ /* 0x000ee80000100800 */
[----:B------:R-:W3:Y:S04]  /*2f5b0*/  LDL.64 R48, [R1+0x8e8] ;  /* 0x0008e80001307983 */ /* 0x000ee80000100a00 */
[----:B------:R-:W3:Y:S04]  /*2f5c0*/  LDL.64 R50, [R1+0x8d8] ;  /* 0x0008d80001327983 */ /* 0x000ee80000100a00 */
[----:B------:R-:W3:Y:S04]  /*2f5d0*/  LDL.64 R76, [R1+0x8c8] ;  /* 0x0008c800014c7983 */ /* 0x000ee80000100a00 */
[----:B------:R-:W3:Y:S04]  /*2f5e0*/  LDL R7, [R1+0x22d4] ;  /* 0x0022d40001077983 */ /* 0x000ee80000100800 */
[----:B------:R-:W3:Y:S04]  /*2f5f0*/  LDL.64 R88, [R1+0x8b8] ;  /* 0x0008b80001587983 */ /* 0x000ee80000100a00 */
[----:B----4-:R-:W4:Y:S04]  /*2f600*/  LDL R80, [R1+0x22cc] ;  /* 0x0022cc0001507983 */ /* 0x010f280000100800 */
[----:B------:R0:W-:Y:S04]  /*2f610*/  STL [R1+0x3204], R4 ;  /* 0x0032040401007387 */ /* 0x0001e80000100800 */
[----:B0-----:R-:W4:Y:S04]  /*2f620*/  LDL R4, [R1+0x2354] ;  /* 0x0023540001047983 */ /* 0x001f280000100800 */
[----:B--2---:R-:W2:Y:S04]  /*2f630*/  @P0 LDG.E.U16 R79, desc[UR6][R74.64] ;  /* 0x000000064a4f0981 */ /* 0x004ea8000c1e1500 */
[----:B---3--:R-:W3:Y:S04]  /*2f640*/  @P0 LDG.E.U16 R59, desc[UR6][R16.64] ;  /* 0x00000006103b0981 */ /* 0x008ee8000c1e1500 */
[----:B------:R-:W2:Y:S04]  /*2f650*/  @P0 LDG.E.U16 R61, desc[UR6][R82.64] ;  /* 0x00000006523d0981 */ /* 0x000ea8000c1e1500 */
        /* <DEDUP_REMOVED lines=21> */
[----:B----4-:R-:W4:Y:S04]  /*2f7b0*/  @P0 LDG.E.U16 R80, desc[UR6][R88.64] ;  /* 0x0000000658500981 */ /* 0x010f28000c1e1500 */
[----:B------:R-:W2:Y:S04]  /*2f7c0*/  @P0 LDG.E.U16 R4, desc[UR6][R72.64] ;  /* 0x0000000648040981 */ /* 0x000ea8000c1e1500 */
[----:B------:R-:W3:Y:S04]  /*2f7d0*/  LDL.LU.64 R72, [R1+0x3658] ;  /* 0x0036580001487983 */ /* 0x000ee80000300a00 */
[----:B--2---:R0:W-:Y:S04]  /*2f7e0*/  @P0 STL [R1+0x2354], R4 ;  /* 0x0023540401000387 */ /* 0x0041e80000100800 */
[----:B0-----:R-:W2:Y:S04]  /*2f7f0*/  LDL.LU R4, [R1+0xec] ;  /* 0x0000ec0001047983 */ /* 0x001ea80000300800 */
[----:B------:R-:W2:Y:S04]  /*2f800*/  LDL.LU.64 R74, [R1+0x3650] ;  /* 0x00365000014a7983 */ /* 0x000ea80000300a00 */
[----:B------:R0:W-:Y:S04]  /*2f810*/  @P0 STL [R1+0x234c], R79 ;  /* 0x00234c4f01000387 */ /* 0x0001e80000100800 */
[----:B0-----:R-:W2:Y:S04]  /*2f820*/  LDL.LU R79, [R1+0x3648] ;  /* 0x00364800014f7983 */ /* 0x001ea80000300800 */
[----:B------:R-:W2:Y:S04]  /*2f830*/  LDL.LU.64 R16, [R1+0x3640] ;  /* 0x0036400001107983 */ /* 0x000ea80000300a00 */
[----:B------:R-:W2:Y:S04]  /*2f840*/  LDL.LU.64 R82, [R1+0x3638] ;  /* 0x0036380001527983 */ /* 0x000ea80000300a00 */
[----:B------:R-:W2:Y:S04]  /*2f850*/  LDL.LU.64 R56, [R1+0x3630] ;  /* 0x0036300001387983 */ /* 0x000ea80000300a00 */
[----:B------:R-:W2:Y:S04]  /*2f860*/  LDL.LU.64 R54, [R1+0x3628] ;  /* 0x0036280001367983 */ /* 0x000ea80000300a00 */
[----:B------:R-:W2:Y:S04]  /*2f870*/  LDL.LU.64 R52, [R1+0x3620] ;  /* 0x0036200001347983 */ /* 0x000ea80000300a00 */
[----:B------:R0:W-:Y:S04]  /*2f880*/  STL [R1+0x2f94], R81 ;  /* 0x002f945101007387 */ /* 0x0001e80000100800 */
[----:B0-----:R-:W2:Y:S04]  /*2f890*/  LDL.LU R81, [R1+0x224c] ;  /* 0x00224c0001517983 */ /* 0x001ea80000300800 */
[----:B------:R0:W-:Y:S04]  /*2f8a0*/  STL [R1+0x3240], R5 ;  /* 0x0032400501007387 */ /* 0x0001e80000100800 */
[----:B------:R-:W-:Y:S04]  /*2f8b0*/  STL [R1+0x3208], R92 ;  /* 0x0032085c01007387 */ /* 0x000fe80000100800 */
[----:B---3--:R-:W-:Y:S04]  /*2f8c0*/  @P0 STL [R1+0x2344], R59 ;  /* 0x0023443b01000387 */ /* 0x008fe80000100800 */
[----:B------:R-:W3:Y:S04]  /*2f8d0*/  LDL.64 R40, [R1+0x8a8] ;  /* 0x0008a80001287983 */ /* 0x000ee80000100a00 */
[----:B------:R-:W3:Y:S04]  /*2f8e0*/  LDL R2, [R1+0x22c4] ;  /* 0x0022c40001027983 */ /* 0x000ee80000100800 */
[----:B------:R-:W-:Y:S04]  /*2f8f0*/  @P0 STL [R1+0x233c], R61 ;  /* 0x00233c3d01000387 */ /* 0x000fe80000100800 */
[----:B------:R-:W2:Y:S04]  /*2f900*/  LDL.64 R36, [R1+0x898] ;  /* 0x0008980001247983 */ /* 0x000ea80000100a00 */
[----:B0-----:R-:W2:Y:S04]  /*2f910*/  LDL R5, [R1+0x22bc] ;  /* 0x0022bc0001057983 */ /* 0x001ea80000100800 */
[----:B------:R-:W-:Y:S04]  /*2f920*/  @P0 STL [R1+0x134], R63 ;  /* 0x0001343f01000387 */ /* 0x000fe80000100800 */
[----:B------:R-:W2:Y:S04]  /*2f930*/  LDL.64 R76, [R1+0x838] ;  /* 0x00083800014c7983 */ /* 0x000ea80000100a00 */
[----:B------:R0:W-:Y:S04]  /*2f940*/  @P0 STL [R1+0x22f4], R91 ;  /* 0x0022f45b01000387 */ /* 0x0001e80000100800 */
[----:B------:R-:W-:Y:S04]  /*2f950*/  @P0 STL [R1+0x12c], R90 ;  /* 0x00012c5a01000387 */ /* 0x000fe80000100800 */
[----:B0-----:R-:W2:Y:S04]  /*2f960*/  LDL R91, [R1+0xf4] ;  /* 0x0000f400015b7983 */ /* 0x001ea80000100800 */
[----:B------:R-:W-:Y:S04]  /*2f970*/  @P0 STL [R1+0x231c], R35 ;  /* 0x00231c2301000387 */ /* 0x000fe80000100800 */
[----:B------:R-:W-:Y:S04]  /*2f980*/  @P0 STL [R1+0x2334], R0 ;  /* 0x0023340001000387 */ /* 0x000fe80000100800 */
[----:B------:R0:W-:Y:S04]  /*2f990*/  @P0 STL [R1+0x2324], R34 ;  /* 0x0023242201000387 */ /* 0x0001e80000100800 */
[----:B------:R-:W-:Y:S04]  /*2f9a0*/  @P0 STL [R1+0x232c], R6 ;  /* 0x00232c0601000387 */ /* 0x000fe80000100800 */
[----:B------:R-:W2:Y:S04]  /*2f9b0*/  LDL.64 R32, [R1+0x818] ;  /* 0x0008180001207983 */ /* 0x000ea80000100a00 */
[----:B------:R-:W2:Y:S04]  /*2f9c0*/  LDL R59, [R1+0x22b4] ;  /* 0x0022b400013b7983 */ /* 0x000ea80000100800 */
[----:B------:R-:W2:Y:S04]  /*2f9d0*/  LDL.64 R20, [R1+0x808] ;  /* 0x0008080001147983 */ /* 0x000ea80000100a00 */
[----:B------:R-:W2:Y:S04]  /*2f9e0*/  LDL R63, [R1+0x22ac] ;  /* 0x0022ac00013f7983 */ /* 0x000ea80000100800 */
[----:B0-----:R-:W2:Y:S04]  /*2f9f0*/  LDL.64 R34, [R1+0x828] ;  /* 0x0008280001227983 */ /* 0x001ea80000100a00 */
[----:B------:R-:W-:Y:S04]  /*2fa00*/  @P0 STL [R1+0x124], R22 ;  /* 0x0001241601000387 */ /* 0x000fe80000100800 */
[----:B------:R0:W-:Y:S04]  /*2fa10*/  @P0 STL [R1+0x11c], R23 ;  /* 0x00011c1701000387 */ /* 0x0001e80000100800 */
[----:B------:R-:W2:Y:S04]  /*2fa20*/  LDL R61, [R1+0x22a4] ;  /* 0x0022a400013d7983 */ /* 0x000ea80000100800 */
[----:B0-----:R-:W2:Y:S04]  /*2fa30*/  LDL.64 R22, [R1+0x7f8] ;  /* 0x0007f80001167983 */ /* 0x001ea80000100a00 */
[----:B------:R0:W-:Y:S04]  /*2fa40*/  @P0 STL [R1+0x2314], R9 ;  /* 0x0023140901000387 */ /* 0x0001e80000100800 */
[----:B------:R-:W2:Y:S04]  /*2fa50*/  LDL.64 R24, [R1+0x7d8] ;  /* 0x0007d80001187983 */ /* 0x000ea80000100a00 */
[----:B------:R-:W-:Y:S04]  /*2fa60*/  @P0 STL [R1+0x230c], R70 ;  /* 0x00230c4601000387 */ /* 0x000fe80000100800 */
[----:B------:R-:W2:Y:S04]  /*2fa70*/  LDL R90, [R1+0x229c] ;  /* 0x00229c00015a7983 */ /* 0x000ea80000100800 */
[----:B------:R-:W-:Y:S04]  /*2fa80*/  @P0 STL [R1+0x2304], R71 ;  /* 0x0023044701000387 */ /* 0x000fe80000100800 */
[----:B------:R-:W2:Y:S04]  /*2fa90*/  LDL R0, [R1+0xe4] ;  /* 0x0000e40001007983 */ /* 0x000ea80000100800 */
[----:B------:R-:W-:Y:S04]  /*2faa0*/  @P0 STL [R1+0x22fc], R60 ;  /* 0x0022fc3c01000387 */ /* 0x000fe80000100800 */
[----:B------:R-:W2:Y:S04]  /*2fab0*/  LDL.64 R84, [R1+0x758] ;  /* 0x0007580001547983 */ /* 0x000ea80000100a00 */
[----:B------:R-:W-:Y:S04]  /*2fac0*/  @P0 STL [R1+0x114], R62 ;  /* 0x0001143e01000387 */ /* 0x000fe80000100800 */
[----:B------:R-:W2:Y:S04]  /*2fad0*/  LDL R6, [R1+0xdc] ;  /* 0x0000dc0001067983 */ /* 0x000ea80000100800 */
[----:B------:R-:W-:Y:S04]  /*2fae0*/  @P0 STL [R1+0x10c], R93 ;  /* 0x00010c5d01000387 */ /* 0x000fe80000100800 */
[----:B------:R-:W2:Y:S04]  /*2faf0*/  LDL.64 R88, [R1+0x738] ;  /* 0x0007380001587983 */ /* 0x000ea80000100a00 */
[----:B----4-:R1:W-:Y:S04]  /*2fb00*/  @P0 STL [R1+0x22cc], R80 ;  /* 0x0022cc5001000387 */ /* 0x0103e80000100800 */
[----:B------:R-:W4:Y:S04]  /*2fb10*/  LDL.64 R28, [R1+0x718] ;  /* 0x00071800011c7983 */ /* 0x000f280000100a00 */
[----:B0-----:R-:W4:Y:S04]  /*2fb20*/  LDL R9, [R1+0x228c] ;  /* 0x00228c0001097983 */ /* 0x001f280000100800 */
[----:B------:R-:W4:Y:S04]  /*2fb30*/  LDL.64 R30, [R1+0x6f8] ;  /* 0x0006f800011e7983 */ /* 0x000f280000100a00 */
[----:B-1----:R-:W4:Y:S04]  /*2fb40*/  LDL R80, [R1+0x2294] ;  /* 0x0022940001507983 */ /* 0x002f280000100800 */
[----:B------:R0:W-:Y:S04]  /*2fb50*/  @P0 STL [R1+0x22e4], R8 ;  /* 0x0022e40801000387 */ /* 0x0001e80000100800 */
[----:B------:R-:W4:Y:S04]  /*2fb60*/  LDL R12, [R1+0x2284] ;  /* 0x00228400010c7983 */ /* 0x000f280000100800 */
[----:B------:R1:W-:Y:S04]  /*2fb70*/  @P0 STL [R1+0x22dc], R58 ;  /* 0x0022dc3a01000387 */ /* 0x0003e80000100800 */
[----:B------:R-:W4:Y:S04]  /*2fb80*/  LDL.64 R70, [R1+0x6d8] ;  /* 0x0006d80001467983 */ /* 0x000f280000100a00 */
[----:B------:R-:W4:Y:S04]  /*2fb90*/  LDL R13, [R1+0x227c] ;  /* 0x00227c00010d7983 */ /* 0x000f280000100800 */
[----:B------:R-:W4:Y:S04]  /*2fba0*/  LDL.64 R14, [R1+0x678] ;  /* 0x00067800010e7983 */ /* 0x000f280000100a00 */
[----:B------:R-:W4:Y:S04]  /*2fbb0*/  LDL R3, [R1+0xd4] ;  /* 0x0000d40001037983 */ /* 0x000f280000100800 */
[----:B------:R-:W4:Y:S04]  /*2fbc0*/  LDL.64 R18, [R1+0x658] ;  /* 0x0006580001127983 */ /* 0x000f280000100a00 */
[----:B------:R1:W-:Y:S04]  /*2fbd0*/  @P0 STL [R1+0x22d4], R7 ;  /* 0x0022d40701000387 */ /* 0x0003e80000100800 */
[----:B------:R-:W4:Y:S04]  /*2fbe0*/  LDL.64 R42, [R1+0x638] ;  /* 0x00063800012a7983 */ /* 0x000f280000100a00 */
[----:B0-----:R-:W4:Y:S04]  /*2fbf0*/  LDL R8, [R1+0x2274] ;  /* 0x0022740001087983 */ /* 0x001f280000100800 */
[----:B------:R-:W4:Y:S04]  /*2fc00*/  LDL R60, [R1+0xcc] ;  /* 0x0000cc00013c7983 */ /* 0x000f280000100800 */
[----:B------:R-:W4:Y:S04]  /*2fc10*/  LDL.64 R44, [R1+0x610] ;  /* 0x00061000012c7983 */ /* 0x000f280000100a00 */
        /* <DEDUP_REMOVED lines=8> */
[----:B---3--:R-:W3:Y:S04]  /*2fca0*/  @P0 LDG.E.U16 R2, desc[UR6][R40.64] ;  /* 0x0000000628020981 */ /* 0x008ee8000c1e1500 */
[----:B--2---:R-:W2:Y:S04]  /*2fcb0*/  @P0 LDG.E.U16 R5, desc[UR6][R36.64] ;  /* 0x0000000624050981 */ /* 0x004ea8000c1e1500 */
[----:B------:R-:W2:Y:S04]  /*2fcc0*/  LDL.LU.64 R40, [R1+0x3618] ;  /* 0x0036180001287983 */ /* 0x000ea80000300a00 */
        /* <DEDUP_REMOVED lines=18> */
[----:B---3--:R0:W-:Y:S04]  /*2fdf0*/  @P0 STL [R1+0x22c4], R2 ;  /* 0x0022c40201000387 */ /* 0x0081e80000100800 */
[----:B0-----:R-:W3:Y:S04]  /*2fe00*/  LDL.LU R2, [R1+0x3610] ;  /* 0x0036100001027983 */ /* 0x001ee80000300800 */
[----:B------:R-:W3:Y:S04]  /*2fe10*/  LDL.LU.64 R36, [R1+0x3608] ;  /* 0x0036080001247983 */ /* 0x000ee80000300a00 */
[----:B------:R-:W3:Y:S04]  /*2fe20*/  LDL.64 R76, [R1+0x560] ;  /* 0x00056000014c7983 */ /* 0x000ee80000100a00 */
[----:B--2---:R0:W-:Y:S04]  /*2fe30*/  @P0 STL [R1+0xf4], R91 ;  /* 0x0000f45b01000387 */ /* 0x0041e80000100800 */
[----:B0-----:R-:W3:Y:S04]  /*2fe40*/  LDL R91, [R1+0xbc] ;  /* 0x0000bc00015b7983 */ /* 0x001ee80000100800 */
[----:B------:R-:W2:Y:S04]  /*2fe50*/  LDL.LU.64 R34, [R1+0x3600] ;  /* 0x0036000001227983 */ /* 0x000ea80000300a00 */
[----:B------:R-:W-:Y:S04]  /*2fe60*/  STL [R1+0x3218], R4 ;  /* 0x0032180401007387 */ /* 0x000fe80000100800 */
[----:B------:R0:W-:Y:S04]  /*2fe70*/  @P0 STL [R1+0x22bc], R5 ;  /* 0x0022bc0501000387 */ /* 0x0001e80000100800 */
[----:B0-----:R-:W2:Y:S04]  /*2fe80*/  LDL.64 R4, [R1+0x778] ;  /* 0x0007780001047983 */ /* 0x001ea80000100a00 */
[----:B------:R-:W4:Y:S04]  /*2fe90*/  LDL.LU.64 R32, [R1+0x35f8] ;  /* 0x0035f80001207983 */ /* 0x000f280000300a00 */
[----:B------:R-:W4:Y:S04]  /*2fea0*/  LDL.LU.64 R20, [R1+0x35f0] ;  /* 0x0035f00001147983 */ /* 0x000f280000300a00 */
[----:B------:R0:W-:Y:S04]  /*2feb0*/  @P0 STL [R1+0x22ac], R63 ;  /* 0x0022ac3f01000387 */ /* 0x0001e80000100800 */
[----:B0-----:R-:W4:Y:S04]  /*2fec0*/  LDL.LU R63, [R1+0x9c] ;  /* 0x00009c00013f7983 */ /* 0x001f280000300800 */
[----:B------:R-:W4:Y:S04]  /*2fed0*/  LDL.LU.64 R22, [R1+0x35e8] ;  /* 0x0035e80001167983 */ /* 0x000f280000300a00 */
[----:B------:R-:W4:Y:S04]  /*2fee0*/  LDL.LU.64 R24, [R1+0x35e0] ;  /* 0x0035e00001187983 */ /* 0x000f280000300a00 */
[----:B---3--:R-:W3:Y:S04]  /*2fef0*/  @P0 LDG.E.U16 R91, desc[UR6][R76.64] ;  /* 0x000000064c5b0981 */ /* 0x008ee8000c1e1500 */
[----:B--2---:R-:W2:Y:S04]  /*2ff00*/  @P0 LDG.E.U16 R0, desc[UR6][R4.64] ;  /* 0x0000000604000981 */ /* 0x004ea8000c1e1500 */
[----:B------:R-:W3:Y:S04]  /*2ff10*/  LDL.LU R5, [R1+0xa4] ;  /* 0x0000a40001057983 */ /* 0x000ee80000300800 */
[----:B------:R-:W3:Y:S04]  /*2ff20*/  LDL.64 R88, [R1+0x550] ;  /* 0x0005500001587983 */ /* 0x000ee80000100a00 */
[----:B----4-:R0:W-:Y:S04]  /*2ff30*/  @P0 STL [R1+0x2294], R80 ;  /* 0x0022945001000387 */ /* 0x0101e80000100800 */
[----:B0-----:R-:W3:Y:S04]  /*2ff40*/  LDL R80, [R1+0x2254] ;  /* 0x0022540001507983 */ /* 0x001ee80000100800 */
[----:B------:R0:W-:Y:S04]  /*2ff50*/  @P0 STL [R1+0x22b4], R59 ;  /* 0x0022b43b01000387 */ /* 0x0001e80000100800 */
[----:B0-----:R-:W4:Y:S04]  /*2ff60*/  LDL.LU R59, [R1+0x8c] ;  /* 0x00008c00013b7983 */ /* 0x001f280000300800 */
[----:B------:R-:W-:Y:S04]  /*2ff70*/  @P0 STL [R1+0x2274], R8 ;  /* 0x0022740801000387 */ /* 0x000fe80000100800 */
[----:B------:R0:W-:Y:S04]  /*2ff80*/  @P0 STL [R1+0x228c], R9 ;  /* 0x00228c0901000387 */ /* 0x0001e80000100800 */
[----:B0-----:R-:W4:Y:S04]  /*2ff90*/  LDL.64 R8, [R1+0x580] ;  /* 0x0005800001087983 */ /* 0x001f280000100a00 */
[----:B------:R0:W-:Y:S04]  /*2ffa0*/  @P0 STL [R1+0x229c], R90 ;  /* 0x00229c5a01000387 */ /* 0x0001e80000100800 */
[----:B0-----:R-:W4:Y:S04]  /*2ffb0*/  LDL.LU R90, [R1+0x94] ;  /* 0x00009400015a7983 */ /* 0x001f280000300800 */
[----:B------:R-:W-:Y:S04]  /*2ffc0*/  @P0 STL [R1+0x227c], R13 ;  /* 0x00227c0d01000387 */ /* 0x000fe80000100800 */
[----:B------:R0:W-:Y:S04]  /*2ffd0*/  @P0 STL [R1+0x2284], R12 ;  /* 0x0022840c01000387 */ /* 0x0001e80000100800 */
[----:B0-----:R-:W4:Y:S04]  /*2ffe0*/  LDL.64 R12, [R1+0x540] ;  /* 0x00054000010c7983 */ /* 0x001f280000100a00 */
[----:B------:R0:W-:Y:S04]  /*2fff0*/  @P0 STL [R1+0x225c], R58 ;  /* 0x00225c3a01000387 */ /* 0x0001e80000100800 */
[----:B------:R-:W4:Y:S04]  /*30000*/  LDL.64 R14, [R1+0x5a0] ;  /* 0x0005a000010e7983 */ /* 0x000f280000100a00 */
[----:B0-----:R-:W4:Y:S04]  /*30010*/  LDL R58, [R1+0x2244] ;  /* 0x00224400013a7983 */ /* 0x001f280000100800 */
[----:B------:R-:W-:Y:S04]  /*30020*/  @P0 STL [R1+0x22a4], R61 ;  /* 0x0022a43d01000387 */ /* 0x000fe80000100800 */
[----:B------:R0:W-:Y:S04]  /*30030*/  @P0 STL [R1+0xc4], R7 ;  /* 0x0000c40701000387 */ /* 0x0001e80000100800 */
[----:B------:R-:W4:Y:S04]  /*30040*/  LDL.64 R18, [R1+0x520] ;  /* 0x0005200001127983 */ /* 0x000f280000100a00 */
[----:B0-----:R-:W4:Y:S04]  /*30050*/  LDL R7, [R1+0x223c] ;  /* 0x00223c0001077983 */ /* 0x001f280000100800 */
[----:B--2---:R-:W-:Y:S04]  /*30060*/  @P0 STL [R1+0xe4], R0 ;  /* 0x0000e40001000387 */ /* 0x004fe80000100800 */
[----:B------:R0:W-:Y:S04]  /*30070*/  @P0 STL [R1+0xd4], R3 ;  /* 0x0000d40301000387 */ /* 0x0001e80000100800 */
[----:B0-----:R-:W2:Y:S04]  /*30080*/  LDL R3, [R1+0xb4] ;  /* 0x0000b40001037983 */ /* 0x001ea80000100800 */
[----:B------:R-:W-:Y:S04]  /*30090*/  @P0 STL [R1+0xdc], R6 ;  /* 0x0000dc0601000387 */ /* 0x000fe80000100800 */
[----:B------:R-:W2:Y:S04]  /*300a0*/  LDL.64 R42, [R1+0x5e0] ;  /* 0x0005e000012a7983 */ /* 0x000ea80000100a00 */
[----:B------:R-:W2:Y:S04]  /*300b0*/  LDL.64 R44, [R1+0x510] ;  /* 0x00051000012c7983 */ /* 0x000ea80000100a00 */
[----:B------:R-:W2:Y:S04]  /*300c0*/  LDL R48, [R1+0x2234] ;  /* 0x0022340001307983 */ /* 0x000ea80000100800 */
[----:B------:R-:W2:Y:S04]  /*300d0*/  LDL.64 R46, [R1+0x600] ;  /* 0x00060000012e7983 */ /* 0x000ea80000100a00 */
[----:B------:R-:W2:Y:S04]  /*300e0*/  LDL R49, [R1+0x222c] ;  /* 0x00222c0001317983 */ /* 0x000ea80000100800 */
[----:B------:R-:W2:Y:S04]  /*300f0*/  LDL.64 R50, [R1+0x500] ;  /* 0x0005000001327983 */ /* 0x000ea80000100a00 */
[----:B---3--:R-:W3:Y:S04]  /*30100*/  @P0 LDG.E.U16 R80, desc[UR6][R88.64] ;  /* 0x0000000658500981 */ /* 0x008ee8000c1e1500 */
[----:B----4-:R-:W4:Y:S04]  /*30110*/  @P0 LDG.E.U16 R81, desc[UR6][R8.64] ;  /* 0x0000000608510981 */ /* 0x010f28000c1e1500 */
[----:B------:R0:W-:Y:S04]  /*30120*/  @P0 STL [R1+0xcc], R60 ;  /* 0x0000cc3c01000387 */ /* 0x0001e80000100800 */
[----:B------:R-:W3:Y:S04]  /*30130*/  LDL.64 R76, [R1+0x620] ;  /* 0x00062000014c7983 */ /* 0x000ee80000100a00 */
[----:B------:R-:W3:Y:S04]  /*30140*/  LDL R0, [R1+0x221c] ;  /* 0x00221c0001007983 */ /* 0x000ee80000100800 */
[----:B0-----:R-:W3:Y:S04]  /*30150*/  LDL R60, [R1+0x2224] ;  /* 0x00222400013c7983 */ /* 0x001ee80000100800 */
[----:B------:R-:W3:Y:S04]  /*30160*/  LDL.LU R4, [R1+0x7c] ;  /* 0x00007c0001047983 */ /* 0x000ee80000300800 */
[----:B------:R-:W3:Y:S04]  /*30170*/  LDL.64 R88, [R1+0x4e0] ;  /* 0x0004e00001587983 */ /* 0x000ee80000100a00 */
[----:B------:R-:W3:Y:S04]  /*30180*/  LDL.64 R84, [R1+0x668] ;  /* 0x0006680001547983 */ /* 0x000ee80000100a00 */
[----:B------:R-:W3:Y:S04]  /*30190*/  LDL R6, [R1+0x2214] ;  /* 0x0022140001067983 */ /* 0x000ee80000100800 */
[----:B------:R-:W3:Y:S04]  /*301a0*/  LDL.64 R28, [R1+0x4d0] ;  /* 0x0004d000011c7983 */ /* 0x000ee80000100a00 */
[----:B------:R-:W3:Y:S04]  /*301b0*/  LDL R70, [R1+0x220c] ;  /* 0x00220c0001467983 */ /* 0x000ee80000100800 */
[----:B------:R-:W3:Y:S04]  /*301c0*/  LDL.64 R30, [R1+0x688] ;  /* 0x00068800011e7983 */ /* 0x000ee80000100a00 */
[----:B------:R-:W3:Y:S04]  /*301d0*/  LDL R71, [R1+0x2204] ;  /* 0x0022040001477983 */ /* 0x000ee80000100800 */
[----:B------:R0:W-:Y:S04]  /*301e0*/  @P0 STL [R1+0x226c], R62 ;  /* 0x00226c3e01000387 */ /* 0x0001e80000100800 */
[----:B------:R-:W3:Y:S04]  /*301f0*/  LDL.LU R9, [R1+0x35d8] ;  /* 0x0035d80001097983 */ /* 0x000ee80000300800 */
[----:B------:R1:W-:Y:S04]  /*30200*/  @P0 STL [R1+0x2264], R93 ;  /* 0x0022645d01000387 */ /* 0x0003e80000100800 */
[----:B0-----:R-:W3:Y:S04]  /*30210*/  LDL R62, [R1+0x21fc] ;  /* 0x0021fc00013e7983 */ /* 0x001ee80000100800 */
[----:B-1----:R-:W3:Y:S04]  /*30220*/  LDL R93, [R1+0x21f4] ;  /* 0x0021f400015d7983 */ /* 0x002ee80000100800 */
[----:B------:R-:W3:Y:S04]  /*30230*/  @P0 LDG.E.U16 R58, desc[UR6][R12.64] ;  /* 0x000000060c3a0981 */ /* 0x000ee8000c1e1500 */
[----:B------:R-:W3:Y:S04]  /*30240*/  LDL.LU R61, [R1+0x84] ;  /* 0x00008400013d7983 */ /* 0x000ee80000300800 */
[----:B------:R-:W3:Y:S04]  /*30250*/  @P0 LDG.E.U16 R7, desc[UR6][R14.64] ;  /* 0x000000060e070981 */ /* 0x000ee8000c1e1500 */
[----:B--2---:R-:W2:Y:S04]  /*30260*/  @P0 LDG.E.U16 R3, desc[UR6][R18.64] ;  /* 0x0000000612030981 */ /* 0x004ea8000c1e1500 */
[----:B------:R-:W2:Y:S04]  /*30270*/  @P0 LDG.E.U16 R92, desc[UR6][R42.64] ;  /* 0x000000062a5c0981 */ /* 0x000ea8000c1e1500 */
[----:B------:R-:W2:Y:S04]  /*30280*/  @P0 LDG.E.U16 R48, desc[UR6][R44.64] ;  /* 0x000000062c300981 */ /* 0x000ea8000c1e1500 */
[----:B------:R-:W2:Y:S04]  /*30290*/  @P0 LDG.E.U16 R49, desc[UR6][R46.64] ;  /* 0x000000062e310981 */ /* 0x000ea8000c1e1500 */
[----:B----4-:R-:W-:Y:S04]  /*302a0*/  STL [R1+0x2f98], R81 ;  /* 0x002f985101007387 */ /* 0x010fe80000100800 */
[----:B------:R-:W-:Y:S04]  /*302b0*/  STL [R1+0x3104], R81 ;  /* 0x0031045101007387 */ /* 0x000fe80000100800 */
[----:B------:R-:W-:Y:S04]  /*302c0*/  STL [R1+0x31f8], R81 ;  /* 0x0031f85101007387 */ /* 0x000fe80000100800 */
[----:B---3--:R0:W-:Y:S04]  /*302d0*/  @P0 STL [R1+0x2254], R80 ;  /* 0x0022545001000387 */ /* 0x0081e80000100800 */
[----:B------:R-:W3:Y:S04]  /*302e0*/  @P0 LDG.E.U16 R0, desc[UR6][R76.64] ;  /* 0x000000064c000981 */ /* 0x000ee8000c1e1500 */
[----:B------:R-:W4:Y:S04]  /*302f0*/  @P0 LDG.E.U16 R60, desc[UR6][R50.64] ;  /* 0x00000006323c0981 */ /* 0x000f28000c1e1500 */
[----:B0-----:R-:W3:Y:S04]  /*30300*/  LDL.64 R80, [R1+0x648] ;  /* 0x0006480001507983 */ /* 0x001ee80000100a00 */
[----:B------:R0:W-:Y:S04]  /*30310*/  @P0 STL [R1+0xbc], R91 ;  /* 0x0000bc5b01000387 */ /* 0x0001e80000100800 */
[----:B------:R-:W4:Y:S04]  /*30320*/  LDL.LU.64 R12, [R1+0x35d0] ;  /* 0x0035d000010c7983 */ /* 0x000f280000300a00 */
[----:B------:R-:W4:Y:S04]  /*30330*/  LDL.LU.64 R14, [R1+0x35c8] ;  /* 0x0035c800010e7983 */ /* 0x000f280000300a00 */
[----:B------:R-:W4:Y:S04]  /*30340*/  LDL R8, [R1+0x21e4] ;  /* 0x0021e40001087983 */ /* 0x000f280000100800 */
[----:B------:R-:W4:Y:S04]  /*30350*/  @P0 LDG.E.U16 R63, desc[UR6][R88.64] ;  /* 0x00000006583f0981 */ /* 0x000f28000c1e1500 */
[----:B------:R-:W4:Y:S04]  /*30360*/  @P0 LDG.E.U16 R6, desc[UR6][R84.64] ;  /* 0x0000000654060981 */ /* 0x000f28000c1e1500 */
[----:B------:R-:W4:Y:S04]  /*30370*/  @P0 LDG.E.U16 R71, desc[UR6][R30.64] ;  /* 0x000000061e470981 */ /* 0x000f28000c1e1500 */
[----:B------:R-:W4:Y:S04]  /*30380*/  @P0 LDG.E.U16 R70, desc[UR6][R28.64] ;  /* 0x000000061c460981 */ /* 0x000f28000c1e1500 */
[----:B0-----:R-:W4:Y:S04]  /*30390*/  LDL R91, [R1+0x21ec] ;  /* 0x0021ec00015b7983 */ /* 0x001f280000100800 */
[----:B------:R0:W-:Y:S04]  /*303a0*/  @P0 STL [R1+0x2244], R58 ;  /* 0x0022443a01000387 */ /* 0x0001e80000100800 */
[----:B0-----:R-:W4:Y:S04]  /*303b0*/  LDL R58, [R1+0x21dc] ;  /* 0x0021dc00013a7983 */ /* 0x001f280000100800 */
[----:B------:R0:W-:Y:S04]  /*303c0*/  @P0 STL [R1+0x223c], R7 ;  /* 0x00223c0701000387 */ /* 0x0001e80000100800 */
[----:B0-----:R-:W4:Y:S04]  /*303d0*/  LDL R7, [R1+0x21d4] ;  /* 0x0021d40001077983 */ /* 0x001f280000100800 */
[----:B------:R-:W4:Y:S04]  /*303e0*/  LDL.LU.64 R18, [R1+0x35c0] ;  /* 0x0035c00001127983 */ /* 0x000f280000300a00 */
[----:B--2---:R0:W-:Y:S04]  /*303f0*/  @P0 STL [R1+0xb4], R3 ;  /* 0x0000b40301000387 */ /* 0x0041e80000100800 */
[----:B0-----:R-:W2:Y:S04]  /*30400*/  LDL.LU R3, [R1+0x35b8] ;  /* 0x0035b80001037983 */ /* 0x001ea80000300800 */
[----:B------:R-:W2:Y:S04]  /*30410*/  LDL.LU.64 R42, [R1+0x35b0] ;  /* 0x0035b000012a7983 */ /* 0x000ea80000300a00 */
[----:B------:R0:W-:Y:S04]  /*30420*/  STL [R1+0x321c], R92 ;  /* 0x00321c5c01007387 */ /* 0x0001e80000100800 */
[----:B0-----:R-:W2:Y:S04]  /*30430*/  LDL.LU R92, [R1+0x6c] ;  /* 0x00006c00015c7983 */ /* 0x001ea80000300800 */
[----:B------:R-:W2:Y:S04]  /*30440*/  LDL.LU.64 R44, [R1+0x35a8] ;  /* 0x0035a800012c7983 */ /* 0x000ea80000300a00 */
[----:B------:R0:W-:Y:S04]  /*30450*/  @P0 STL [R1+0x2234], R48 ;  /* 0x0022343001000387 */ /* 0x0001e80000100800 */
[----:B0-----:R-:W2:Y:S04]  /*30460*/  LDL.LU R48, [R1+0x35a0] ;  /* 0x0035a00001307983 */ /* 0x001ea80000300800 */
[----:B------:R-:W2:Y:S04]  /*30470*/  LDL.LU.64 R46, [R1+0x3598] ;  /* 0x00359800012e7983 */ /* 0x000ea80000300a00 */
[----:B------:R0:W-:Y:S04]  /*30480*/  @P0 STL [R1+0x222c], R49 ;  /* 0x00222c3101000387 */ /* 0x0001e80000100800 */
[----:B---3--:R-:W3:Y:S04]  /*30490*/  @P0 LDG.E.U16 R5, desc[UR6][R80.64] ;  /* 0x0000000650050981 */ /* 0x008ee8000c1e1500 */
[----:B0-----:R-:W3:Y:S04]  /*304a0*/  LDL.LU R49, [R1+0x3590] ;  /* 0x0035900001317983 */ /* 0x001ee80000300800 */
[----:B------:R-:W3:Y:S04]  /*304b0*/  LDL.LU.64 R50, [R1+0x3588] ;  /* 0x0035880001327983 */ /* 0x000ee80000300a00 */
[----:B----4-:R0:W-:Y:S04]  /*304c0*/  @P0 STL [R1+0x2224], R60 ;  /* 0x0022243c01000387 */ /* 0x0101e80000100800 */
[----:B------:R-:W4:Y:S04]  /*304d0*/  @P0 LDG.E.U16 R61, desc[UR6][R14.64] ;  /* 0x000000060e3d0981 */ /* 0x000f28000c1e1500 */
[----:B------:R-:W4:Y:S04]  /*304e0*/  @P0 LDG.E.U16 R4, desc[UR6][R12.64] ;  /* 0x000000060c040981 */ /* 0x000f28000c1e1500 */
[----:B0-----:R-:W4:Y:S04]  /*304f0*/  LDL.LU R60, [R1+0x3580] ;  /* 0x00358000013c7983 */ /* 0x001f280000300800 */
[----:B------:R-:W4:Y:S04]  /*30500*/  LDL.LU.64 R76, [R1+0x3578] ;  /* 0x00357800014c7983 */ /* 0x000f280000300a00 */
[----:B------:R-:W4:Y:S04]  /*30510*/  LDL R80, [R1+0x21cc] ;  /* 0x0021cc0001507983 */ /* 0x000f280000100800 */
[----:B--2---:R-:W2:Y:S04]  /*30520*/  @P0 LDG.E.U16 R7, desc[UR6][R2.64] ;  /* 0x0000000602070981 */ /* 0x004ea8000c1e1500 */
[----:B------:R-:W2:Y:S04]  /*30530*/  @P0 LDG.E.U16 R58, desc[UR6][R42.64] ;  /* 0x000000062a3a0981 */ /* 0x000ea8000c1e1500 */
[----:B------:R-:W2:Y:S04]  /*30540*/  @P0 LDG.E.U16 R92, desc[UR6][R24.64] ;  /* 0x00000006185c0981 */ /* 0x000ea8000c1e1500 */
[----:B------:R-:W2:Y:S04]  /*30550*/  @P0 LDG.E.U16 R8, desc[UR6][R44.64] ;  /* 0x000000062c080981 */ /* 0x000ea8000c1e1500 */
[----:B------:R-:W2:Y:S04]  /*30560*/  @P0 LDG.E.U16 R91, desc[UR6][R46.64] ;  /* 0x000000062e5b0981 */ /* 0x000ea8000c1e1500 */
[----:B---3--:R-:W-:Y:S04]  /*30570*/  STL [R1+0x3260], R5 ;  /* 0x0032600501007387 */ /* 0x008fe80000100800 */
[----:B------:R-:W3:Y:S04]  /*30580*/  LDL.LU.64 R88, [R1+0x3570] ;  /* 0x0035700001587983 */ /* 0x000ee80000300a00 */
[----:B------:R-:W2:Y:S04]  /*30590*/  @P0 LDG.E.U16 R90, desc[UR6][R50.64] ;  /* 0x00000006325a0981 */ /* 0x000ea8000c1e1500 */
[----:B------:R-:W2:Y:S04]  /*305a0*/  @P0 LDG.E.U16 R59, desc[UR6][R48.64] ;  /* 0x00000006303b0981 */ /* 0x000ea8000c1e1500 */
[----:B------:R0:W-:Y:S04]  /*305b0*/  STL [R1+0x3224], R63 ;  /* 0x0032243f01007387 */ /* 0x0001e80000100800 */
[----:B----4-:R-:W4:Y:S04]  /*305c0*/  @P0 LDG.E.U16 R60, desc[UR6][R64.64] ;  /* 0x00000006403c0981 */ /* 0x010f28000c1e1500 */
[----:B------:R-:W4:Y:S04]  /*305d0*/  @P0 LDG.E.U16 R93, desc[UR6][R76.64] ;  /* 0x000000064c5d0981 */ /* 0x000f28000c1e1500 */
[----:B0-----:R-:W4:Y:S04]  /*305e0*/  LDL.LU R63, [R1+0x5c] ;  /* 0x00005c00013f7983 */ /* 0x001f280000300800 */
[----:B------:R0:W-:Y:S04]  /*305f0*/  @P0 STL [R1+0x221c], R0 ;  /* 0x00221c0001000387 */ /* 0x0001e80000100800 */
[----:B------:R-:W4:Y:S04]  /*30600*/  @P0 LDG.E.U16 R80, desc[UR6][R18.64] ;  /* 0x0000000612500981 */ /* 0x000f28000c1e1500 */
[----:B0-----:R-:W4:Y:S04]  /*30610*/  LDL.LU R0, [R1+0x215c] ;  /* 0x00215c0001007983 */ /* 0x001f280000300800 */
[----:B------:R0:W-:Y:S04]  /*30620*/  @P0 STL [R1+0x2214], R6 ;  /* 0x0022140601000387 */ /* 0x0001e80000100800 */
[----:B0-----:R-:W4:Y:S04]  /*30630*/  LDL.LU R6, [R1+0x64] ;  /* 0x0000640001067983 */ /* 0x001f280000300800 */
[----:B---3--:R-:W3:Y:S04]  /*30640*/  @P0 LDG.E.U16 R62, desc[UR6][R88.64] ;  /* 0x00000006583e0981 */ /* 0x008ee8000c1e1500 */
[----:B--2---:R-:W-:Y:S04]  /*30650*/  STL [R1+0x3264], R90 ;  /* 0x0032645a01007387 */ /* 0x004fe80000100800 */
[----:B------:R0:W-:Y:S04]  /*30660*/  STL [R1+0x3228], R59 ;  /* 0x0032283b01007387 */ /* 0x0001e80000100800 */
[----:B0-----:R-:W2:Y:S04]  /*30670*/  LDL.LU R59, [R1+0x48] ;  /* 0x00004800013b7983 */ /* 0x001ea80000300800 */
[----:B------:R-:W2:Y:S04]  /*30680*/  LDL.LU R81, [R1+0x40] ;  /* 0x0000400001517983 */ /* 0x000ea80000300800 */
[----:B------:R-:W-:Y:S04]  /*30690*/  @P0 STL [R1+0x2204], R71 ;  /* 0x0022044701000387 */ /* 0x000fe80000100800 */
[----:B------:R0:W-:Y:S04]  /*306a0*/  @P0 STL [R1+0x220c], R70 ;  /* 0x00220c4601000387 */ /* 0x0001e80000100800 */
[----:B------:R-:W2:Y:S04]  /*306b0*/  LDL R77, [R1+0x21c4] ;  /* 0x0021c400014d7983 */ /* 0x000ea80000100800 */
[----:B------:R-:W2:Y:S04]  /*306c0*/  LDL R2, [R1+0x21bc] ;  /* 0x0021bc0001027983 */ /* 0x000ea80000100800 */
[----:B------:R-:W2:Y:S04]  /*306d0*/  LDL.64 R28, [R1+0x788] ;  /* 0x00078800011c7983 */ /* 0x000ea80000100a00 */
[----:B------:R-:W2:Y:S04]  /*306e0*/  LDL R3, [R1+0x21b4] ;  /* 0x0021b40001037983 */ /* 0x000ea80000100800 */
[----:B------:R-:W2:Y:S04]  /*306f0*/  LDL.64 R30, [R1+0x440] ;  /* 0x00044000011e7983 */ /* 0x000ea80000100a00 */
[----:B------:R-:W2:Y:S04]  /*30700*/  LDL R5, [R1+0x21ac] ;  /* 0x0021ac0001057983 */ /* 0x000ea80000100800 */
[----:B------:R-:W2:Y:S04]  /*30710*/  LDL R84, [R1+0x21a4] ;  /* 0x0021a40001547983 */ /* 0x000ea80000100800 */
[----:B0-----:R-:W2:Y:S04]  /*30720*/  LDL.64 R70, [R1+0x768] ;  /* 0x0007680001467983 */ /* 0x001ea80000100a00 */
[----:B------:R-:W2:Y:S04]  /*30730*/  LDL R85, [R1+0x74] ;  /* 0x0000740001557983 */ /* 0x000ea80000100800 */
[----:B------:R-:W2:Y:S04]  /*30740*/  LDL.LU R90, [R1+0x50] ;  /* 0x00005000015a7983 */ /* 0x000ea80000300800 */
[----:B------:R-:W-:Y:S04]  /*30750*/  STL [R1+0x3268], R61 ;  /* 0x0032683d01007387 */ /* 0x000fe80000100800 */
[----:B---3--:R0:W-:Y:S04]  /*30760*/  @P0 STL [R1+0x21fc], R62 ;  /* 0x0021fc3e01000387 */ /* 0x0081e80000100800 */
[----:B0-----:R-:W3:Y:S04]  /*30770*/  LDL R62, [R1+0x219c] ;  /* 0x00219c00013e7983 */ /* 0x001ee80000100800 */
[----:B----4-:R0:W-:Y:S04]  /*30780*/  @P0 STL [R1+0x21f4], R93 ;  /* 0x0021f45d01000387 */ /* 0x0101e80000100800 */
[----:B------:R-:W4:Y:S04]  /*30790*/  LDL.64 R18, [R1+0x400] ;  /* 0x0004000001127983 */ /* 0x000f280000100a00 */
[----:B--2---:R-:W2:Y:S04]  /*307a0*/  @P0 LDG.E.U16 R3, desc[UR6][R28.64] ;  /* 0x000000061c030981 */ /* 0x004ea8000c1e1500 */
[----:B0-----:R-:W2:Y:S04]  /*307b0*/  LDL R93, [R1+0x2194] ;  /* 0x00219400015d7983 */ /* 0x001ea80000100800 */
[----:B------:R0:W-:Y:S04]  /*307c0*/  @P0 STL [R1+0x21ec], R91 ;  /* 0x0021ec5b01000387 */ /* 0x0001e80000100800 */
[----:B------:R-:W4:Y:S04]  /*307d0*/  LDL.64 R46, [R1+0xfb8] ;  /* 0x000fb800012e7983 */ /* 0x000f280000100a00 */
[----:B------:R-:W4:Y:S04]  /*307e0*/  @P0 LDG.E.U16 R77, desc[UR6][R70.64] ;  /* 0x00000006464d0981 */ /* 0x000f28000c1e1500 */
[----:B------:R-:W4:Y:S04]  /*307f0*/  @P0 LDG.E.U16 R5, desc[UR6][R30.64] ;  /* 0x000000061e050981 */ /* 0x000f28000c1e1500 */
[----:B0-----:R-:W4:Y:S04]  /*30800*/  LDL R91, [R1+0x218c] ;  /* 0x00218c00015b7983 */ /* 0x001f280000100800 */
[----:B------:R0:W-:Y:S04]  /*30810*/  @P0 STL [R1+0x21e4], R8 ;  /* 0x0021e40801000387 */ /* 0x0001e80000100800 */
[----:B------:R-:W4:Y:S04]  /*30820*/  LDL.64 R44, [R1+0xfa8] ;  /* 0x000fa800012c7983 */ /* 0x000f280000100a00 */
[----:B0-----:R-:W4:Y:S04]  /*30830*/  LDL R8, [R1+0x2184] ;  /* 0x0021840001087983 */ /* 0x001f280000100800 */
[----:B------:R0:W-:Y:S04]  /*30840*/  @P0 STL [R1+0x21dc], R58 ;  /* 0x0021dc3a01000387 */ /* 0x0001e80000100800 */
[----:B------:R-:W4:Y:S04]  /*30850*/  LDL.64 R48, [R1+0xf88] ;  /* 0x000f880001307983 */ /* 0x000f280000100a00 */
[----:B------:R-:W4:Y:S04]  /*30860*/  LDL.64 R50, [R1+0xf78] ;  /* 0x000f780001327983 */ /* 0x000f280000100a00 */
[----:B------:R-:W4:Y:S04]  /*30870*/  LDL.64 R14, [R1+0xf68] ;  /* 0x000f6800010e7983 */ /* 0x000f280000100a00 */
[----:B0-----:R-:W4:Y:S04]  /*30880*/  LDL R58, [R1+0x217c] ;  /* 0x00217c00013a7983 */ /* 0x001f280000100800 */
[----:B------:R0:W-:Y:S04]  /*30890*/  @P0 STL [R1+0x21d4], R7 ;  /* 0x0021d40701000387 */ /* 0x0001e80000100800 */
[----:B------:R-:W4:Y:S04]  /*308a0*/  LDL.64 R12, [R1+0xf58] ;  /* 0x000f5800010c7983 */ /* 0x000f280000100a00 */
[----:B0-----:R-:W4:Y:S04]  /*308b0*/  LDL R7, [R1+0x2174] ;  /* 0x0021740001077983 */ /* 0x001f280000100800 */
[----:B------:R0:W-:Y:S04]  /*308c0*/  @P0 STL [R1+0x21cc], R80 ;  /* 0x0021cc5001000387 */ /* 0x0001e80000100800 */
[----:B------:R-:W4:Y:S04]  /*308d0*/  LDL.64 R88, [R1+0xf48] ;  /* 0x000f480001587983 */ /* 0x000f280000100a00 */
[----:B------:R-:W4:Y:S04]  /*308e0*/  LDL.64 R42, [R1+0xf38] ;  /* 0x000f3800012a7983 */ /* 0x000f280000100a00 */
[----:B0-----:R-:W4:Y:S04]  /*308f0*/  LDL R80, [R1+0x216c] ;  /* 0x00216c0001507983 */ /* 0x001f280000100800 */
[----:B------:R0:W-:Y:S04]  /*30900*/  STL [R1+0x322c], R4 ;  /* 0x00322c0401007387 */ /* 0x0001e80000100800 */
[----:B0-----:R-:W4:Y:S04]  /*30910*/  LDL.LU R4, [R1+0x38] ;  /* 0x0000380001047983 */ /* 0x001f280000300800 */
[----:B------:R-:W4:Y:S04]  /*30920*/  LDL.LU.64 R70, [R1+0x3568] ;  /* 0x0035680001467983 */ /* 0x000f280000300a00 */
[----:B---3--:R-:W3:Y:S04]  /*30930*/  @P0 LDG.E.U16 R62, desc[UR6][R22.64] ;  /* 0x00000006163e0981 */ /* 0x008ee8000c1e1500 */
[----:B--2---:R-:W2:Y:S04]  /*30940*/  @P0 LDG.E.U16 R93, desc[UR6][R20.64] ;  /* 0x00000006145d0981 */ /* 0x004ea8000c1e1500 */
[----:B----4-:R-:W4:Y:S04]  /*30950*/  @P0 LDG.E.U16 R91, desc[UR6][R18.64] ;  /* 0x00000006125b0981 */ /* 0x010f28000c1e1500 */
        /* <DEDUP_REMOVED lines=8> */
[----:B------:R0:W-:Y:S04]  /*309e0*/  @P0 STL [R1+0x21c4], R77 ;  /* 0x0021c44d01000387 */ /* 0x0001e80000100800 */
[----:B------:R-:W3:Y:S04]  /*309f0*/  LDL.64 R70, [R1+0xf08] ;  /* 0x000f080001467983 */ /* 0x000ee80000100a00 */
[----:B0-----:R-:W3:Y:S04]  /*30a00*/  LDL.64 R76, [R1+0xf28] ;  /* 0x000f2800014c7983 */ /* 0x001ee80000100a00 */
[----:B------:R-:W3:Y:S04]  /*30a10*/  LDL.LU.64 R28, [R1+0x3560] ;  /* 0x00356000011c7983 */ /* 0x000ee80000300a00 */
[----:B------:R-:W-:Y:S04]  /*30a20*/  @P0 STL [R1+0x21b4], R3 ;  /* 0x0021b40301000387 */ /* 0x000fe80000100800 */
[----:B--2---:R0:W-:Y:S04]  /*30a30*/  @P0 STL [R1+0x21bc], R2 ;  /* 0x0021bc0201000387 */ /* 0x0041e80000100800 */
[----:B0-----:R-:W2:Y:S04]  /*30a40*/  LDL.64 R2, [R1+0xef8] ;  /* 0x000ef80001027983 */ /* 0x001ea80000100a00 */
[----:B------:R-:W4:Y:S04]  /*30a50*/  LDL.LU.64 R30, [R1+0x3558] ;  /* 0x00355800011e7983 */ /* 0x000f280000300a00 */
[----:B---3--:R-:W3:Y:S04]  /*30a60*/  @P0 LDG.E.U16 R85, desc[UR6][R28.64] ;  /* 0x000000061c550981 */ /* 0x008ee8000c1e1500 */
[----:B------:R-:W3:Y:S04]  /*30a70*/  @P0 LDG.E.U16 R90, desc[UR6][R70.64] ;  /* 0x00000006465a0981 */ /* 0x000ee8000c1e1500 */
[----:B--2---:R-:W2:Y:S04]  /*30a80*/  @P0 LDG.E.U16 R59, desc[UR6][R2.64] ;  /* 0x00000006023b0981 */ /* 0x004ea8000c1e1500 */
[----:B----4-:R-:W4:Y:S04]  /*30a90*/  @P0 LDG.E.U16 R84, desc[UR6][R30.64] ;  /* 0x000000061e540981 */ /* 0x010f28000c1e1500 */
[----:B------:R-:W2:Y:S04]  /*30aa0*/  LDL.LU.64 R30, [R1+0x3550] ;  /* 0x00355000011e7983 */ /* 0x000ea80000300a00 */
[----:B------:R-:W2:Y:S04]  /*30ab0*/  LDL.LU.64 R28, [R1+0x3548] ;  /* 0x00354800011c7983 */ /* 0x000ea80000300a00 */
[----:B------:R-:W2:Y:S04]  /*30ac0*/  LDL.LU.64 R24, [R1+0x3540] ;  /* 0x0035400001187983 */ /* 0x000ea80000300a00 */
[----:B------:R-:W2:Y:S04]  /*30ad0*/  LDL R61, [R1+0x2144] ;  /* 0x00214400013d7983 */ /* 0x000ea80000100800 */
[----:B------:R0:W-:Y:S04]  /*30ae0*/  @P0 STL [R1+0x21ac], R5 ;  /* 0x0021ac0501000387 */ /* 0x0001e80000100800 */
[----:B0-----:R-:W2:Y:S04]  /*30af0*/  LDL R5, [R1+0x213c] ;  /* 0x00213c0001057983 */ /* 0x001ea80000100800 */
[----:B----4-:R0:W-:Y:S04]  /*30b00*/  @P0 STL [R1+0x21a4], R84 ;  /* 0x0021a45401000387 */ /* 0x0101e80000100800 */
[----:B0-----:R-:W4:Y:S04]  /*30b10*/  LDL R84, [R1+0x2134] ;  /* 0x0021340001547983 */ /* 0x001f280000100800 */
[----:B---3--:R0:W-:Y:S04]  /*30b20*/  @P0 STL [R1+0x74], R85 ;  /* 0x0000745501000387 */ /* 0x0081e80000100800 */
[----:B0-----:R-:W3:Y:S04]  /*30b30*/  LDL R85, [R1+0x30] ;  /* 0x0000300001557983 */ /* 0x001ee80000100800 */
[----:B------:R0:W-:Y:S04]  /*30b40*/  STL [R1+0x3230], R92 ;  /* 0x0032305c01007387 */ /* 0x0001e80000100800 */
[----:B0-----:R-:W2:Y:S04]  /*30b50*/  LDL.LU R92, [R1+0x28] ;  /* 0x00002800015c7983 */ /* 0x001ea80000300800 */
[----:B------:R-:W2:Y:S04]  /*30b60*/  LDL.LU.64 R22, [R1+0x3538] ;  /* 0x0035380001167983 */ /* 0x000ea80000300a00 */
[----:B------:R0:W-:Y:S04]  /*30b70*/  @P0 STL [R1+0x219c], R62 ;  /* 0x00219c3e01000387 */ /* 0x0001e80000100800 */
[----:B0-----:R-:W2:Y:S04]  /*30b80*/  LDL.LU R62, [R1+0x3530] ;  /* 0x00353000013e7983 */ /* 0x001ea80000300800 */
[----:B------:R-:W3:Y:S04]  /*30b90*/  LDL.LU.64 R20, [R1+0x3528] ;  /* 0x0035280001147983 */ /* 0x000ee80000300a00 */
        /* <DEDUP_REMOVED lines=12> */
[----:B------:R0:W-:Y:S04]  /*30c60*/  STL [R1+0x326c], R6 ;  /* 0x00326c0601007387 */ /* 0x0001e80000100800 */
[----:B0-----:R-:W4:Y:S04]  /*30c70*/  LDL R6, [R1+0x214c] ;  /* 0x00214c0001067983 */ /* 0x001f280000100800 */
[----:B------:R-:W4:Y:S04]  /*30c80*/  LDL.LU.64 R50, [R1+0x34e0] ;  /* 0x0034e00001327983 */ /* 0x000f280000300a00 */
[----:B------:R0:W-:Y:S04]  /*30c90*/  STL [R1+0x3238], R63 ;  /* 0x0032383f01007387 */ /* 0x0001e80000100800 */
[----:B0-----:R-:W4:Y:S04]  /*30ca0*/  LDL.LU R63, [R1+0x18] ;  /* 0x00001800013f7983 */ /* 0x001f280000300800 */
        /* <DEDUP_REMOVED lines=17> */
[----:B------:R-:W3:Y:S04]  /*30dc0*/  LDL.LU.64 R88, [R1+0x34b8] ;  /* 0x0034b80001587983 */ /* 0x000ee80000300a00 */
[----:B--2---:R0:W-:Y:S04]  /*30dd0*/  STL [R1+0x2164], R80 ;  /* 0x0021645001007387 */ /* 0x0041e80000100800 */
[----:B0-----:R-:W2:Y:S04]  /*30de0*/  LDL.LU R80, [R1+0x34b0] ;  /* 0x0034b00001507983 */ /* 0x001ea80000300800 */
[----:B------:R-:W2:Y:S04]  /*30df0*/  LDL.LU.64 R42, [R1+0x34a8] ;  /* 0x0034a800012a7983 */ /* 0x000ea80000300a00 */
[----:B------:R-:W-:Y:S04]  /*30e00*/  STL [R1+0x2f2c], R0 ;  /* 0x002f2c0001007387 */ /* 0x000fe80000100800 */
[----:B------:R0:W-:Y:S04]  /*30e10*/  STL [R1+0x3070], R0 ;  /* 0x0030700001007387 */ /* 0x0001e80000100800 */
[----:B---3--:R-:W3:Y:S04]  /*30e20*/  @P0 LDG.E.U16 R84, desc[UR6][R88.64] ;  /* 0x0000000658540981 */ /* 0x008ee8000c1e1500 */
[----:B0-----:R-:W3:Y:S04]  /*30e30*/  LDL R0, [R1+0x2154] ;  /* 0x0021540001007983 */ /* 0x001ee80000100800 */
[----:B--2---:R-:W2:Y:S04]  /*30e40*/  @P0 LDG.E.U16 R5, desc[UR6][R42.64] ;  /* 0x000000062a050981 */ /* 0x004ea8000c1e1500 */
[----:B---3--:R-:W3:Y:S04]  /*30e50*/  @P0 LDG.E.U16 R0, desc[UR6][R76.64] ;  /* 0x000000064c000981 */ /* 0x008ee8000c1e1500 */
[----:B------:R-:W2:Y:S04]  /*30e60*/  LDL.LU.64 R76, [R1+0x34a0] ;  /* 0x0034a000014c7983 */ /* 0x000ea80000300a00 */
[----:B------:R-:W3:Y:S04]  /*30e70*/  LDL.LU.64 R70, [R1+0x3498] ;  /* 0x0034980001467983 */ /* 0x000ee80000300a00 */
[----:B------:R-:W-:Y:S04]  /*30e80*/  STL [R1+0x3270], R90 ;  /* 0x0032705a01007387 */ /* 0x000fe80000100800 */
[----:B------:R-:W3:Y:S04]  /*30e90*/  LDL.LU.64 R2, [R1+0x3490] ;  /* 0x0034900001027983 */ /* 0x000ee80000300a00 */
[----:B------:R-:W-:Y:S04]  /*30ea0*/  STL [R1+0x3244], R59 ;  /* 0x0032443b01007387 */ /* 0x000fe80000100800 */
[----:B--2---:R-:W2:Y:S04]  /*30eb0*/  @P0 LDG.E.U16 R61, desc[UR6][R76.64] ;  /* 0x000000064c3d0981 */ /* 0x004ea8000c1e1500 */
[----:B---3--:R-:W3:Y:S04]  /*30ec0*/  @P0 LDG.E.U16 R81, desc[UR6][R2.64] ;  /* 0x0000000602510981 */ /* 0x008ee8000c1e1500 */
[----:B------:R-:W2:Y:S04]  /*30ed0*/  @P0 LDG.E.U16 R6, desc[UR6][R70.64] ;  /* 0x0000000646060981 */ /* 0x000ea8000c1e1500 */
[----:B------:R-:W2:Y:S04]  /*30ee0*/  LDL.LU.64 R2, [R1+0x3488] ;  /* 0x0034880001027983 */ /* 0x000ea80000300a00 */
[----:B---3--:R-:W-:Y:S04]  /*30ef0*/  STL [R1+0x3248], R81 ;  /* 0x0032485101007387 */ /* 0x008fe80000100800 */
[----:B------:R-:W-:Y:S04]  /*30f00*/  STL [R1+0x3340], R80 ;  /* 0x0033405001007387 */ /* 0x000fe80000100800 */
[----:B------:R-:W3:Y:S04]  /*30f10*/  LDL.LU.64 R70, [R1+0x3480] ;  /* 0x0034800001467983 */ /* 0x000ee80000300a00 */
[----:B------:R-:W4:Y:S04]  /*30f20*/  LDL.LU.64 R76, [R1+0x3478] ;  /* 0x00347800014c7983 */ /* 0x000f280000300a00 */
[----:B------:R-:W4:Y:S04]  /*30f30*/  LDL.LU.64 R42, [R1+0x3470] ;  /* 0x00347000012a7983 */ /* 0x000f280000300a00 */
[----:B------:R-:W4:Y:S04]  /*30f40*/  LDL.LU.64 R88, [R1+0x3468] ;  /* 0x0034680001587983 */ /* 0x000f280000300a00 */
[----:B------:R-:W4:Y:S04]  /*30f50*/  LDL.LU.64 R12, [R1+0x3460] ;  /* 0x00346000010c7983 */ /* 0x000f280000300a00 */
[----:B------:R-:W-:Y:S04]  /*30f60*/  STL [R1+0x3274], R4 ;  /* 0x0032740401007387 */ /* 0x000fe80000100800 */
[----:B------:R-:W4:Y:S04]  /*30f70*/  LDL.LU.64 R14, [R1+0x3458] ;  /* 0x00345800010e7983 */ /* 0x000f280000300a00 */
[----:B------:R-:W4:Y:S04]  /*30f80*/  LDL.LU.64 R50, [R1+0x3450] ;  /* 0x0034500001327983 */ /* 0x000f280000300a00 */
[----:B--2---:R-:W2:Y:S04]  /*30f90*/  @P0 LDG.E.U16 R2, desc[UR6][R10.64] ;  /* 0x000000060a020981 */ /* 0x004ea8000c1e1500 */
[----:B------:R-:W2:Y:S04]  /*30fa0*/  @P0 LDG.E.U16 R3, desc[UR6][R38.64] ;  /* 0x0000000626030981 */ /* 0x000ea8000c1e1500 */
[----:B---3--:R-:W3:Y:S04]  /*30fb0*/  @P0 LDG.E.U16 R71, desc[UR6][R74.64] ;  /* 0x000000064a470981 */ /* 0x008ee8000c1e1500 */
[----:B----4-:R-:W4:Y:S04]  /*30fc0*/  @P0 LDG.E.U16 R43, desc[UR6][R48.64] ;  /* 0x00000006302b0981 */ /* 0x010f28000c1e1500 */
[----:B------:R-:W2:Y:S04]  /*30fd0*/  @P0 LDG.E.U16 R12, desc[UR6][R44.64] ;  /* 0x000000062c0c0981 */ /* 0x000ea8000c1e1500 */
[----:B------:R0:W-:Y:S04]  /*30fe0*/  STL [R1+0x212c], R7 ;  /* 0x00212c0701007387 */ /* 0x0001e80000100800 */
[----:B------:R-:W2:Y:S04]  /*30ff0*/  @P0 LDG.E.U16 R42, desc[UR6][R20.64] ;  /* 0x00000006142a0981 */ /* 0x000ea8000c1e1500 */
[----:B------:R-:W2:Y:S04]  /*31000*/  @P0 LDG.E.U16 R14, desc[UR6][R46.64] ;  /* 0x000000062e0e0981 */ /* 0x000ea8000c1e1500 */
[----:B------:R-:W3:Y:S04]  /*31010*/  @P0 LDG.E.U16 R50, desc[UR6][R30.64] ;  /* 0x000000061e320981 */ /* 0x000ee8000c1e1500 */
        /* <DEDUP_REMOVED lines=9> */
[----:B----4-:R0:W-:Y:S04]  /*310b0*/  STL [R1+0x2124], R43 ;  /* 0x0021242b01007387 */ /* 0x0101e80000100800 */
[----:B0-----:R-:W4:Y:S04]  /*310c0*/  LDL.LU R43, [R1+0x3438] ;  /* 0x00343800012b7983 */ /* 0x001f280000300800 */
[----:B------:R-:W-:Y:S04]  /*310d0*/  @P0 STL [R1+0x2154], R0 ;  /* 0x0021540001000387 */ /* 0x000fe80000100800 */
[----:B------:R-:W4:Y:S04]  /*310e0*/  LDL.LU.64 R44, [R1+0x3430] ;  /* 0x00343000012c7983 */ /* 0x000f280000300a00 */
[----:B--2---:R0:W-:Y:S04]  /*310f0*/  STL [R1+0x211c], R12 ;  /* 0x00211c0c01007387 */ /* 0x0041e80000100800 */
[----:B---3--:R-:W2:Y:S04]  /*31100*/  @P0 LDG.E.U16 R49, desc[UR6][R28.64] ;  /* 0x000000061c310981 */ /* 0x008ea8000c1e1500 */
[----:B0-----:R-:W3:Y:S04]  /*31110*/  LDL.LU R12, [R1+0x3428] ;  /* 0x00342800010c7983 */ /* 0x001ee80000300800 */
[----:B------:R-:W2:Y:S04]  /*31120*/  LDL.LU.64 R46, [R1+0x3420] ;  /* 0x00342000012e7983 */ /* 0x000ea80000300a00 */
[----:B----4-:R-:W4:Y:S04]  /*31130*/  @P0 LDG.E.U16 R45, desc[UR6][R22.64] ;  /* 0x00000006162d0981 */ /* 0x010f28000c1e1500 */
[----:B--2---:R-:W2:Y:S04]  /*31140*/  @P0 LDG.E.U16 R46, desc[UR6][R24.64] ;  /* 0x00000006182e0981 */ /* 0x004ea8000c1e1500 */
[----:B------:R0:W-:Y:S04]  /*31150*/  STL [R1+0x2114], R14 ;  /* 0x0021140e01007387 */ /* 0x0001e80000100800 */
[----:B0-----:R-:W3:Y:S04]  /*31160*/  LDL.LU R14, [R1+0x3418] ;  /* 0x00341800010e7983 */ /* 0x001ee80000300800 */
[----:B------:R-:W3:Y:S04]  /*31170*/  LDL.LU.64 R18, [R1+0x3410] ;  /* 0x0034100001127983 */ /* 0x000ee80000300a00 */
[----:B------:R-:W-:Y:S04]  /*31180*/  STL [R1+0x3278], R92 ;  /* 0x0032785c01007387 */ /* 0x000fe80000100800 */
[----:B------:R-:W-:Y:S04]  /*31190*/  @P0 STL [R1+0x214c], R6 ;  /* 0x00214c0601000387 */ /* 0x000fe80000100800 */
[----:B------:R-:W3:Y:S04]  /*311a0*/  LDL.LU.64 R20, [R1+0x3408] ;  /* 0x0034080001147983 */ /* 0x000ee80000300a00 */
[----:B------:R0:W-:Y:S04]  /*311b0*/  STL [R1+0x20], R42 ;  /* 0x0000202a01007387 */ /* 0x0001e80000100800 */
[----:B------:R-:W-:Y:S04]  /*311c0*/  @P0 STL [R1+0x2144], R61 ;  /* 0x0021443d01000387 */ /* 0x000fe80000100800 */
[----:B0-----:R-:W3:Y:S04]  /*311d0*/  LDL.LU R42, [R1+0x3400] ;  /* 0x00340000012a7983 */ /* 0x001ee80000300800 */
[----:B------:R-:W-:Y:S04]  /*311e0*/  @P0 STL [R1+0x213c], R5 ;  /* 0x00213c0501000387 */ /* 0x000fe80000100800 */
[----:B------:R-:W3:Y:S04]  /*311f0*/  LDL.LU.64 R22, [R1+0x33f8] ;  /* 0x0033f80001167983 */ /* 0x000ee80000300a00 */
[----:B----4-:R0:W-:Y:S04]  /*31200*/  STL [R1+0x210c], R45 ;  /* 0x00210c2d01007387 */ /* 0x0101e80000100800 */
[----:B------:R-:W-:Y:S04]  /*31210*/  @P0 STL [R1+0x2134], R84 ;  /* 0x0021345401000387 */ /* 0x000fe80000100800 */
[----:B0-----:R-:W4:Y:S04]  /*31220*/  LDL.LU R45, [R1+0x33f0] ;  /* 0x0033f000012d7983 */ /* 0x001f280000300800 */
[----:B------:R-:W3:Y:S04]  /*31230*/  LDL.LU.64 R24, [R1+0x33e8] ;  /* 0x0033e80001187983 */ /* 0x000ee80000300a00 */
[----:B--2---:R0:W-:Y:S04]  /*31240*/  STL [R1+0x2104], R46 ;  /* 0x0021042e01007387 */ /* 0x0041e80000100800 */
[----:B0-----:R-:W2:Y:S04]  /*31250*/  LDL.LU R46, [R1+0x33e0] ;  /* 0x0033e000012e7983 */ /* 0x001ea80000300800 */
[----:B------:R-:W-:Y:S04]  /*31260*/  @P0 STL [R1+0x30], R85 ;  /* 0x0000305501000387 */ /* 0x000fe80000100800 */
[----:B------:R-:W2:Y:S04]  /*31270*/  LDL.LU.64 R28, [R1+0x33d8] ;  /* 0x0033d800011c7983 */ /* 0x000ea80000300a00 */
[----:B------:R0:W-:Y:S04]  /*31280*/  STL [R1+0x20fc], R49 ;  /* 0x0020fc3101007387 */ /* 0x0001e80000100800 */
[----:B0-----:R-:W2:Y:S04]  /*31290*/  LDL.LU R49, [R1+0x33d0] ;  /* 0x0033d00001317983 */ /* 0x001ea80000300800 */
[----:B------:R-:W2:Y:S04]  /*312a0*/  LDL.LU.64 R30, [R1+0x33c8] ;  /* 0x0033c800011e7983 */ /* 0x000ea80000300a00 */
[----:B------:R0:W-:Y:S04]  /*312b0*/  STL [R1+0x20f4], R50 ;  /* 0x0020f43201007387 */ /* 0x0001e80000100800 */
[----:B0-----:R-:W2:Y:S04]  /*312c0*/  LDL.LU R50, [R1+0x33c0] ;  /* 0x0033c00001327983 */ /* 0x001ea80000300800 */
[----:B------:R-:W2:Y:S04]  /*312d0*/  LDL.LU.64 R32, [R1+0x33b8] ;  /* 0x0033b80001207983 */ /* 0x000ea80000300a00 */
[----:B------:R-:W-:Y:S04]  /*312e0*/  STL [R1+0x327c], R63 ;  /* 0x00327c3f01007387 */ /* 0x000fe80000100800 */
[----:B------:R-:W2:Y:S04]  /*312f0*/  LDL.LU.64 R34, [R1+0x33b0] ;  /* 0x0033b00001227983 */ /* 0x000ea80000300a00 */
[----:B------:R0:W-:Y:S04]  /*31300*/  STL [R1], R58 ;  /* 0x0000003a01007387 */ /* 0x0001e80000100800 */
[----:B0-----:R-:W2:Y:S04]  /*31310*/  LDL.LU R58, [R1+0x33a8] ;  /* 0x0033a800013a7983 */ /* 0x001ea80000300800 */
[----:B------:R-:W3:Y:S04]  /*31320*/  LDL.LU.64 R36, [R1+0x33a0] ;  /* 0x0033a00001247983 */ /* 0x000ee80000300a00 */
[----:B------:R0:W-:Y:S04]  /*31330*/  STL [R1+0x20ec], R13 ;  /* 0x0020ec0d01007387 */ /* 0x0001e80000100800 */
[----:B0-----:R-:W3:Y:S04]  /*31340*/  LDL.LU R13, [R1+0x3398] ;  /* 0x00339800010d7983 */ /* 0x001ee80000300800 */
[----:B------:R-:W3:Y:S04]  /*31350*/  LDL.LU.64 R40, [R1+0x3390] ;  /* 0x0033900001287983 */ /* 0x000ee80000300a00 */
[----:B------:R0:W-:Y:S04]  /*31360*/  STL [R1+0x20e4], R15 ;  /* 0x0020e40f01007387 */ /* 0x0001e80000100800 */
[----:B0-----:R-:W3:Y:S04]  /*31370*/  LDL.LU R15, [R1+0x3388] ;  /* 0x00338800010f7983 */ /* 0x001ee80000300800 */
[----:B------:R-:W3:Y:S04]  /*31380*/  LDL.LU.64 R52, [R1+0x3380] ;  /* 0x0033800001347983 */ /* 0x000ee80000300a00 */
[----:B------:R0:W-:Y:S04]  /*31390*/  STL [R1+0x20dc], R8 ;  /* 0x0020dc0801007387 */ /* 0x0001e80000100800 */
[----:B0-----:R-:W3:Y:S04]  /*313a0*/  LDL.LU R8, [R1+0x3378] ;  /* 0x0033780001087983 */ /* 0x001ee80000300800 */
[----:B------:R-:W3:Y:S04]  /*313b0*/  LDL.LU.64 R54, [R1+0x3370] ;  /* 0x0033700001367983 */ /* 0x000ee80000300a00 */
[----:B------:R-:W3:Y:S04]  /*313c0*/  LDL.LU.64 R56, [R1+0x3368] ;  /* 0x0033680001387983 */ /* 0x000ee80000300a00 */
[----:B------:R-:W-:Y:S04]  /*313d0*/  STL [R1+0x3280], R91 ;  /* 0x0032805b01007387 */ /* 0x000fe80000100800 */
[----:B------:R-:W4:Y:S04]  /*313e0*/  LDL.LU R83, [R1+0x3360] ;  /* 0x0033600001537983 */ /* 0x000f280000300800 */
[----:B------:R-:W-:Y:S04]  /*313f0*/  STL [R1+0x3284], R89 ;  /* 0x0032845901007387 */ /* 0x000fe80000100800 */
[----:B------:R-:W4:Y:S04]  /*31400*/  LDL.LU.64 R16, [R1+0x3358] ;  /* 0x0033580001107983 */ /* 0x000f280000300a00 */
[----:B------:R-:W-:Y:S04]  /*31410*/  STL [R1+0x2e6c], R93 ;  /* 0x002e6c5d01007387 */ /* 0x000fe80000100800 */
[----:B------:R-:W-:Y:S04]  /*31420*/  STL [R1+0x2fe0], R93 ;  /* 0x002fe05d01007387 */ /* 0x000fe80000100800 */
[----:B------:R-:W-:Y:S04]  /*31430*/  STL [R1+0x3288], R62 ;  /* 0x0032883e01007387 */ /* 0x000fe80000100800 */
[----:B------:R-:W-:Y:S04]  /*31440*/  STL [R1+0x328c], R60 ;  /* 0x00328c3c01007387 */ /* 0x000fe80000100800 */
[----:B------:R0:W-:Y:S04]  /*31450*/  STL [R1+0x209c], R2 ;  /* 0x00209c0201007387 */ /* 0x0001e80000100800 */
[----:B0-----:R-:W4:Y:S04]  /*31460*/  LDL.LU R2, [R1+0x3bc] ;  /* 0x0003bc0001027983 */ /* 0x001f280000300800 */
[----:B------:R0:W-:Y:S04]  /*31470*/  STL [R1+0x20a4], R3 ;  /* 0x0020a40301007387 */ /* 0x0001e80000100800 */
[----:B0-----:R-:W4:Y:S04]  /*31480*/  LDL.LU R3, [R1+0x3b8] ;  /* 0x0003b80001037983 */ /* 0x001f280000300800 */
[----:B------:R-:W4:Y:S04]  /*31490*/  LDL.LU R65, [R1+0x3e0] ;  /* 0x0003e00001417983 */ /* 0x000f280000300800 */
[----:B------:R-:W4:Y:S04]  /*314a0*/  LDL.LU R68, [R1+0x3b4] ;  /* 0x0003b40001447983 */ /* 0x000f280000300800 */
[----:B------:R-:W4:Y:S04]  /*314b0*/  LDL.LU R72, [R1+0x848] ;  /* 0x0008480001487983 */ /* 0x000f280000300800 */
[----:B------:R0:W-:Y:S04]  /*314c0*/  STL [R1+0x20c4], R76 ;  /* 0x0020c44c01007387 */ /* 0x0001e80000100800 */
[----:B0-----:R-:W4:Y:S04]  /*314d0*/  LDL.LU R76, [R1+0x3d0] ;  /* 0x0003d000014c7983 */ /* 0x001f280000300800 */
[----:B------:R0:W-:Y:S04]  /*314e0*/  STL [R1+0x20cc], R77 ;  /* 0x0020cc4d01007387 */ /* 0x0001e80000100800 */
[----:B0-----:R-:W4:Y:S04]  /*314f0*/  LDL.LU R77, [R1+0x3d8] ;  /* 0x0003d800014d7983 */ /* 0x001f280000300800 */
[----:B------:R-:W-:Y:S04]  /*31500*/  STL [R1+0x20d4], R88 ;  /* 0x0020d45801007387 */ /* 0x000fe80000100800 */
[----:B------:R-:W4:Y:S04]  /*31510*/  LDL.LU R73, [R1+0x84c] ;  /* 0x00084c0001497983 */ /* 0x000f280000300800 */
[----:B------:R-:W-:Y:S04]  /*31520*/  STL [R1+0x3290], R7 ;  /* 0x0032900701007387 */ /* 0x000fe80000100800 */
[----:B------:R-:W-:Y:S01]  /*31530*/  STS.U16 [R7+UR76+0x34080], R9 ;  /* 0x0340800907007988 */ /* 0x000fe2000800044c */
[----:B--2---:R-:W-:-:S02]  /*31540*/  PRMT R58, RZ, 0x7610, R58 ;  /* 0x00007610ff3a7816 */ /* 0x004fc4000000003a */
[----:B---3--:R-:W-:Y:S02]  /*31550*/  PRMT R57, RZ, 0x7610, R57 ;  /* 0x00007610ff397816 */ /* 0x008fe40000000039 */
[----:B------:R-:W-:Y:S01]  /*31560*/  PRMT R56, RZ, 0x7610, R56 ;  /* 0x00007610ff387816 */ /* 0x000fe20000000038 */
[----:B----4-:R-:W-:-:S04]  /*31570*/  IMAD.WIDE R38, R83, 0x2, R26 ;  /* 0x0000000253267825 */ /* 0x010fc800078e021a */
[----:B------:R0:W-:Y:S04]  /*31580*/  STL.64 [R1+0x3348], R56 ;  /* 0x0033483801007387 */ /* 0x0001e80000100a00 */
[----:B------:R-:W-:Y:S04]  /*31590*/  STL [R1+0x20bc], R71 ;  /* 0x0020bc4701007387 */ /* 0x000fe80000100800 */
[----:B------:R-:W-:Y:S01]  /*315a0*/  STL [R1+0x20b4], R70 ;  /* 0x0020b44601007387 */ /* 0x000fe20000100800 */
[----:B------:R-:W-:-:S03]  /*315b0*/  IMAD.WIDE R82, R83, 0x2, R86 ;  /* 0x0000000253527825 */ /* 0x000fc600078e0256 */
[----:B------:R-:W2:Y:S01]  /*315c0*/  LDL.LU R69, [R1+0x3d4] ;  /* 0x0003d40001457983 */ /* 0x000ea20000300800 */
[----:B0-----:R-:W-:-:S04]  /*315d0*/  IMAD.WIDE R56, R2, 0x2, R26 ;  /* 0x0000000202387825 */ /* 0x001fc800078e021a */
[----:B------:R-:W-:Y:S01]  /*315e0*/  IMAD.WIDE R80, R2, 0x2, R86 ;  /* 0x0000000202507825 */ /* 0x000fe200078e0256 */
[----:B------:R0:W-:Y:S04]  /*315f0*/  STL.64 [R1+0x9e0], R56 ;  /* 0x0009e03801007387 */ /* 0x0001e80000100a00 */
[----:B------:R1:W-:Y:S04]  /*31600*/  STL.64 [R1+0x9d0], R80 ;  /* 0x0009d05001007387 */ /* 0x0003e80000100a00 */
[----:B------:R3:W-:Y:S01]  /*31610*/  STL.64 [R1+0x920], R38 ;  /* 0x0009202601007387 */ /* 0x0007e20000100a00 */
[----:B------:R-:W-:-:S04]  /*31620*/  IMAD.WIDE R10, R3, 0x2, R26 ;  /* 0x00000002030a7825 */ /* 0x000fc800078e021a */
[----:B------:R-:W-:-:S04]  /*31630*/  IMAD.WIDE R2, R3, 0x2, R86 ;  /* 0x0000000203027825 */ /* 0x000fc800078e0256 */
[----:B------:R-:W-:-:S04]  /*31640*/  IMAD.WIDE R92, R65, 0x2, R26 ;  /* 0x00000002415c7825 */ /* 0x000fc800078e021a */
[----:B------:R-:W-:Y:S01]  /*31650*/  IMAD.WIDE R90, R65, 0x2, R86 ;  /* 0x00000002415a7825 */ /* 0x000fe200078e0256 */
[----:B------:R4:W-:Y:S03]  /*31660*/  STL.64 [R1+0x918], R82 ;  /* 0x0009185201007387 */ /* 0x0009e60000100a00 */
[C---:B------:R-:W-:Y:S01]  /*31670*/  IMAD.WIDE R88, R68.reuse, 0x2, R26 ;  /* 0x0000000244587825 */ /* 0x040fe200078e021a */
[----:B------:R0:W-:Y:S03]  /*31680*/  STL.64 [R1+0x870], R10 ;  /* 0x0008700a01007387 */ /* 0x0001e60000100a00 */
[----:B------:R-:W-:Y:S01]  /*31690*/  IMAD.WIDE R84, R68, 0x2, R86 ;  /* 0x0000000244547825 */ /* 0x000fe200078e0256 */
[----:B------:R0:W-:Y:S03]  /*316a0*/  STL.64 [R1+0x868], R2 ;  /* 0x0008680201007387 */ /* 0x0001e60000100a00 */
[C---:B------:R-:W-:Y:S01]  /*316b0*/  IMAD.WIDE R62, R72.reuse, 0x2, R26 ;  /* 0x00000002483e7825 */ /* 0x040fe200078e021a */
[----:B------:R-:W-:Y:S03]  /*316c0*/  STL.64 [R1+0x3e8], R92 ;  /* 0x0003e85c01007387 */ /* 0x000fe60000100a00 */
[----:B------:R-:W-:Y:S01]  /*316d0*/  IMAD.WIDE R60, R72, 0x2, R86 ;  /* 0x00000002483c7825 */ /* 0x000fe200078e0256 */
[----:B------:R-:W-:Y:S03]  /*316e0*/  STL.64 [R1+0x3e0], R90 ;  /* 0x0003e05a01007387 */ /* 0x000fe60000100a00 */
[C---:B------:R-:W-:Y:S01]  /*316f0*/  IMAD.WIDE R6, R76.reuse, 0x2, R26 ;  /* 0x000000024c067825 */ /* 0x040fe200078e021a */
[----:B------:R-:W-:Y:S03]  /*31700*/  STL.64 [R1+0x3b8], R88 ;  /* 0x0003b85801007387 */ /* 0x000fe60000100a00 */
[----:B------:R-:W-:Y:S01]  /*31710*/  IMAD.WIDE R4, R76, 0x2, R86 ;  /* 0x000000024c047825 */ /* 0x000fe200078e0256 */
[----:B------:R0:W-:Y:S04]  /*31720*/  STL.64 [R1+0x3b0], R84 ;  /* 0x0003b05401007387 */ /* 0x0001e80000100a00 */
[----:B------:R-:W-:Y:S04]  /*31730*/  STL.64 [R1+0x140], R62 ;  /* 0x0001403e01007387 */ /* 0x000fe80000100a00 */
[----:B------:R-:W-:Y:S04]  /*31740*/  STL.64 [R1+0x138], R60 ;  /* 0x0001383c01007387 */ /* 0x000fe80000100a00 */
[----:B------:R0:W-:Y:S04]  /*31750*/  STL.64 [R1+0x10], R6 ;  /* 0x0000100601007387 */ /* 0x0001e80000100a00 */
[----:B------:R0:W-:Y:S01]  /*31760*/  STL.64 [R1+0x8], R4 ;  /* 0x0000080401007387 */ /* 0x0001e20000100a00 */
[----:B------:R-:W-:-:S04]  /*31770*/  IMAD.WIDE R66, R16, 0x2, R26 ;  /* 0x0000000210427825 */ /* 0x000fc800078e021a */
[----:B------:R-:W-:Y:S01]  /*31780*/  IMAD.WIDE R64, R16, 0x2, R86 ;  /* 0x0000000210407825 */ /* 0x000fe200078e0256 */
[----:B------:R-:W2:Y:S04]  /*31790*/  @P0 LDG.E.U16 R58, desc[UR6][R56.64] ;  /* 0x00000006383a0981 */ /* 0x000ea8000c1e1500 */
[----:B------:R-:W2:Y:S04]  /*317a0*/  LDL.LU R16, [R1+0x3350] ;  /* 0x0033500001107983 */ /* 0x000ea80000300800 */
[----:B0-----:R-:W2:Y:S01]  /*317b0*/  LDL.LU.64 R56, [R1+0x3348] ;  /* 0x0033480001387983 */ /* 0x001ea20000300a00 */
[----:B------:R-:W-:-:S02]  /*317c0*/  PRMT R55, RZ, 0x7610, R55 ;  /* 0x00007610ff377816 */ /* 0x000fc40000000037 */
[----:B------:R-:W-:Y:S02]  /*317d0*/  PRMT R54, RZ, 0x7610, R54 ;  /* 0x00007610ff367816 */ /* 0x000fe40000000036 */
[----:B------:R-:W-:Y:S02]  /*317e0*/  PRMT R53, RZ, 0x7610, R53 ;  /* 0x00007610ff357816 */ /* 0x000fe40000000035 */
[----:B------:R-:W-:Y:S02]  /*317f0*/  PRMT R52, RZ, 0x7610, R52 ;  /* 0x00007610ff347816 */ /* 0x000fe40000000034 */
[----:B------:R-:W-:Y:S02]  /*31800*/  PRMT R51, RZ, 0x7610, R51 ;  /* 0x00007610ff337816 */ /* 0x000fe40000000033 */
[----:B------:R-:W-:Y:S01]  /*31810*/  PRMT R50, RZ, 0x7610, R50 ;  /* 0x00007610ff327816 */ /* 0x000fe20000000032 */
[----:B------:R-:W3:Y:S01]  /*31820*/  @P6 LDG.E.U16 R55, desc[UR6][R82.64] ;  /* 0x0000000652376981 */ /* 0x000ee2000c1e1500 */
[----:B------:R-:W-:-:S03]  /*31830*/  PRMT R49, RZ, 0x7610, R49 ;  /* 0x00007610ff317816 */ /* 0x000fc60000000031 */
[----:B------:R-:W3:Y:S01]  /*31840*/  @P0 LDG.E.U16 R54, desc[UR6][R10.64] ;  /* 0x000000060a360981 */ /* 0x000ee2000c1e1500 */
[----:B------:R-:W-:Y:S02]  /*31850*/  PRMT R48, RZ, 0x7610, R48 ;  /* 0x00007610ff307816 */ /* 0x000fe40000000030 */
[----:B------:R-:W-:Y:S01]  /*31860*/  PRMT R37, RZ, 0x7610, R37 ;  /* 0x00007610ff257816 */ /* 0x000fe20000000025 */
[----:B------:R-:W3:Y:S01]  /*31870*/  @P6 LDG.E.U16 R53, desc[UR6][R2.64] ;  /* 0x0000000602356981 */ /* 0x000ee2000c1e1500 */
[----:B------:R-:W-:-:S03]  /*31880*/  PRMT R34, RZ, 0x7610, R34 ;  /* 0x00007610ff227816 */ /* 0x000fc60000000022 */
[----:B------:R-:W3:Y:S04]  /*31890*/  @P0 LDG.E.U16 R52, desc[UR6][R92.64] ;  /* 0x000000065c340981 */ /* 0x000ee8000c1e1500 */
[----:B------:R-:W3:Y:S04]  /*318a0*/  @P6 LDG.E.U16 R51, desc[UR6][R90.64] ;  /* 0x000000065a336981 */ /* 0x000ee8000c1e1500 */
[----:B------:R-:W3:Y:S04]  /*318b0*/  @P0 LDG.E.U16 R50, desc[UR6][R88.64] ;  /* 0x0000000658320981 */ /* 0x000ee8000c1e1500 */
[----:B------:R-:W3:Y:S04]  /*318c0*/  @P6 LDG.E.U16 R49, desc[UR6][R84.64] ;  /* 0x0000000654316981 */ /* 0x000ee8000c1e1500 */
[----:B------:R-:W3:Y:S04]  /*318d0*/  @P0 LDG.E.U16 R48, desc[UR6][R62.64] ;  /* 0x000000063e300981 */ /* 0x000ee8000c1e1500 */
[----:B------:R-:W3:Y:S04]  /*318e0*/  @P6 LDG.E.U16 R37, desc[UR6][R60.64] ;  /* 0x000000063c256981 */ /* 0x000ee8000c1e1500 */
[----:B------:R-:W3:Y:S01]  /*318f0*/  @P0 LDG.E.U16 R34, desc[UR6][R6.64] ;  /* 0x0000000606220981 */ /* 0x000ee2000c1e1500 */
[----:B------:R-:W-:-:S02]  /*31900*/  PRMT R33, RZ, 0x7610, R33 ;  /* 0x00007610ff217816 */ /* 0x000fc40000000021 */
[----:B------:R-:W-:Y:S01]  /*31910*/  PRMT R30, RZ, 0x7610, R30 ;  /* 0x00007610ff1e7816 */ /* 0x000fe2000000001e */
[----:B------:R-:W-:Y:S01]  /*31920*/  IMAD.WIDE R78, R77, 0x2, R26 ;  /* 0x000000024d4e7825 */ /* 0x000fe200078e021a */
[----:B--2---:R-:W2:Y:S04]  /*31930*/  @P6 LDG.E.U16 R57, desc[UR6][R80.64] ;  /* 0x0000000650396981 */ /* 0x004ea8000c1e1500 */
[----:B------:R-:W3:Y:S01]  /*31940*/  @P0 LDG.E.U16 R56, desc[UR6][R38.64] ;  /* 0x0000000626380981 */ /* 0x000ee2000c1e1500 */
[----:B------:R-:W-:-:S03]  /*31950*/  PRMT R29, RZ, 0x7610, R29 ;  /* 0x00007610ff1d7816 */ /* 0x000fc6000000001d */
[----:B------:R-:W4:Y:S01]  /*31960*/  @P6 LDG.E.U16 R33, desc[UR6][R4.64] ;  /* 0x0000000604216981 */ /* 0x000f22000c1e1500 */
[----:B------:R-:W-:-:S03]  /*31970*/  IMAD.WIDE R76, R77, 0x2, R86 ;  /* 0x000000024d4c7825 */ /* 0x000fc600078e0256 */
[----:B------:R-:W4:Y:S01]  /*31980*/  @P0 LDG.E.U16 R30, desc[UR6][R78.64] ;  /* 0x000000064e1e0981 */ /* 0x000f22000c1e1500 */
[----:B------:R-:W-:Y:S01]  /*31990*/  PRMT R24, RZ, 0x7610, R24 ;  /* 0x00007610ff187816 */ /* 0x000fe20000000018 */
[C---:B------:R-:W-:Y:S02]  /*319a0*/  IMAD.WIDE R74, R73.reuse, 0x2, R26 ;  /* 0x00000002494a7825 */ /* 0x040fe400078e021a */
[----:B------:R-:W4:Y:S01]  /*319b0*/  @P6 LDG.E.U16 R29, desc[UR6][R76.64] ;  /* 0x000000064c1d6981 */ /* 0x000f22000c1e1500 */
[----:B------:R-:W-:Y:S01]  /*319c0*/  PRMT R23, RZ, 0x7610, R23 ;  /* 0x00007610ff177816 */ /* 0x000fe20000000017 */
[----:B------:R-:W-:Y:S02]  /*319d0*/  IMAD.WIDE R72, R73, 0x2, R86 ;  /* 0x0000000249487825 */ /* 0x000fe400078e0256 */
[----:B------:R-:W4:Y:S01]  /*319e0*/  @P0 LDG.E.U16 R24, desc[UR6][R74.64] ;  /* 0x000000064a180981 */ /* 0x000f22000c1e1500 */
[----:B------:R-:W-:-:S03]  /*319f0*/  PRMT R20, RZ, 0x7610, R20 ;  /* 0x00007610ff147816 */ /* 0x000fc60000000014 */
[----:B------:R-:W-:Y:S01]  /*31a00*/  STL [R1+0x3294], R58 ;  /* 0x0032943a01007387 */ /* 0x000fe20000100800 */
[----:B------:R-:W-:-:S03]  /*31a10*/  IMAD.WIDE R70, R69, 0x2, R26 ;  /* 0x0000000245467825 */ /* 0x000fc600078e021a */
[----:B-1----:R-:W4:Y:S04]  /*31a20*/  LDL.LU R80, [R1+0x3340] ;  /* 0x0033400001507983 */ /* 0x002f280000300800 */
[----:B------:R-:W4:Y:S01]  /*31a30*/  @P6 LDG.E.U16 R23, desc[UR6][R72.64] ;  /* 0x0000000648176981 */ /* 0x000f22000c1e1500 */
[----:B------:R-:W-:Y:S01]  /*31a40*/  PRMT R19, RZ, 0x7610, R19 ;  /* 0x00007610ff137816 */ /* 0x000fe20000000013 */
[----:B------:R-:W-:Y:S02]  /*31a50*/  IMAD.WIDE R68, R69, 0x2, R86 ;  /* 0x0000000245447825 */ /* 0x000fe400078e0256 */
[----:B------:R-:W4:Y:S01]  /*31a60*/  @P0 LDG.E.U16 R20, desc[UR6][R70.64] ;  /* 0x0000000646140981 */ /* 0x000f22000c1e1500 */
[----:B------:R-:W-:-:S03]  /*31a70*/  PRMT R13, RZ, 0x7610, R13 ;  /* 0x00007610ff0d7816 */ /* 0x000fc6000000000d */
[----:B------:R-:W4:Y:S01]  /*31a80*/  @P6 LDG.E.U16 R19, desc[UR6][R68.64] ;  /* 0x0000000644136981 */ /* 0x000f22000c1e1500 */
[----:B------:R-:W-:-:S03]  /*31a90*/  PRMT R12, RZ, 0x7610, R12 ;  /* 0x00007610ff0c7816 */ /* 0x000fc6000000000c */
[----:B------:R-:W4:Y:S04]  /*31aa0*/  @P0 LDG.E.U16 R13, desc[UR6][R66.64] ;  /* 0x00000006420d0981 */ /* 0x000f28000c1e1500 */
[----:B------:R-:W4:Y:S04]  /*31ab0*/  @P6 LDG.E.U16 R12, desc[UR6][R64.64] ;  /* 0x00000006400c6981 */ /* 0x000f28000c1e1500 */
[----:B--2---:R-:W-:Y:S04]  /*31ac0*/  STL [R1+0x3298], R57 ;  /* 0x0032983901007387 */ /* 0x004fe80000100800 */
[----:B---3--:R-:W2:Y:S04]  /*31ad0*/  LDL.LU.64 R38, [R1+0x3338] ;  /* 0x0033380001267983 */ /* 0x008ea80000300a00 */
[----:B------:R-:W-:Y:S04]  /*31ae0*/  STL [R1+0x329c], R56 ;  /* 0x00329c3801007387 */ /* 0x000fe80000100800 */
[----:B----4-:R-:W3:Y:S04]  /*31af0*/  LDL.LU R82, [R1+0x3330] ;  /* 0x0033300001527983 */ /* 0x010ee80000300800 */
[----:B------:R-:W-:Y:S04]  /*31b00*/  STL [R1+0x32a0], R55 ;  /* 0x0032a03701007387 */ /* 0x000fe80000100800 */
[----:B------:R-:W4:Y:S04]  /*31b10*/  LDL.LU.64 R10, [R1+0x3328] ;  /* 0x00332800010a7983 */ /* 0x000f280000300a00 */
[----:B------:R0:W-:Y:S04]  /*31b20*/  STL [R1+0x32a4], R54 ;  /* 0x0032a43601007387 */ /* 0x0001e80000100800 */
[----:B------:R-:W2:Y:S04]  /*31b30*/  LDL.LU.64 R2, [R1+0x3320] ;  /* 0x0033200001027983 */ /* 0x000ea80000300a00 */
[----:B------:R-:W-:Y:S04]  /*31b40*/  STL [R1+0x32a8], R53 ;  /* 0x0032a83501007387 */ /* 0x000fe80000100800 */
[----:B------:R1:W-:Y:S04]  /*31b50*/  STL [R1+0x32ac], R52 ;  /* 0x0032ac3401007387 */ /* 0x0003e80000100800 */
[----:B------:R-:W-:Y:S04]  /*31b60*/  STL [R1+0x32b0], R51 ;  /* 0x0032b03301007387 */ /* 0x000fe80000100800 */
[----:B------:R-:W-:Y:S04]  /*31b70*/  STL [R1+0x32b4], R50 ;  /* 0x0032b43201007387 */ /* 0x000fe80000100800 */
[----:B------:R-:W-:Y:S04]  /*31b80*/  STL [R1+0x32b8], R49 ;  /* 0x0032b83101007387 */ /* 0x000fe80000100800 */
[----:B------:R-:W-:Y:S04]  /*31b90*/  STL [R1+0x32bc], R48 ;  /* 0x0032bc3001007387 */ /* 0x000fe80000100800 */
[----:B------:R0:W-:Y:S04]  /*31ba0*/  STL [R1+0x32c0], R37 ;  /* 0x0032c02501007387 */ /* 0x0001e80000100800 */
[----:B------:R-:W-:Y:S04]  /*31bb0*/  STL [R1+0x32c4], R34 ;  /* 0x0032c42201007387 */ /* 0x000fe80000100800 */
[----:B------:R-:W2:Y:S04]  /*31bc0*/  LDL.LU R85, [R1+0x854] ;  /* 0x0008540001557983 */ /* 0x000ea80000300800 */
[----:B------:R-:W3:Y:S04]  /*31bd0*/  LDL.LU R81, [R1+0x850] ;  /* 0x0008500001517983 */ /* 0x000ee80000300800 */
[----:B------:R-:W3:Y:S04]  /*31be0*/  LDL.LU R59, [R1+0x1fc4] ;  /* 0x001fc400013b7983 */ /* 0x000ee80000300800 */
[----:B------:R-:W4:Y:S04]  /*31bf0*/  LDL.LU R90, [R1+0x1fd0] ;  /* 0x001fd000015a7983 */ /* 0x000f280000300800 */
[----:B------:R-:W4:Y:S04]  /*31c00*/  LDL.LU R6, [R1+0x1fbc] ;  /* 0x001fbc0001067983 */ /* 0x000f280000300800 */
[----:B------:R-:W4:Y:S04]  /*31c10*/  LDL.LU R61, [R1+0x1fcc] ;  /* 0x001fcc00013d7983 */ /* 0x000f280000300800 */
[----:B------:R-:W4:Y:S04]  /*31c20*/  LDL.LU R5, [R1+0x1fb4] ;  /* 0x001fb40001057983 */ /* 0x000f280000300800 */
[----:B------:R-:W4:Y:S04]  /*31c30*/  LDL R83, [R1+0x2390] ;  /* 0x0023900001537983 */ /* 0x000f280000100800 */
        /* <DEDUP_REMOVED lines=20> */
[----:B------:R0:W-:Y:S04]  /*31d80*/  STL [R1+0x32dc], R20 ;  /* 0x0032dc1401007387 */ /* 0x0001e80000100800 */
[----:B------:R-:W-:Y:S04]  /*31d90*/  STL [R1+0x2e94], R70 ;  /* 0x002e944601007387 */ /* 0x000fe80000100800 */
[----:B------:R-:W-:Y:S04]  /*31da0*/  STL [R1+0x2ff0], R70 ;  /* 0x002ff04601007387 */ /* 0x000fe80000100800 */
[----:B------:R-:W-:Y:S04]  /*31db0*/  STL [R1+0x2e90], R71 ;  /* 0x002e904701007387 */ /* 0x000fe80000100800 */
[----:B------:R4:W-:Y:S04]  /*31dc0*/  STL [R1+0x2ff4], R71 ;  /* 0x002ff44701007387 */ /* 0x0009e80000100800 */
[----:B------:R-:W-:Y:S04]  /*31dd0*/  STL [R1+0x32e0], R19 ;  /* 0x0032e01301007387 */ /* 0x000fe80000100800 */
[----:B------:R-:W-:Y:S04]  /*31de0*/  STL [R1+0x2e9c], R68 ;  /* 0x002e9c4401007387 */ /* 0x000fe80000100800 */
[----:B------:R-:W-:Y:S04]  /*31df0*/  STL [R1+0x2e98], R69 ;  /* 0x002e984501007387 */ /* 0x000fe80000100800 */
[----:B------:R0:W-:Y:S04]  /*31e00*/  STL.64 [R1+0x2fc0], R68 ;  /* 0x002fc04401007387 */ /* 0x0001e80000100a00 */
[----:B------:R-:W-:Y:S04]  /*31e10*/  STL [R1+0x32e4], R13 ;  /* 0x0032e40d01007387 */ /* 0x000fe80000100800 */
[----:B------:R-:W-:Y:S01]  /*31e20*/  STL [R1+0x2ea4], R66 ;  /* 0x002ea44201007387 */ /* 0x000fe20000100800 */
[----:B------:R-:W-:-:S03]  /*31e30*/  PRMT R47, RZ, 0x7610, R47 ;  /* 0x00007610ff2f7816 */ /* 0x000fc6000000002f */
[----:B------:R-:W-:Y:S01]  /*31e40*/  STL [R1+0x3050], R66 ;  /* 0x0030504201007387 */ /* 0x000fe20000100800 */
[----:B------:R-:W-:-:S03]  /*31e50*/  PRMT R46, RZ, 0x7610, R46 ;  /* 0x00007610ff2e7816 */ /* 0x000fc6000000002e */
[----:B------:R-:W-:Y:S01]  /*31e60*/  STL [R1+0x2ea0], R67 ;  /* 0x002ea04301007387 */ /* 0x000fe20000100800 */
[----:B------:R-:W-:-:S03]  /*31e70*/  PRMT R45, RZ, 0x7610, R45 ;  /* 0x00007610ff2d7816 */ /* 0x000fc6000000002d */
[----:B------:R0:W-:Y:S01]  /*31e80*/  STL [R1+0x2ff8], R67 ;  /* 0x002ff84301007387 */ /* 0x0001e20000100800 */
[----:B------:R-:W-:-:S03]  /*31e90*/  PRMT R44, RZ, 0x7610, R44 ;  /* 0x00007610ff2c7816 */ /* 0x000fc6000000002c */
[----:B------:R-:W-:Y:S01]  /*31ea0*/  STL [R1+0x32e8], R12 ;  /* 0x0032e80c01007387 */ /* 0x000fe20000100800 */
[----:B------:R-:W-:-:S03]  /*31eb0*/  PRMT R43, RZ, 0x7610, R43 ;  /* 0x00007610ff2b7816 */ /* 0x000fc6000000002b */
[----:B------:R-:W-:Y:S01]  /*31ec0*/  STL [R1+0x2eac], R64 ;  /* 0x002eac4001007387 */ /* 0x000fe20000100800 */
[----:B------:R-:W-:-:S03]  /*31ed0*/  PRMT R42, RZ, 0x7610, R42 ;  /* 0x00007610ff2a7816 */ /* 0x000fc6000000002a */
[----:B------:R-:W-:Y:S01]  /*31ee0*/  STL [R1+0x3054], R64 ;  /* 0x0030544001007387 */ /* 0x000fe20000100800 */
[----:B------:R-:W-:-:S03]  /*31ef0*/  PRMT R41, RZ, 0x7610, R41 ;  /* 0x00007610ff297816 */ /* 0x000fc60000000029 */
[----:B------:R-:W-:Y:S04]  /*31f00*/  STL [R1+0x2ea8], R65 ;  /* 0x002ea84101007387 */ /* 0x000fe80000100800 */
[----:B------:R2:W-:Y:S01]  /*31f10*/  STL [R1+0x305c], R65 ;  /* 0x00305c4101007387 */ /* 0x0005e20000100800 */
[----:B0-----:R-:W-:-:S04]  /*31f20*/  IMAD.WIDE R54, R80, 0x2, R26 ;  /* 0x0000000250367825 */ /* 0x001fc800078e021a */
[----:B-1----:R-:W-:-:S04]  /*31f30*/  IMAD.WIDE R52, R80, 0x2, R86 ;  /* 0x0000000250347825 */ /* 0x002fc800078e0256 */
[----:B------:R-:W-:Y:S01]  /*31f40*/  @!P3 IMAD.MOV R15, RZ, RZ, -R15 ;  /* 0x000000ffff0fb224 */ /* 0x000fe200078e0a0f */
        /* <DEDUP_REMOVED lines=11> */
[----:B------:R-:W-:Y:S01]  /*32000*/  PRMT R14, RZ, 0x7610, R14 ;  /* 0x00007610ff0e7816 */ /* 0x000fe2000000000e */
[----:B------:R-:W0:Y:S08]  /*32010*/  LDC R37, c[0x0][0x3b0] ;  /* 0x0000ec00ff257b82 */ /* 0x000e300000000800 */
[----:B------:R-:W1:Y:S01]  /*32020*/  LDC R20, c[0x0][0x3b0] ;  /* 0x0000ec00ff147b82 */ /* 0x000e620000000800 */
[----:B--2---:R-:W-:-:S04]  /*32030*/  IMAD.WIDE R88, R85, 0x2, R26 ;  /* 0x0000000255587825 */ /* 0x004fc800078e021a */
[----:B------:R-:W-:-:S04]  /*32040*/  IMAD.WIDE R84, R85, 0x2, R86 ;  /* 0x0000000255547825 */ /* 0x000fc800078e0256 */
[----:B---3--:R-:W-:-:S04]  /*32050*/  IMAD.WIDE R78, R81, 0x2, R26 ;  /* 0x00000002514e7825 */ /* 0x008fc800078e021a */
[----:B------:R-:W-:-:S04]  /*32060*/  IMAD.WIDE R76, R81, 0x2, R86 ;  /* 0x00000002514c7825 */ /* 0x000fc800078e0256 */
[----:B------:R-:W-:-:S04]  /*32070*/  IMAD.WIDE R74, R59, 0x2, R26 ;  /* 0x000000023b4a7825 */ /* 0x000fc800078e021a */
[----:B------:R-:W-:Y:S01]  /*32080*/  IMAD.WIDE R72, R59, 0x2, R86 ;  /* 0x000000023b487825 */ /* 0x000fe200078e0256 */
[----:B------:R-:W2:Y:S03]  /*32090*/  @P0 LDG.E.U16 R47, desc[UR6][R88.64] ;  /* 0x00000006582f0981 */ /* 0x000ea6000c1e1500 */
[C---:B----4-:R-:W-:Y:S01]  /*320a0*/  IMAD.WIDE R70, R90.reuse, 0x2, R26 ;  /* 0x000000025a467825 */ /* 0x050fe200078e021a */
[----:B------:R-:W3:Y:S04]  /*320b0*/  @P6 LDG.E.U16 R46, desc[UR6][R84.64] ;  /* 0x00000006542e6981 */ /* 0x000ee8000c1e1500 */
[----:B------:R-:W-:Y:S04]  /*320c0*/  STL.64 [R1+0x9b8], R88 ;  /* 0x0009b85801007387 */ /* 0x000fe80000100a00 */
[----:B------:R-:W4:Y:S04]  /*320d0*/  @P0 LDG.E.U16 R45, desc[UR6][R78.64] ;  /* 0x000000064e2d0981 */ /* 0x000f28000c1e1500 */
[----:B------:R-:W-:Y:S04]  /*320e0*/  STL.64 [R1+0x9a8], R84 ;  /* 0x0009a85401007387 */ /* 0x000fe80000100a00 */
[----:B------:R-:W4:Y:S04]  /*320f0*/  @P6 LDG.E.U16 R44, desc[UR6][R76.64] ;  /* 0x000000064c2c6981 */ /* 0x000f28000c1e1500 */
[----:B------:R-:W-:Y:S01]  /*32100*/  STL.64 [R1+0x900], R78 ;  /* 0x0009004e01007387 */ /* 0x000fe20000100a00 */
[----:B------:R-:W-:-:S03]  /*32110*/  IMAD.WIDE R68, R90, 0x2, R86 ;  /* 0x000000025a447825 */ /* 0x000fc600078e0256 */
        /* <DEDUP_REMOVED lines=9> */
[----:B------:R-:W-:Y:S01]  /*321b0*/  STL.64 [R1+0x3d8], R70 ;  /* 0x0003d84601007387 */ /* 0x000fe20000100a00 */
[----:B------:R-:W-:-:S03]  /*321c0*/  IMAD.WIDE R60, R61, 0x2, R86 ;  /* 0x000000023d3c7825 */ /* 0x000fc600078e0256 */
[----:B------:R0:W-:Y:S04]  /*321d0*/  STL.64 [R1+0x3d0], R68 ;  /* 0x0003d04401007387 */ /* 0x0001e80000100a00 */
[----:B------:R-:W-:Y:S04]  /*321e0*/  STL.64 [R1+0x3a8], R66 ;  /* 0x0003a84201007387 */ /* 0x000fe80000100a00 */
[----:B------:R-:W-:Y:S04]  /*321f0*/  STL.64 [R1+0x3a0], R64 ;  /* 0x0003a04001007387 */ /* 0x000fe80000100a00 */
[----:B------:R-:W-:Y:S04]  /*32200*/  STL.64 [R1+0x158], R62 ;  /* 0x0001583e01007387 */ /* 0x000fe80000100a00 */
[----:B------:R0:W-:Y:S04]  /*32210*/  STL.64 [R1+0x160], R60 ;  /* 0x0001603c01007387 */ /* 0x0001e80000100a00 */
[----:B------:R-:W4:Y:S01]  /*32220*/  LDL.LU R80, [R1+0x3318] ;  /* 0x0033180001507983 */ /* 0x000f220000300800 */
[----:B------:R-:W-:Y:S01]  /*32230*/  ISETP.GT.U32.AND P3, PT, R8, R17, PT ;  /* 0x000000110800720c */ /* 0x000fe20003f64070 */
[----:B------:R-:W-:-:S04]  /*32240*/  IMAD.WIDE R58, R5, 0x2, R26 ;  /* 0x00000002053a7825 */ /* 0x000fc800078e021a */
[----:B------:R-:W-:-:S04]  /*32250*/  IMAD.WIDE R56, R5, 0x2, R86 ;  /* 0x0000000205387825 */ /* 0x000fc800078e0256 */
[----:B------:R-:W-:-:S04]  /*32260*/  IMAD.WIDE R50, R3, 0x2, R26 ;  /* 0x0000000203327825 */ /* 0x000fc800078e021a */
[----:B------:R-:W-:-:S04]  /*32270*/  IMAD.WIDE R48, R3, 0x2, R86 ;  /* 0x0000000203307825 */ /* 0x000fc800078e0256 */
[----:B------:R-:W-:-:S04]  /*32280*/  IMAD.WIDE R12, R2, 0x2, R86 ;  /* 0x00000002020c7825 */ /* 0x000fc800078e0256 */
[----:B------:R-:W-:Y:S02]  /*32290*/  VIADD R0, R83, 0x40000 ;  /* 0x0004000053007836 */ /* 0x000fe40000000000 */
[----:B------:R-:W-:Y:S01]  /*322a0*/  IMAD.WIDE R6, R82, 0x2, R26 ;  /* 0x0000000252067825 */ /* 0x000fe200078e021a */
[----:B------:R-:W-:Y:S01]  /*322b0*/  PRMT R10, RZ, 0x7610, R10 ;  /* 0x00007610ff0a7816 */ /* 0x000fe2000000000a */
[----:B------:R-:W4:Y:S04]  /*322c0*/  @P0 LDG.E.U16 R36, desc[UR6][R62.64] ;  /* 0x000000063e240981 */ /* 0x000f28000c1e1500 */
[----:B------:R-:W4:Y:S04]  /*322d0*/  @P6 LDG.E.U16 R35, desc[UR6][R60.64] ;  /* 0x000000063c236981 */ /* 0x000f28000c1e1500 */
[----:B------:R-:W4:Y:S04]  /*322e0*/  @P0 LDG.E.U16 R28, desc[UR6][R54.64] ;  /* 0x00000006361c0981 */ /* 0x000f28000c1e1500 */
[----:B------:R-:W4:Y:S01]  /*322f0*/  @P6 LDG.E.U16 R25, desc[UR6][R52.64] ;  /* 0x0000000634196981 */ /* 0x000f22000c1e1500 */
[----:B------:R-:W-:-:S03]  /*32300*/  @!P3 IMAD.IADD R17, R17, 0x1, -R8 ;  /* 0x000000011111b824 */ /* 0x000fc600078e0a08 */
[----:B------:R-:W-:Y:S01]  /*32310*/  STL.64 [R1+0x188], R58 ;  /* 0x0001883a01007387 */ /* 0x000fe20000100a00 */
[----:B------:R-:W-:-:S04]  /*32320*/  IMAD.WIDE R2, R2, 0x2, R26 ;  /* 0x0000000202027825 */ /* 0x000fc800078e021a */
[----:B------:R-:W-:Y:S01]  /*32330*/  IMAD.WIDE R4, R82, 0x2, R86 ;  /* 0x0000000252047825 */ /* 0x000fe200078e0256 */
[----:B------:R-:W-:Y:S02]  /*32340*/  SHF.R.U32.HI R0, RZ, 0x4, R0 ;  /* 0x00000004ff007819 */ /* 0x000fe40000011600 */
[C---:B------:R-:W-:Y:S01]  /*32350*/  ISETP.GT.U32.AND P3, PT, R8.reuse, R17, PT ;  /* 0x000000110800720c */ /* 0x040fe20003f64070 */
[----:B------:R-:W-:Y:S04]  /*32360*/  STL.64 [R1+0x190], R56 ;  /* 0x0001903801007387 */ /* 0x000fe80000100a00 */
[----:B------:R0:W-:Y:S04]  /*32370*/  STL.64 [R1+0x1b8], R54 ;  /* 0x0001b83601007387 */ /* 0x0001e80000100a00 */
[----:B------:R-:W4:Y:S04]  /*32380*/  @P0 LDG.E.U16 R18, desc[UR6][R2.64] ;  /* 0x0000000602120981 */ /* 0x000f28000c1e1500 */
[----:B------:R-:W4:Y:S04]  /*32390*/  @P0 LDG.E.U16 R32, desc[UR6][R58.64] ;  /* 0x000000063a200981 */ /* 0x000f28000c1e1500 */
[----:B------:R-:W4:Y:S04]  /*323a0*/  @P0 LDG.E.U16 R10, desc[UR6][R6.64] ;  /* 0x00000006060a0981 */ /* 0x000f28000c1e1500 */
[----:B------:R-:W4:Y:S04]  /*323b0*/  @P6 LDG.E.U16 R9, desc[UR6][R4.64] ;  /* 0x0000000604096981 */ /* 0x000f28000c1e1500 */
[----:B------:R-:W4:Y:S04]  /*323c0*/  @P0 LDG.E.U16 R22, desc[UR6][R50.64] ;  /* 0x0000000632160981 */ /* 0x000f28000c1e1500 */
[----:B------:R-:W4:Y:S04]  /*323d0*/  @P6 LDG.E.U16 R21, desc[UR6][R48.64] ;  /* 0x0000000630156981 */ /* 0x000f28000c1e1500 */
[----:B------:R-:W4:Y:S04]  /*323e0*/  @P6 LDG.E.U16 R31, desc[UR6][R56.64] ;  /* 0x00000006381f6981 */ /* 0x000f28000c1e1500 */
[----:B------:R0:W4:Y:S04]  /*323f0*/  @P6 LDG.E.U16 R40, desc[UR6][R68.64] ;  /* 0x0000000644286981 */ /* 0x000128000c1e1500 */
[----:B------:R-:W4:Y:S01]  /*32400*/  @P6 LDG.E.U16 R14, desc[UR6][R12.64] ;  /* 0x000000060c0e6981 */ /* 0x000f22000c1e1500 */
[----:B------:R-:W-:Y:S01]  /*32410*/  PRMT R39, RZ, 0x7610, R39 ;  /* 0x00007610ff277816 */ /* 0x000fe20000000027 */
[----:B------:R-:W-:Y:S01]  /*32420*/  @!P3 IMAD.IADD R17, R17, 0x1, -R8 ;  /* 0x000000011111b824 */ /* 0x000fe200078e0a08 */
[----:B------:R-:W-:Y:S01]  /*32430*/  ISETP.GT.U32.AND P3, PT, R8, R16, PT ;  /* 0x000000100800720c */ /* 0x000fe20003f64070 */
[----:B------:R-:W-:Y:S04]  /*32440*/  STL.64 [R1+0x1c0], R52 ;  /* 0x0001c03401007387 */ /* 0x000fe80000100a00 */
[----:B------:R-:W-:Y:S04]  /*32450*/  STL.64 [R1+0x1e8], R50 ;  /* 0x0001e83201007387 */ /* 0x000fe80000100a00 */
[----:B------:R-:W-:Y:S04]  /*32460*/  STL.64 [R1+0x1f0], R48 ;  /* 0x0001f03001007387 */ /* 0x000fe80000100a00 */
[----:B------:R-:W-:Y:S04]  /*32470*/  STL [R1+0x32f0], R86 ;  /* 0x0032f05601007387 */ /* 0x000fe80000100800 */
[----:B------:R-:W-:Y:S04]  /*32480*/  STL.64 [R1+0x220], R12 ;  /* 0x0002200c01007387 */ /* 0x000fe80000100a00 */
[----:B------:R-:W-:Y:S04]  /*32490*/  STL [R1+0x32ec], R87 ;  /* 0x0032ec5701007387 */ /* 0x000fe80000100800 */
[----:B------:R1:W-:Y:S01]  /*324a0*/  STL.64 [R1+0x218], R2 ;  /* 0x0002180201007387 */ /* 0x0003e20000100a00 */
[----:B0-----:R-:W0:Y:S03]  /*324b0*/  LDC R69, c[0x0][0x3b0] ;  /* 0x0000ec00ff457b82 */ /* 0x001e260000000800 */
[----:B------:R1:W4:Y:S05]  /*324c0*/  @P0 LDG.E.U16 R39, desc[UR6][R66.64] ;  /* 0x0000000642270981 */ /* 0x00032a000c1e1500 */
[----:B------:R-:W0:Y:S01]  /*324d0*/  LDC R61, c[0x0][0x3b0] ;  /* 0x0000ec00ff3d7b82 */ /* 0x000e220000000800 */
[----:B------:R-:W-:-:S07]  /*324e0*/  PRMT R38, RZ, 0x7610, R38 ;  /* 0x00007610ff267816 */ /* 0x000fce0000000026 */
[----:B------:R-:W0:Y:S01]  /*324f0*/  LDC R54, c[0x0][0x3b0] ;  /* 0x0000ec00ff367b82 */ /* 0x000e220000000800 */
[----:B------:R-:W-:Y:S01]  /*32500*/  @!P3 IMAD.IADD R16, R16, 0x1, -R8 ;  /* 0x000000011010b824 */ /* 0x000fe200078e0a08 */
[----:B------:R-:W-:Y:S04]  /*32510*/  STL.64 [R1+0x250], R4 ;  /* 0x0002500401007387 */ /* 0x000fe80000100a00 */
[----:B------:R1:W-:Y:S01]  /*32520*/  STL [R1+0x32f8], R26 ;  /* 0x0032f81a01007387 */ /* 0x0003e20000100800 */
[----:B------:R-:W-:Y:S01]  /*32530*/  @!P2 IADD3 R17, PT, PT, -R17, RZ, RZ ;  /* 0x000000ff1111a210 */ /* 0x000fe20007ffe1ff */
[----:B-1----:R-:W1:Y:S01]  /*32540*/  LDC R67, c[0x0][0x3b0] ;  /* 0x0000ec00ff437b82 */ /* 0x002e620000000800 */
[----:B------:R-:W-:Y:S01]  /*32550*/  ISETP.GT.U32.AND P3, PT, R8, R16, PT ;  /* 0x000000100800720c */ /* 0x000fe20003f64070 */
[----:B------:R-:W-:Y:S01]  /*32560*/  VIADD R2, R83, 0x60000 ;  /* 0x0006000053027836 */ /* 0x000fe20000000000 */
[----:B------:R-:W-:Y:S01]  /*32570*/  SGXT.U32 R3, R0, 0xe ;  /* 0x0000000e0003781a */ /* 0x000fe20000000000 */
[----:B------:R-:W0:Y:S01]  /*32580*/  S2R R83, SR_TID.X ;  /* 0x0000000000537919 */ /* 0x000e220000002100 */
[----:B------:R-:W-:Y:S04]  /*32590*/  STL [R1+0x32f4], R27 ;  /* 0x0032f41b01007387 */ /* 0x000fe80000100800 */
[----:B------:R-:W-:Y:S01]  /*325a0*/  STL.64 [R1+0x248], R6 ;  /* 0x0002480601007387 */ /* 0x000fe20000100a00 */
[----:B------:R-:W-:Y:S01]  /*325b0*/  SHF.R.U32.HI R2, RZ, 0x4, R2 ;  /* 0x00000004ff027819 */ /* 0x000fe20000011602 */
[----:B------:R-:W1:Y:S02]  /*325c0*/  LDC R26, c[0x0][0x3b0] ;  /* 0x0000ec00ff1a7b82 */ /* 0x000e640000000800 */
[----:B------:R0:W4:Y:S06]  /*325d0*/  @P6 LDG.E.U16 R38, desc[UR6][R64.64] ;  /* 0x0000000640266981 */ /* 0x00012c000c1e1500 */
[----:B------:R-:W1:Y:S01]  /*325e0*/  LDC R12, c[0x0][0x3b0] ;  /* 0x0000ec00ff0c7b82 */ /* 0x000e620000000800 */
[----:B------:R-:W-:-:S07]  /*325f0*/  SGXT.U32 R2, R2, 0xe ;  /* 0x0000000e0202781a */ /* 0x000fce0000000000 */
[----:B------:R-:W1:Y:S01]  /*32600*/  LDC R86, c[0x0][0x3b0] ;  /* 0x0000ec00ff567b82 */ /* 0x000e620000000800 */
[----:B------:R-:W-:Y:S01]  /*32610*/  SEL R15, R11, R15, !P5 ;  /* 0x0000000f0b0f7207 */ /* 0x000fe20006800000 */
[----:B------:R-:W-:Y:S02]  /*32620*/  @!P3 IMAD.IADD R16, R16, 0x1, -R8 ;  /* 0x000000011010b824 */ /* 0x000fe400078e0a08 */
[----:B------:R-:W-:Y:S02]  /*32630*/  IMAD.MOV.U32 R8, RZ, RZ, RZ ;  /* 0x000000ffff087224 */ /* 0x000fe400078e00ff */
[----:B------:R-:W-:Y:S02]  /*32640*/  IMAD.MOV.U32 R0, RZ, RZ, RZ ;  /* 0x000000ffff007224 */ /* 0x000fe400078e00ff */
[----:B------:R-:W1:Y:S08]  /*32650*/  LDC R75, c[0x0][0x3b0] ;  /* 0x0000ec00ff4b7b82 */ /* 0x000e700000000800 */
[----:B------:R-:W1:Y:S01]  /*32660*/  LDC R72, c[0x0][0x3b0] ;  /* 0x0000ec00ff487b82 */ /* 0x000e620000000800 */
[----:B0-----:R-:W-:Y:S01]  /*32670*/  SHF.R.U32.HI R83, RZ, 0x5, R83 ;  /* 0x00000005ff537819 */ /* 0x001fe20000011653 */
[----:B--2---:R-:W-:Y:S04]  /*32680*/  STL [R1+0x32fc], R47 ;  /* 0x0032fc2f01007387 */ /* 0x004fe80000100800 */
[----:B---3--:R0:W-:Y:S04]  /*32690*/  STL [R1+0x3300], R46 ;  /* 0x0033002e01007387 */ /* 0x0081e80000100800 */
[----:B----4-:R-:W-:Y:S04]  /*326a0*/  STL [R1+0x3304], R45 ;  /* 0x0033042d01007387 */ /* 0x010fe80000100800 */
[----:B------:R-:W-:Y:S04]  /*326b0*/  STL [R1+0x3308], R44 ;  /* 0x0033082c01007387 */ /* 0x000fe80000100800 */
[----:B------:R2:W-:Y:S04]  /*326c0*/  STL [R1+0x330c], R43 ;  /* 0x00330c2b01007387 */ /* 0x0005e80000100800 */
[----:B------:R-:W-:Y:S01]  /*326d0*/  STL [R1+0x3310], R42 ;  /* 0x0033102a01007387 */ /* 0x000fe20000100800 */
[----:B0-----:R-:W0:Y:S03]  /*326e0*/  LDC R46, c[0x0][0x3b0] ;  /* 0x0000ec00ff2e7b82 */ /* 0x001e260000000800 */
[----:B------:R-:W-:Y:S04]  /*326f0*/  STL [R1+0x3314], R41 ;  /* 0x0033142901007387 */ /* 0x000fe80000100800 */
[----:B------:R-:W-:Y:S04]  /*32700*/  STL [R1+0x235c], R3 ;  /* 0x00235c0301007387 */ /* 0x000fe80000100800 */
[----:B------:R3:W-:Y:S01]  /*32710*/  STL [R1+0x2358], R2 ;  /* 0x0023580201007387 */ /* 0x0007e20000100800 */
[----:B--2---:R-:W2:Y:S01]  /*32720*/  LDC R43, c[0x0][0x3b0] ;  /* 0x0000ec00ff2b7b82 */ /* 0x004ea20000000800 */
[----:B---3--:R-:W-:-:S04]  /*32730*/  IADD3 R2, P3, PT, R2, 0x2, RZ ;  /* 0x0000000202027810 */ /* 0x008fc80007f7e0ff */
[----:B------:R-:W-:Y:S02]  /*32740*/  IADD3.X R8, PT, PT, R8, 0x40004040, RZ, P3, !PT ;  /* 0x4000404008087810 */ /* 0x000fe40001ffe4ff */
[----:B------:R-:W-:Y:S02]  /*32750*/  ISETP.GE.AND P3, PT, R80, RZ, PT ;  /* 0x000000ff5000720c */ /* 0x000fe40003f66270 */
[----:B------:R-:W3:Y:S04]  /*32760*/  LDL.LU R80, [R1+0x1fac] ;  /* 0x001fac0001507983 */ /* 0x000ee80000300800 */
[----:B------:R-:W4:Y:S04]  /*32770*/  LDL.LU R58, [R1+0x1fa4] ;  /* 0x001fa400013a7983 */ /* 0x000f280000300800 */
[----:B------:R-:W2:Y:S04]  /*32780*/  LDL.LU R63, [R1+0x1fa0] ;  /* 0x001fa000013f7983 */ /* 0x000ea80000300800 */
[----:B------:R-:W2:Y:S04]  /*32790*/  LDL.LU R7, [R1+0x1f9c] ;  /* 0x001f9c0001077983 */ /* 0x000ea80000300800 */
[----:B------:R-:W2:Y:S01]  /*327a0*/  LDL.LU R60, [R1+0x1f98] ;  /* 0x001f9800013c7983 */ /* 0x000ea20000300800 */
[----:B------:R-:W-:-:S03]  /*327b0*/  IADD3 R3, P2, PT, R3, 0x8000080, RZ ;  /* 0x0800008003037810 */ /* 0x000fc60007f5e0ff */
[----:B------:R-:W2:Y:S04]  /*327c0*/  LDL.LU R62, [R1+0x1f94] ;  /* 0x001f9400013e7983 */ /* 0x000ea80000300800 */
[----:B------:R-:W3:Y:S04]  /*327d0*/  LDL.LU R93, [R1+0x1f90] ;  /* 0x001f9000015d7983 */ /* 0x000ee80000300800 */
[----:B------:R-:W3:Y:S04]  /*327e0*/  LDL.LU R89, [R1+0x1f8c] ;  /* 0x001f8c0001597983 */ /* 0x000ee80000300800 */
[----:B------:R-:W3:Y:S01]  /*327f0*/  LDL.LU R91, [R1+0x1f88] ;  /* 0x001f8800015b7983 */ /* 0x000ee20000300800 */
[----:B------:R-:W-:-:S03]  /*32800*/  IADD3.X R0, PT, PT, R0, 0x40004040, RZ, P2, !PT ;  /* 0x4000404000007810 */ /* 0x000fc600017fe4ff */
[----:B------:R-:W3:Y:S04]  /*32810*/  LDL.LU R92, [R1+0x1f84] ;  /* 0x001f8400015c7983 */ /* 0x000ee80000300800 */
[----:B------:R-:W3:Y:S04]  /*32820*/  LDL.LU R6, [R1+0x1f80] ;  /* 0x001f800001067983 */ /* 0x000ee80000300800 */
[----:B------:R-:W3:Y:S04]  /*32830*/  LDL.LU R4, [R1+0x1f7c] ;  /* 0x001f7c0001047983 */ /* 0x000ee80000300800 */
[----:B------:R-:W3:Y:S04]  /*32840*/  LDL.LU R81, [R1+0x1f78] ;  /* 0x001f780001517983 */ /* 0x000ee80000300800 */
[----:B------:R-:W3:Y:S01]  /*32850*/  LDL.LU R59, [R1+0x1f74] ;  /* 0x001f7400013b7983 */ /* 0x000ee20000300800 */
[----:B------:R-:W-:-:S03]  /*32860*/  R2UR UR9, R0 ;  /* 0x00000000000972ca */ /* 0x000fc600000e0000 */
[----:B------:R-:W4:Y:S04]  /*32870*/  LDL.LU R90, [R1+0x1f70] ;  /* 0x001f7000015a7983 */ /* 0x000f280000300800 */
[----:B------:R-:W4:Y:S04]  /*32880*/  LDL.LU R0, [R1+0x1f6c] ;  /* 0x001f6c0001007983 */ /* 0x000f280000300800 */
[----:B------:R-:W4:Y:S04]  /*32890*/  LDL.LU R5, [R1+0x1f68] ;  /* 0x001f680001057983 */ /* 0x000f280000300800 */
[----:B------:R-:W4:Y:S01]  /*328a0*/  LDL.LU R84, [R1+0x1f64] ;  /* 0x001f640001547983 */ /* 0x000f220000300800 */
[----:B------:R-:W-:-:S03]  /*328b0*/  ISETP.NE.U32.AND P2, PT, R83, RZ, PT ;  /* 0x000000ff5300720c */ /* 0x000fc60003f45070 */
[----:B------:R-:W4:Y:S04]  /*328c0*/  LDL.LU R85, [R1+0x1f60] ;  /* 0x001f600001557983 */ /* 0x000f280000300800 */
[----:B------:R-:W4:Y:S04]  /*328d0*/  LDL.LU R83, [R1+0x1f5c] ;  /* 0x001f5c0001537983 */ /* 0x000f280000300800 */
[----:B------:R-:W4:Y:S01]  /*328e0*/  LDL.LU R82, [R1+0x1f58] ;  /* 0x001f580001527983 */ /* 0x000f220000300800 */
[----:B------:R-:W-:-:S03]  /*328f0*/  R2UR UR10, R2 ;  /* 0x00000000020a72ca */ /* 0x000fc600000e0000 */
[----:B------:R-:W4:Y:S04]  /*32900*/  LDL.LU R88, [R1+0x1f54] ;  /* 0x001f540001587983 */ /* 0x000f280000300800 */
[----:B------:R-:W4:Y:S01]  /*32910*/  LDL.LU R2, [R1+0x1f50] ;  /* 0x001f500001027983 */ /* 0x000f220000300800 */
[----:B------:R-:W-:-:S03]  /*32920*/  R2UR UR8, R3 ;  /* 0x00000000030872ca */ /* 0x000fc600000e0000 */
[----:B------:R-:W4:Y:S04]  /*32930*/  LDL.LU R3, [R1+0x1f4c] ;  /* 0x001f4c0001037983 */ /* 0x000f280000300800 */
[----:B------:R-:W4:Y:S04]  /*32940*/  LDL.LU R77, [R1+0x1f48] ;  /* 0x001f4800014d7983 */ /* 0x000f280000300800 */
[----:B------:R-:W4:Y:S01]  /*32950*/  LDL.LU R76, [R1+0x1f44] ;  /* 0x001f4400014c7983 */ /* 0x000f220000300800 */
[----:B--2---:R-:W-:-:S03]  /*32960*/  SEL R45, R11, R62, !P5 ;  /* 0x0000003e0b2d7207 */ /* 0x004fc60006800000 */
[----:B------:R-:W2:Y:S01]  /*32970*/  LDL.LU R62, [R1+0x1f40] ;  /* 0x001f4000013e7983 */ /* 0x000ea20000300800 */
[C---:B------:R-:W-:Y:S02]  /*32980*/  SEL R57, R11.reuse, R7, !P5 ;  /* 0x000000070b397207 */ /* 0x040fe40006800000 */
[C---:B---3--:R-:W-:Y:S02]  /*32990*/  SEL R71, R11.reuse, R59, !P5 ;  /* 0x0000003b0b477207 */ /* 0x048fe40006800000 */
[----:B------:R-:W3:Y:S04]  /*329a0*/  LDL.LU R59, [R1+0x1f3c] ;  /* 0x001f3c00013b7983 */ /* 0x000ee80000300800 */
[----:B------:R-:W3:Y:S04]  /*329b0*/  LDL.LU R55, [R1+0x1f38] ;  /* 0x001f380001377983 */ /* 0x000ee80000300800 */
[----:B------:R-:W3:Y:S04]  /*329c0*/  LDL.LU R51, [R1+0x1f34] ;  /* 0x001f340001337983 */ /* 0x000ee80000300800 */
[----:B------:R-:W3:Y:S04]  /*329d0*/  LDL.LU R48, [R1+0x1f30] ;  /* 0x001f300001307983 */ /* 0x000ee80000300800 */
[----:B------:R-:W3:Y:S04]  /*329e0*/  LDL.LU R34, [R1+0x1f2c] ;  /* 0x001f2c0001227983 */ /* 0x000ee80000300800 */
[----:B------:R-:W3:Y:S01]  /*329f0*/  LDL.LU R29, [R1+0x1f28] ;  /* 0x001f2800011d7983 */ /* 0x000ee20000300800 */
[----:B------:R-:W-:-:S03]  /*32a00*/  SEL R42, R11, R4, !P5 ;  /* 0x000000040b2a7207 */ /* 0x000fc60006800000 */
[----:B------:R-:W3:Y:S01]  /*32a10*/  LDL.LU R7, [R1+0x1f24] ;  /* 0x001f240001077983 */ /* 0x000ee20000300800 */
[----:B----4-:R-:W-:-:S03]  /*32a20*/  SEL R47, R11, R90, !P5 ;  /* 0x0000005a0b2f7207 */ /* 0x010fc60006800000 */
[----:B------:R-:W4:Y:S01]  /*32a30*/  LDL.LU R4, [R1+0x1f20] ;  /* 0x001f200001047983 */ /* 0x000f220000300800 */
[----:B------:R-:W-:-:S03]  /*32a40*/  SEL R90, R11, R2, !P5 ;  /* 0x000000020b5a7207 */ /* 0x000fc60006800000 */
[----:B------:R-:W4:Y:S04]  /*32a50*/  LDL.LU R79, [R1+0x1f1c] ;  /* 0x001f1c00014f7983 */ /* 0x000f280000300800 */
[----:B------:R-:W4:Y:S01]  /*32a60*/  LDL.LU R2, [R1+0x1f18] ;  /* 0x001f180001027983 */ /* 0x000f220000300800 */
[----:B------:R-:W-:-:S03]  /*32a70*/  SEL R87, R11, R5, !P5 ;  /* 0x000000050b577207 */ /* 0x000fc60006800000 */
[----:B------:R-:W4:Y:S01]  /*32a80*/  LDL.LU R33, [R1+0x1f14] ;  /* 0x001f140001217983 */ /* 0x000f220000300800 */
[----:B------:R-:W-:-:S03]  /*32a90*/  SEL R44, R11, R81, !P5 ;  /* 0x000000510b2c7207 */ /* 0x000fc60006800000 */
[----:B------:R-:W4:Y:S01]  /*32aa0*/  LDL.LU R5, [R1+0x1f10] ;  /* 0x001f100001057983 */ /* 0x000f220000300800 */
[----:B------:R-:W-:-:S03]  /*32ab0*/  SEL R73, R11, R3, !P5 ;  /* 0x000000030b497207 */ /* 0x000fc60006800000 */
[----:B------:R-:W4:Y:S04]  /*32ac0*/  LDL.LU R81, [R1+0x1f0c] ;  /* 0x001f0c0001517983 */ /* 0x000f280000300800 */
[----:B------:R-:W4:Y:S04]  /*32ad0*/  LDL.LU R3, [R1+0x1f08] ;  /* 0x001f080001037983 */ /* 0x000f280000300800 */
[----:B------:R-:W4:Y:S04]  /*32ae0*/  LDL.LU R78, [R1+0x1f04] ;  /* 0x001f0400014e7983 */ /* 0x000f280000300800 */
[----:B------:R-:W4:Y:S04]  /*32af0*/  LDL.LU R49, [R1+0x1f00] ;  /* 0x001f000001317983 */ /* 0x000f280000300800 */
[----:B------:R-:W4:Y:S04]  /*32b00*/  LDL.LU R52, [R1+0x1efc] ;  /* 0x001efc0001347983 */ /* 0x000f280000300800 */
[----:B------:R-:W4:Y:S01]  /*32b10*/  LDL.LU R53, [R1+0x1ef8] ;  /* 0x001ef80001357983 */ /* 0x000f220000300800 */
[----:B------:R-:W-:-:S03]  /*32b20*/  SEL R68, R11, R58, !P5 ;  /* 0x0000003a0b447207 */ /* 0x000fc60006800000 */
        /* <DEDUP_REMOVED lines=9> */
[C---:B------:R-:W-:Y:S02]  /*32bc0*/  SEL R19, R11.reuse, R92, !P5 ;  /* 0x0000005c0b137207 */ /* 0x040fe40006800000 */
[C---:B------:R-:W-:Y:S01]  /*32bd0*/  SEL R27, R11.reuse, R0, !P5 ;  /* 0x000000000b1b7207 */ /* 0x040fe20006800000 */
[----:B------:R-:W4:Y:S01]  /*32be0*/  LDL.LU R91, [R1+0x1ee0] ;  /* 0x001ee000015b7983 */ /* 0x000f220000300800 */
[----:B------:R-:W-:-:S03]  /*32bf0*/  SEL R0, R11, R88, !P5 ;  /* 0x000000580b007207 */ /* 0x000fc60006800000 */
[----:B------:R-:W4:Y:S01]  /*32c00*/  LDL.LU R92, [R1+0x1edc] ;  /* 0x001edc00015c7983 */ /* 0x000f220000300800 */
[----:B------:R-:W-:-:S03]  /*32c10*/  SEL R13, R11, R84, !P5 ;  /* 0x000000540b0d7207 */ /* 0x000fc60006800000 */
[----:B------:R-:W4:Y:S01]  /*32c20*/  LDL.LU R88, [R1+0x1ed8] ;  /* 0x001ed80001587983 */ /* 0x000f220000300800 */
[----:B------:R-:W-:-:S03]  /*32c30*/  SEL R70, R11, R85, !P5 ;  /* 0x000000550b467207 */ /* 0x000fc60006800000 */
[----:B------:R-:W4:Y:S04]  /*32c40*/  LDL R84, [R1+0x1ed4] ;  /* 0x001ed40001547983 */ /* 0x000f280000100800 */
[----:B------:R-:W4:Y:S01]  /*32c50*/  LDL.LU R85, [R1+0x58] ;  /* 0x0000580001557983 */ /* 0x000f220000300800 */
[C---:B------:R-:W-:Y:S02]  /*32c60*/  SEL R63, R11.reuse, R63, !P5 ;  /* 0x0000003f0b3f7207 */ /* 0x040fe40006800000 */
[----:B------:R-:W-:Y:S02]  /*32c70*/  R2UR UR11, R8 ;  /* 0x00000000080b72ca */ /* 0x000fe400000e0000 */
[----:B------:R-:W-:Y:S01]  /*32c80*/  SEL R65, R11, R76, !P5 ;  /* 0x0000004c0b417207 */ /* 0x000fe20006800000 */
[----:B------:R-:W-:-:S02]  /*32c90*/  IMAD R57, R57, R61, RZ ;  /* 0x0000003d39397224 */ /* 0x000fc400078e02ff */
[----:B0-----:R-:W-:Y:S02]  /*32ca0*/  IMAD R45, R45, R46, RZ ;  /* 0x0000002e2d2d7224 */ /* 0x001fe400078e02ff */
[----:B------:R-:W-:Y:S01]  /*32cb0*/  IMAD R41, R41, R43, RZ ;  /* 0x0000002b29297224 */ /* 0x000fe200078e02ff */
[----:B------:R-:W0:Y:S08]  /*32cc0*/  LDC R46, c[0x0][0x3b0] ;  /* 0x0000ec00ff2e7b82 */ /* 0x000e300000000800 */
[----:B------:R-:W0:Y:S01]  /*32cd0*/  LDC R43, c[0x0][0x3b0] ;  /* 0x0000ec00ff2b7b82 */ /* 0x000e220000000800 */
[C---:B------:R-:W-:Y:S01]  /*32ce0*/  SEL R6, R11.reuse, R6, !P5 ;  /* 0x000000060b067207 */ /* 0x040fe20006800000 */
[----:B------:R-:W-:Y:S01]  /*32cf0*/  @!P3 IMAD.MOV R16, RZ, RZ, -R16 ;  /* 0x000000ffff10b224 */ /* 0x000fe200078e0a10 */
[C---:B------:R-:W-:Y:S01]  /*32d00*/  SEL R74, R11.reuse, R77, !P5 ;  /* 0x0000004d0b4a7207 */ /* 0x040fe20006800000 */
[----:B------:R-:W-:Y:S01]  /*32d10*/  IMAD R30, R30, R37, RZ ;  /* 0x000000251e1e7224 */ /* 0x000fe200078e02ff */
[----:B------:R-:W-:-:S02]  /*32d20*/  SEL R80, R11, R80, !P5 ;  /* 0x000000500b507207 */ /* 0x000fc40006800000 */
[C---:B------:R-:W-:Y:S02]  /*32d30*/  SEL R83, R11.reuse, R83, !P5 ;  /* 0x000000530b537207 */ /* 0x040fe40006800000 */
[C---:B------:R-:W-:Y:S02]  /*32d40*/  SEL R82, R11.reuse, R82, !P5 ;  /* 0x000000520b527207 */ /* 0x040fe40006800000 */
[----:B------:R-:W-:Y:S01]  /*32d50*/  SEL R17, R11, R17, !P5 ;  /* 0x000000110b117207 */ /* 0x000fe20006800000 */
[----:B------:R-:W2:Y:S08]  /*32d60*/  LDC R61, c[0x0][0x3b0] ;  /* 0x0000ec00ff3d7b82 */ /* 0x000eb00000000800 */
[----:B------:R-:W2:Y:S01]  /*32d70*/  LDC R37, c[0x0][0x3b0] ;  /* 0x0000ec00ff257b82 */ /* 0x000ea20000000800 */
[----:B-1----:R-:W-:-:S02]  /*32d80*/  IMAD R87, R87, R86, RZ ;  /* 0x0000005657577224 */ /* 0x002fc400078e02ff */
[----:B0-----:R-:W-:Y:S02]  /*32d90*/  IMAD R44, R44, R43, RZ ;  /* 0x0000002b2c2c7224 */ /* 0x001fe400078e02ff */
[----:B------:R-:W-:Y:S02]  /*32da0*/  IMAD R47, R47, R46, RZ ;  /* 0x0000002e2f2f7224 */ /* 0x000fe400078e02ff */
[----:B------:R-:W-:Y:S02]  /*32db0*/  IMAD R75, R74, R75, RZ ;  /* 0x0000004b4a4b7224 */ /* 0x000fe400078e02ff */
[----:B------:R-:W-:Y:S01]  /*32dc0*/  IMAD R74, R65, R72, RZ ;  /* 0x00000048414a7224 */ /* 0x000fe200078e02ff */
[C---:B--2---:R-:W-:Y:S02]  /*32dd0*/  SEL R62, R11.reuse, R62, !P5 ;  /* 0x0000003e0b3e7207 */ /* 0x044fe40006800000 */
[C---:B---3--:R-:W-:Y:S02]  /*32de0*/  SEL R59, R11.reuse, R59, !P5 ;  /* 0x0000003b0b3b7207 */ /* 0x048fe40006800000 */
[----:B------:R-:W-:-:S02]  /*32df0*/  SEL R55, R11, R55, !P5 ;  /* 0x000000370b377207 */ /* 0x000fc40006800000 */
[C---:B------:R-:W-:Y:S02]  /*32e00*/  SEL R51, R11.reuse, R51, !P5 ;  /* 0x000000330b337207 */ /* 0x040fe40006800000 */
[C---:B------:R-:W-:Y:S02]  /*32e10*/  SEL R48, R11.reuse, R48, !P5 ;  /* 0x000000300b307207 */ /* 0x040fe40006800000 */
[C---:B------:R-:W-:Y:S02]  /*32e20*/  SEL R34, R11.reuse, R34, !P5 ;  /* 0x000000220b227207 */ /* 0x040fe40006800000 */
[C---:B------:R-:W-:Y:S02]  /*32e30*/  SEL R29, R11.reuse, R29, !P5 ;  /* 0x0000001d0b1d7207 */ /* 0x040fe40006800000 */
[C---:B------:R-:W-:Y:S02]  /*32e40*/  SEL R7, R11.reuse, R7, !P5 ;  /* 0x000000070b077207 */ /* 0x040fe40006800000 */
[----:B----4-:R-:W-:-:S02]  /*32e50*/  SEL R4, R11, R4, !P5 ;  /* 0x000000040b047207 */ /* 0x010fc40006800000 */
[C---:B------:R-:W-:Y:S02]  /*32e60*/  SEL R24, R11.reuse, R79, !P5 ;  /* 0x0000004f0b187207 */ /* 0x040fe40006800000 */
[C---:B------:R-:W-:Y:S01]  /*32e70*/  SEL R2, R11.reuse, R2, !P5 ;  /* 0x000000020b027207 */ /* 0x040fe20006800000 */
[----:B------:R-:W0:Y:S01]  /*32e80*/  LDC R79, c[0x0][0x3b0] ;  /* 0x0000ec00ff4f7b82 */ /* 0x000e220000000800 */
[C---:B------:R-:W-:Y:S01]  /*32e90*/  SEL R8, R11.reuse, R85, !P5 ;  /* 0x000000550b087207 */ /* 0x040fe20006800000 */
[----:B------:R-:W-:Y:S01]  /*32ea0*/  IMAD R85, R68, R69, RZ ;  /* 0x0000004544557224 */ /* 0x000fe200078e02ff */
[----:B------:R-:W-:Y:S01]  /*32eb0*/  SEL R76, R11, R84, !P5 ;  /* 0x000000540b4c7207 */ /* 0x000fe20006800000 */
[----:B------:R-:W-:-:S03]  /*32ec0*/  IMAD R84, R63, R67, RZ ;  /* 0x000000433f547224 */ /* 0x000fc600078e02ff */
[----:B------:R-:W-:Y:S04]  /*32ed0*/  STL [R1+0x1f1c], R85 ;  /* 0x001f1c5501007387 */ /* 0x000fe80000100800 */
[----:B------:R-:W-:Y:S04]  /*32ee0*/  STL [R1+0x238c], R57 ;  /* 0x00238c3901007387 */ /* 0x000fe80000100800 */
[----:B------:R-:W-:Y:S04]  /*32ef0*/  STL [R1+0x1f88], R84 ;  /* 0x001f885401007387 */ /* 0x000fe80000100800 */
[----:B------:R-:W-:Y:S04]  /*32f00*/  STL [R1+0x58], R45 ;  /* 0x0000582d01007387 */ /* 0x000fe80000100800 */
[----:B------:R1:W-:Y:S01]  /*32f10*/  STL [R1+0x1f18], R41 ;  /* 0x001f182901007387 */ /* 0x0003e20000100800 */
[----:B------:R-:W-:Y:S01]  /*32f20*/  IMAD R67, R23, R26, RZ ;  /* 0x0000001a17437224 */ /* 0x000fe200078e02ff */
[C---:B------:R-:W-:Y:S01]  /*32f30*/  SEL R64, R11.reuse, R78, !P5 ;  /* 0x0000004e0b407207 */ /* 0x040fe20006800000 */
[----:B------:R-:W2:Y:S08]  /*32f40*/  LDC R26, c[0x0][0x3b0] ;  /* 0x0000ec00ff1a7b82 */ /* 0x000eb00000000800 */
[----:B-1----:R-:W1:Y:S08]  /*32f50*/  LDC R41, c[0x0][0x3b0] ;  /* 0x0000ec00ff297b82 */ /* 0x002e700000000800 */
[----:B------:R-:W3:Y:S01]  /*32f60*/  LDC R45, c[0x0][0x3b0] ;  /* 0x0000ec00ff2d7b82 */ /* 0x000ee20000000800 */
[C---:B------:R-:W-:Y:S01]  /*32f70*/  SEL R78, R11.reuse, R52, !P5 ;  /* 0x000000340b4e7207 */ /* 0x040fe20006800000 */
[----:B------:R-:W-:Y:S01]  /*32f80*/  IMAD R68, R6, R12, RZ ;  /* 0x0000000c06447224 */ /* 0x000fe200078e02ff */
[----:B------:R-:W-:-:S05]  /*32f90*/  SEL R52, R11, R53, !P5 ;  /* 0x000000350b347207 */ /* 0x000fca0006800000 */
[----:B------:R-:W4:Y:S01]  /*32fa0*/  LDC R12, c[0x0][0x3b0] ;  /* 0x0000ec00ff0c7b82 */ /* 0x000f220000000800 */
[C---:B------:R-:W-:Y:S02]  /*32fb0*/  SEL R53, R11.reuse, R56, !P5 ;  /* 0x000000380b357207 */ /* 0x040fe40006800000 */
[C---:B------:R-:W-:Y:S02]  /*32fc0*/  SEL R66, R11.reuse, R58, !P5 ;  /* 0x0000003a0b427207 */ /* 0x040fe40006800000 */
[C---:B------:R-:W-:Y:S02]  /*32fd0*/  SEL R56, R11.reuse, R60, !P5 ;  /* 0x0000003c0b387207 */ /* 0x040fe40006800000 */
[C---:B------:R-:W-:Y:S02]  /*32fe0*/  SEL R58, R11.reuse, R89, !P5 ;  /* 0x000000590b3a7207 */ /* 0x040fe40006800000 */
[C---:B------:R-:W-:Y:S02]  /*32ff0*/  SEL R60, R11.reuse, R91, !P5 ;  /* 0x0000005b0b3c7207 */ /* 0x040fe40006800000 */
[----:B------:R-:W-:-:S02]  /*33000*/  SEL R33, R11, R33, !P5 ;  /* 0x000000210b217207 */ /* 0x000fc40006800000 */
[C---:B------:R-:W-:Y:S02]  /*33010*/  SEL R5, R11.reuse, R5, !P5 ;  /* 0x000000050b057207 */ /* 0x040fe40006800000 */
[C---:B------:R-:W-:Y:S02]  /*33020*/  SEL R81, R11.reuse, R81, !P5 ;  /* 0x000000510b517207 */ /* 0x040fe40006800000 */
[C---:B------:R-:W-:Y:S02]  /*33030*/  SEL R3, R11.reuse, R3, !P5 ;  /* 0x000000030b037207 */ /* 0x040fe40006800000 */
[C---:B------:R-:W-:Y:S02]  /*33040*/  SEL R49, R11.reuse, R49, !P5 ;  /* 0x000000310b317207 */ /* 0x040fe40006800000 */
[C---:B------:R-:W-:Y:S02]  /*33050*/  SEL R77, R11.reuse, R93, !P5 ;  /* 0x0000005d0b4d7207 */ /* 0x040fe40006800000 */
[----:B------:R-:W-:-:S02]  /*33060*/  SEL R89, R11, R92, !P5 ;  /* 0x0000005c0b597207 */ /* 0x000fc40006800000 */
[C---:B------:R-:W-:Y:S01]  /*33070*/  SEL R88, R11.reuse, R88, !P5 ;  /* 0x000000580b587207 */ /* 0x040fe20006800000 */
[----:B------:R-:W0:Y:S01]  /*33080*/  LDC R91, c[0x0][0x3b0] ;  /* 0x0000ec00ff5b7b82 */ /* 0x000e220000000800 */
[----:B------:R-:W-:Y:S01]  /*33090*/  SEL R11, R11, R16, !P5 ;  /* 0x000000100b0b7207 */ /* 0x000fe20006800000 */
[----:B------:R-:W-:-:S06]  /*330a0*/  IMAD R69, R19, R20, RZ ;  /* 0x0000001413457224 */ /* 0x000fcc00078e02ff */
[----:B------:R-:W0:Y:S01]  /*330b0*/  LDC R63, c[0x0][0x3b0] ;  /* 0x0000ec00ff3f7b82 */ /* 0x000e220000000800 */
[----:B------:R-:W-:-:S07]  /*330c0*/  IMAD R16, R50, R54, RZ ;  /* 0x0000003632107224 */ /* 0x000fce00078e02ff */
[----:B------:R-:W0:Y:S08]  /*330d0*/  LDC R19, c[0x0][0x3b0] ;  /* 0x0000ec00ff137b82 */ /* 0x000e300000000800 */
[----:B------:R-:W0:Y:S08]  /*330e0*/  LDC R20, c[0x0][0x3b0] ;  /* 0x0000ec00ff147b82 */ /* 0x000e300000000800 */
[----:B------:R-:W0:Y:S01]  /*330f0*/  LDC R54, c[0x0][0x3b0] ;  /* 0x0000ec00ff367b82 */ /* 0x000e220000000800 */
[----:B------:R2:W-:Y:S07]  /*33100*/  STL [R1+0x1f84], R30 ;  /* 0x001f841e01007387 */ /* 0x0005ee0000100800 */
[----:B------:R-:W0:Y:S01]  /*33110*/  LDC R50, c[0x0][0x3b0] ;  /* 0x0000ec00ff327b82 */ /* 0x000e220000000800 */
[----:B-1----:R-:W-:-:S07]  /*33120*/  IMAD R42, R42, R41, RZ ;  /* 0x000000292a2a7224 */ /* 0x002fce00078e02ff */
[----:B------:R-:W1:Y:S08]  /*33130*/  LDC R23, c[0x0][0x3b0] ;  /* 0x0000ec00ff177b82 */ /* 0x000e700000000800 */
[----:B--2---:R-:W2:Y:S01]  /*33140*/  LDC R30, c[0x0][0x3b0] ;  /* 0x0000ec00ff1e7b82 */ /* 0x004ea20000000800 */
[----:B------:R-:W2:Y:S04]  /*33150*/  LDL.LU R41, [R1+0x3314] ;  /* 0x0033140001297983 */ /* 0x000ea80000300800 */
[----:B------:R0:W-:Y:S01]  /*33160*/  STL [R1+0x1f14], R42 ;  /* 0x001f142a01007387 */ /* 0x0001e20000100800 */
[----:B---3--:R-:W-:-:S02]  /*33170*/  IMAD R71, R71, R45, RZ ;  /* 0x0000002d47477224 */ /* 0x008fc400078e02ff */
[----:B------:R-:W-:Y:S01]  /*33180*/  IMAD R27, R27, R26, RZ ;  /* 0x0000001a1b1b7224 */ /* 0x000fe200078e02ff */
[----:B------:R-:W3:Y:S01]  /*33190*/  LDC R93, c[0x0][0x3b0] ;  /* 0x0000ec00ff5d7b82 */ /* 0x000ee20000000800 */
[----:B----4-:R-:W-:Y:S02]  /*331a0*/  IMAD R13, R13, R12, RZ ;  /* 0x0000000c0d0d7224 */ /* 0x010fe400078e02ff */
[----:B------:R-:W-:-:S05]  /*331b0*/  IMAD R59, R59, R61, RZ ;  /* 0x0000003d3b3b7224 */ /* 0x000fca00078e02ff */
[----:B------:R-:W4:Y:S01]  /*331c0*/  LDC R6, c[0x0][0x3b0] ;  /* 0x0000ec00ff067b82 */ /* 0x000f220000000800 */
[----:B0-----:R-:W-:Y:S02]  /*331d0*/  IMAD R73, R73, R79, RZ ;  /* 0x0000004f49497224 */ /* 0x001fe400078e02ff */
[----:B------:R-:W-:-:S05]  /*331e0*/  IMAD R65, R34, R37, RZ ;  /* 0x0000002522417224 */ /* 0x000fca00078e02ff */
[----:B------:R-:W0:Y:S01]  /*331f0*/  LDC R34, c[0x0][0x3b0] ;  /* 0x0000ec00ff227b82 */ /* 0x000e220000000800 */
[----:B------:R-:W2:Y:S04]  /*33200*/  LDL.LU R42, [R1+0x3310] ;  /* 0x00331000012a7983 */ /* 0x000ea80000300800 */
[----:B------:R-:W2:Y:S04]  /*33210*/  LDL.LU R43, [R1+0x330c] ;  /* 0x00330c00012b7983 */ /* 0x000ea80000300800 */
[----:B------:R1:W-:Y:S01]  /*33220*/  STL [R1+0x1f70], R44 ;  /* 0x001f702c01007387 */ /* 0x0003e20000100800 */
[----:B------:R-:W-:-:S02]  /*33230*/  IMAD R90, R90, R91, RZ ;  /* 0x0000005b5a5a7224 */ /* 0x000fc400078e02ff */
[----:B------:R-:W-:Y:S02]  /*33240*/  IMAD R62, R62, R63, RZ ;  /* 0x0000003f3e3e7224 */ /* 0x000fe400078e02ff */
[----:B------:R-:W-:Y:S02]  /*33250*/  IMAD R70, R70, R19, RZ ;  /* 0x0000001346467224 */ /* 0x000fe400078e02ff */
[----:B------:R-:W-:Y:S02]  /*33260*/  IMAD R83, R83, R20, RZ ;  /* 0x0000001453537224 */ /* 0x000fe400078e02ff */
[----:B------:R-:W-:Y:S01]  /*33270*/  IMAD R51, R51, R54, RZ ;  /* 0x0000003633337224 */ /* 0x000fe200078e02ff */
[----:B------:R-:W0:Y:S01]  /*33280*/  LDC R37, c[0x0][0x3b0] ;  /* 0x0000ec00ff257b82 */ /* 0x000e220000000800 */
[----:B------:R-:W-:-:S07]  /*33290*/  IMAD R48, R48, R50, RZ ;  /* 0x0000003230307224 */ /* 0x000fce00078e02ff */
[----:B------:R-:W2:Y:S02]  /*332a0*/  LDC R50, c[0x0][0x3b0] ;  /* 0x0000ec00ff327b82 */ /* 0x000ea40000000800 */
[----:B--2---:R-:W-:Y:S01]  /*332b0*/  IMAD R29, R29, R30, RZ ;  /* 0x0000001e1d1d7224 */ /* 0x004fe200078e02ff */
[----:B-1----:R-:W2:Y:S04]  /*332c0*/  LDL.LU R44, [R1+0x3308] ;  /* 0x00330800012c7983 */ /* 0x002ea80000300800 */
[----:B------:R-:W2:Y:S04]  /*332d0*/  LDL.LU R45, [R1+0x3304] ;  /* 0x00330400012d7983 */ /* 0x000ea80000300800 */
[----:B------:R-:W2:Y:S04]  /*332e0*/  LDL.LU R46, [R1+0x3300] ;  /* 0x00330000012e7983 */ /* 0x000ea80000300800 */
[----:B------:R1:W-:Y:S01]  /*332f0*/  STL [R1+0x2b4], R47 ;  /* 0x0002b42f01007387 */ /* 0x0003e20000100800 */
[----:B------:R-:W-:Y:S01]  /*33300*/  IMAD R79, R7, R23, RZ ;  /* 0x00000017074f7224 */ /* 0x000fe200078e02ff */
[----:B------:R-:W1:Y:S08]  /*33310*/  LDC R30, c[0x0][0x3b0] ;  /* 0x0000ec00ff1e7b82 */ /* 0x000e700000000800 */
[----:B------:R-:W1:Y:S01]  /*33320*/  LDC R23, c[0x0][0x3b0] ;  /* 0x0000ec00ff177b82 */ /* 0x000e620000000800 */
[----:B---3--:R-:W-:-:S07]  /*33330*/  IMAD R82, R82, R93, RZ ;  /* 0x0000005d52527224 */ /* 0x008fce00078e02ff */
[----:B------:R-:W3:Y:S01]  /*33340*/  LDC R93, c[0x0][0x3b0] ;  /* 0x0000ec00ff5d7b82 */ /* 0x000ee20000000800 */
[----:B----4-:R-:W-:-:S07]  /*33350*/  IMAD R4, R4, R6, RZ ;  /* 0x0000000604047224 */ /* 0x010fce00078e02ff */
[----:B------:R-:W4:Y:S01]  /*33360*/  LDC R57, c[0x0][0x3b0] ;  /* 0x0000ec00ff397b82 */ /* 0x000f220000000800 */
[----:B0-----:R-:W-:-:S07]  /*33370*/  IMAD R81, R81, R34, RZ ;  /* 0x0000002251517224 */ /* 0x001fce00078e02ff */
[----:B------:R-:W0:Y:S01]  /*33380*/  LDC R92, c[0x0][0x3b0] ;  /* 0x0000ec00ff5c7b82 */ /* 0x000e220000000800 */
[----:B-1----:R-:W2:Y:S04]  /*33390*/  LDL.LU R47, [R1+0x32fc] ;  /* 0x0032fc00012f7983 */ /* 0x002ea80000300800 */
[----:B------:R-:W2:Y:S04]  /*333a0*/  LDL.LU R26, [R1+0x32f8] ;  /* 0x0032f800011a7983 */ /* 0x000ea80000300800 */
[----:B------:R1:W-:Y:S01]  /*333b0*/  STL [R1+0x2b0], R27 ;  /* 0x0002b01b01007387 */ /* 0x0003e20000100800 */
[----:B------:R-:W0:Y:S08]  /*333c0*/  LDC R54, c[0x0][0x3b0] ;  /* 0x0000ec00ff367b82 */ /* 0x000e300000000800 */
[----:B------:R-:W0:Y:S08]  /*333d0*/  LDC R7, c[0x0][0x3b0] ;  /* 0x0000ec00ff077b82 */ /* 0x000e300000000800 */
[----:B------:R-:W0:Y:S08]  /*333e0*/  LDC R63, c[0x0][0x3b0] ;  /* 0x0000ec00ff3f7b82 */ /* 0x000e300000000800 */
[----:B------:R-:W0:Y:S01]  /*333f0*/  LDC R91, c[0x0][0x3b0] ;  /* 0x0000ec00ff5b7b82 */ /* 0x000e220000000800 */
[----:B------:R-:W-:-:S07]  /*33400*/  IMAD R64, R64, R37, RZ ;  /* 0x0000002540407224 */ /* 0x000fce00078e02ff */
[----:B------:R-:W0:Y:S08]  /*33410*/  LDC R6, c[0x0][0x3b0] ;  /* 0x0000ec00ff067b82 */ /* 0x000e300000000800 */
[----:B------:R-:W0:Y:S01]  /*33420*/  LDC R61, c[0x0][0x3b0] ;  /* 0x0000ec00ff3d7b82 */ /* 0x000e220000000800 */
[----:B-1----:R-:W2:Y:S04]  /*33430*/  LDL.LU R27, [R1+0x32f4] ;  /* 0x0032f400011b7983 */ /* 0x002ea80000300800 */
[----:B------:R-:W2:Y:S04]  /*33440*/  LDL.LU R86, [R1+0x32f0] ;  /* 0x0032f00001567983 */ /* 0x000ea80000300800 */
[----:B------:R1:W-:Y:S04]  /*33450*/  STL [R1+0x1f10], R87 ;  /* 0x001f105701007387 */ /* 0x0003e80000100800 */
[----:B-1----:R-:W2:Y:S04]  /*33460*/  LDL.LU R87, [R1+0x32ec] ;  /* 0x0032ec0001577983 */ /* 0x002ea80000300800 */
[----:B------:R-:W2:Y:S04]  /*33470*/  LDL.LU R12, [R1+0x32e8] ;  /* 0x0032e800010c7983 */ /* 0x000ea80000300800 */
[----:B------:R1:W-:Y:S04]  /*33480*/  STL [R1+0x1f6c], R13 ;  /* 0x001f6c0d01007387 */ /* 0x0003e80000100800 */
[----:B-1----:R-:W2:Y:S04]  /*33490*/  LDL.LU R13, [R1+0x32e4] ;  /* 0x0032e400010d7983 */ /* 0x002ea80000300800 */
[----:B------:R-:W2:Y:S04]  /*334a0*/  LDL.LU R19, [R1+0x32e0] ;  /* 0x0032e00001137983 */ /* 0x000ea80000300800 */
[----:B------:R-:W2:Y:S04]  /*334b0*/  LDL.LU R20, [R1+0x32dc] ;  /* 0x0032dc0001147983 */ /* 0x000ea80000300800 */
[----:B------:R-:W-:Y:S04]  /*334c0*/  STL [R1+0x1f58], R90 ;  /* 0x001f585a01007387 */ /* 0x000fe80000100800 */
[----:B------:R1:W-:Y:S04]  /*334d0*/  STL [R1+0x1f08], R62 ;  /* 0x001f083e01007387 */ /* 0x0003e80000100800 */
[----:B------:R-:W-:Y:S04]  /*334e0*/  STL [R1+0x1f54], R59 ;  /* 0x001f543b01007387 */ /* 0x000fe80000100800 */
[----:B------:R-:W-:Y:S04]  /*334f0*/  STL [R1+0x1edc], R51 ;  /* 0x001edc3301007387 */ /* 0x000fe80000100800 */
[----:B------:R-:W-:Y:S04]  /*33500*/  STL [R1+0x1ef0], R48 ;  /* 0x001ef03001007387 */ /* 0x000fe80000100800 */
[----:B------:R0:W-:Y:S01]  /*33510*/  STL [R1+0x1f40], R29 ;  /* 0x001f401d01007387 */ /* 0x0001e20000100800 */
[----:B------:R-:W-:-:S02]  /*33520*/  IMAD R24, R24, R23, RZ ;  /* 0x0000001718187224 */ /* 0x000fc400078e02ff */
[----:B------:R-:W-:Y:S02]  /*33530*/  IMAD R33, R33, R30, RZ ;  /* 0x0000001e21217224 */ /* 0x000fe400078e02ff */
[----:B---3--:R-:W-:Y:S02]  /*33540*/  IMAD R93, R5, R93, RZ ;  /* 0x0000005d055d7224 */ /* 0x008fe400078e02ff */
[----:B------:R-:W-:Y:S02]  /*33550*/  IMAD R78, R78, R50, RZ ;  /* 0x000000324e4e7224 */ /* 0x000fe400078e02ff */
[----:B----4-:R-:W-:Y:S01]  /*33560*/  IMAD R72, R55, R57, RZ ;  /* 0x0000003937487224 */ /* 0x010fe200078e02ff */
[----:B-1----:R-:W1:Y:S08]  /*33570*/  LDC R62, c[0x0][0x3b0] ;  /* 0x0000ec00ff3e7b82 */ /* 0x002e700000000800 */
[----:B0-----:R-:W0:Y:S08]  /*33580*/  LDC R29, c[0x0][0x3b0] ;  /* 0x0000ec00ff1d7b82 */ /* 0x001e300000000800 */
[----:B------:R-:W3:Y:S08]  /*33590*/  LDC R59, c[0x0][0x3b0] ;  /* 0x0000ec00ff3b7b82 */ /* 0x000ef00000000800 */
[----:B------:R-:W4:Y:S01]  /*335a0*/  LDC R48, c[0x0][0x3b0] ;  /* 0x0000ec00ff307b82 */ /* 0x000f220000000800 */
[----:B------:R0:W-:Y:S04]  /*335b0*/  STL [R1+0x264], R4 ;  /* 0x0002640401007387 */ /* 0x0001e80000100800 */
[----:B------:R-:W2:Y:S04]  /*335c0*/  LDL.LU R23, [R1+0x32d8] ;  /* 0x0032d80001177983 */ /* 0x000ea80000300800 */
[----:B------:R0:W-:Y:S01]  /*335d0*/  STL [R1+0x1ee0], R24 ;  /* 0x001ee01801007387 */ /* 0x0001e20000100800 */
[----:B------:R-:W1:Y:S08]  /*335e0*/  LDC R51, c[0x0][0x3b0] ;  /* 0x0000ec00ff337b82 */ /* 0x000e700000000800 */
[----:B------:R-:W1:Y:S08]  /*335f0*/  LDC R55, c[0x0][0x3b0] ;  /* 0x0000ec00ff377b82 */ /* 0x000e700000000800 */
[----:B------:R-:W1:Y:S01]  /*33600*/  LDC R57, c[0x0][0x3b0] ;  /* 0x0000ec00ff397b82 */ /* 0x000e620000000800 */
[----:B------:R-:W-:-:S07]  /*33610*/  IMAD R0, R0, R92, RZ ;  /* 0x0000005c00007224 */ /* 0x000fce00078e02ff */
[----:B------:R-:W1:Y:S08]  /*33620*/  LDC R92, c[0x0][0x3b0] ;  /* 0x0000ec00ff5c7b82 */ /* 0x000e700000000800 */
[----:B0-----:R-:W0:Y:S08]  /*33630*/  LDC R4, c[0x0][0x3b0] ;  /* 0x0000ec00ff047b82 */ /* 0x001e300000000800 */
[----:B------:R-:W0:Y:S01]  /*33640*/  LDC R90, c[0x0][0x3b0] ;  /* 0x0000ec00ff5a7b82 */ /* 0x000e220000000800 */
[----:B------:R-:W2:Y:S01]  /*33650*/  LDL.LU R24, [R1+0x32d4] ;  /* 0x0032d40001187983 */ /* 0x000ea20000300800 */
[----:B------:R-:W-:-:S03]  /*33660*/  IMAD R2, R2, R29, RZ ;  /* 0x0000001d02027224 */ /* 0x000fc600078e02ff */
[----:B------:R-:W2:Y:S04]  /*33670*/  LDL.LU R29, [R1+0x32d0] ;  /* 0x0032d000011d7983 */ /* 0x000ea80000300800 */
[----:B------:R-:W-:Y:S04]  /*33680*/  STL [R1+0x31b0], R2 ;  /* 0x0031b00201007387 */ /* 0x000fe80000100800 */
[----:B------:R-:W2:Y:S04]  /*33690*/  LDL.LU R30, [R1+0x32cc] ;  /* 0x0032cc00011e7983 */ /* 0x000ea80000300800 */
[----:B------:R1:W-:Y:S01]  /*336a0*/  STL [R1+0x1f28], R33 ;  /* 0x001f282101007387 */ /* 0x0003e20000100800 */
[----:B---3--:R-:W-:-:S02]  /*336b0*/  IMAD R3, R3, R59, RZ ;  /* 0x0000003b03037224 */ /* 0x008fc400078e02ff */
[----:B----4-:R-:W-:Y:S01]  /*336c0*/  IMAD R49, R49, R48, RZ ;  /* 0x0000003031317224 */ /* 0x010fe200078e02ff */
[----:B-1----:R-:W3:Y:S04]  /*336d0*/  LDL.LU R33, [R1+0x32c8] ;  /* 0x0032c80001217983 */ /* 0x002ee80000300800 */
[----:B------:R-:W4:Y:S04]  /*336e0*/  LDL.LU R5, [R1+0x4c] ;  /* 0x00004c0001057983 */ /* 0x000f280000300800 */
[----:B------:R-:W-:Y:S04]  /*336f0*/  STL [R1+0x31c0], R93 ;  /* 0x0031c05d01007387 */ /* 0x000fe80000100800 */
[----:B------:R-:W2:Y:S04]  /*33700*/  LDL.LU R34, [R1+0x32c4] ;  /* 0x0032c40001227983 */ /* 0x000ea80000300800 */
[----:B------:R1:W-:Y:S04]  /*33710*/  STL [R1+0x230], R81 ;  /* 0x0002305101007387 */ /* 0x0003e80000100800 */
[----:B-1----:R-:W2:Y:S04]  /*33720*/  LDL.LU R81, [R1+0x80] ;  /* 0x0000800001517983 */ /* 0x002ea80000300800 */
[----:B------:R-:W2:Y:S04]  /*33730*/  LDL.LU R59, [R1+0x90] ;  /* 0x00009000013b7983 */ /* 0x000ea80000300800 */
[----:B------:R-:W-:Y:S04]  /*33740*/  STL [R1+0x31d0], R3 ;  /* 0x0031d00301007387 */ /* 0x000fe80000100800 */
[----:B------:R-:W2:Y:S04]  /*33750*/  LDL.LU R37, [R1+0x32c0] ;  /* 0x0032c00001257983 */ /* 0x000ea80000300800 */
[----:B------:R-:W-:Y:S04]  /*33760*/  STL [R1+0x31e0], R64 ;  /* 0x0031e04001007387 */ /* 0x000fe80000100800 */
[----:B------:R-:W2:Y:S04]  /*33770*/  LDL.LU R48, [R1+0x32bc] ;  /* 0x0032bc0001307983 */ /* 0x000ea80000300800 */
[----:B------:R1:W-:Y:S04]  /*33780*/  STL [R1+0x1f3c], R49 ;  /* 0x001f3c3101007387 */ /* 0x0003e80000100800 */
[----:B-1----:R-:W2:Y:S04]  /*33790*/  LDL.LU R49, [R1+0x32b8] ;  /* 0x0032b80001317983 */ /* 0x002ea80000300800 */
[----:B------:R-:W2:Y:S04]  /*337a0*/  LDL.LU R50, [R1+0x32b4] ;  /* 0x0032b40001327983 */ /* 0x000ea80000300800 */
[----:B------:R1:W-:Y:S02]  /*337b0*/  STL [R1+0x31f0], R78 ;  /* 0x0031f04e01007387 */ /* 0x0003e40000100800 */
[----:B-1----:R-:W1:Y:S01]  /*337c0*/  LDC R78, c[0x0][0x3b0] ;  /* 0x0000ec00ff4e7b82 */ /* 0x002e620000000800 */
[----:B------:R-:W-:-:S02]  /*337d0*/  IMAD R52, R52, R51, RZ ;  /* 0x0000003334347224 */ /* 0x000fc400078e02ff */
[----:B------:R-:W2:Y:S04]  /*337e0*/  LDL.LU R51, [R1+0x32b0] ;  /* 0x0032b00001337983 */ /* 0x000ea80000300800 */
[----:B------:R0:W-:Y:S04]  /*337f0*/  STL [R1+0x1fc], R52 ;  /* 0x0001fc3401007387 */ /* 0x0001e80000100800 */
[----:B0-----:R-:W2:Y:S01]  /*33800*/  LDL.LU R52, [R1+0x32ac] ;  /* 0x0032ac0001347983 */ /* 0x001ea20000300800 */
[----:B-1----:R-:W-:-:S03]  /*33810*/  IMAD R78, R53, R78, RZ ;  /* 0x0000004e354e7224 */ /* 0x002fc600078e02ff */
[----:B------:R-:W2:Y:S04]  /*33820*/  LDL.LU R53, [R1+0x32a8] ;  /* 0x0032a80001357983 */ /* 0x000ea80000300800 */
[----:B------:R0:W-:Y:S02]  /*33830*/  STL [R1+0x1eec], R78 ;  /* 0x001eec4e01007387 */ /* 0x0001e40000100800 */
[----:B0-----:R-:W0:Y:S01]  /*33840*/  LDC R78, c[0x0][0x3b0] ;  /* 0x0000ec00ff4e7b82 */ /* 0x001e220000000800 */
[----:B------:R-:W-:Y:S02]  /*33850*/  IMAD R56, R56, R55, RZ ;  /* 0x0000003738387224 */ /* 0x000fe400078e02ff */
[----:B------:R-:W-:Y:S02]  /*33860*/  IMAD R66, R66, R54, RZ ;  /* 0x0000003642427224 */ /* 0x000fe400078e02ff */
[----:B------:R-:W2:Y:S04]  /*33870*/  LDL.LU R54, [R1+0x32a4] ;  /* 0x0032a40001367983 */ /* 0x000ea80000300800 */
[----:B------:R-:W2:Y:S04]  /*33880*/  LDL.LU R55, [R1+0x32a0] ;  /* 0x0032a00001377983 */ /* 0x000ea80000300800 */
[----:B------:R1:W-:Y:S01]  /*33890*/  STL [R1+0x1f24], R56 ;  /* 0x001f243801007387 */ /* 0x0003e20000100800 */
[----:B------:R-:W-:-:S02]  /*338a0*/  IMAD R60, R60, R7, RZ ;  /* 0x000000073c3c7224 */ /* 0x000fc400078e02ff */
[----:B------:R-:W-:Y:S02]  /*338b0*/  IMAD R77, R77, R57, RZ ;  /* 0x000000394d4d7224 */ /* 0x000fe400078e02ff */
[----:B------:R-:W-:Y:S02]  /*338c0*/  IMAD R89, R89, R62, RZ ;  /* 0x0000003e59597224 */ /* 0x000fe400078e02ff */
[----:B------:R-:W-:Y:S01]  /*338d0*/  IMAD R76, R76, R63, RZ ;  /* 0x0000003f4c4c7224 */ /* 0x000fe200078e02ff */
[----:B-1----:R-:W2:Y:S04]  /*338e0*/  LDL.LU R56, [R1+0x329c] ;  /* 0x00329c0001387983 */ /* 0x002ea80000300800 */
[----:B------:R-:W2:Y:S01]  /*338f0*/  LDL.LU R57, [R1+0x3298] ;  /* 0x0032980001397983 */ /* 0x000ea20000300800 */
[----:B0-----:R-:W-:-:S03]  /*33900*/  IMAD R78, R58, R78, RZ ;  /* 0x0000004e3a4e7224 */ /* 0x001fc600078e02ff */
[----:B------:R-:W2:Y:S04]  /*33910*/  LDL.LU R58, [R1+0x3294] ;  /* 0x00329400013a7983 */ /* 0x000ea80000300800 */
[----:B------:R-:W4:Y:S04]  /*33920*/  LDL.LU R7, [R1+0x3290] ;  /* 0x0032900001077983 */ /* 0x000f280000300800 */
[----:B------:R0:W-:Y:S01]  /*33930*/  STL [R1+0x1ee4], R60 ;  /* 0x001ee43c01007387 */ /* 0x0001e20000100800 */
[----:B------:R-:W-:Y:S02]  /*33940*/  IMAD R88, R88, R91, RZ ;  /* 0x0000005b58587224 */ /* 0x000fe400078e02ff */
[----:B------:R-:W-:Y:S01]  /*33950*/  IMAD R8, R8, R92, RZ ;  /* 0x0000005c08087224 */ /* 0x000fe200078e02ff */
[----:B0-----:R-:W2:Y:S04]  /*33960*/  LDL.LU R60, [R1+0x328c] ;  /* 0x00328c00013c7983 */ /* 0x001ea80000300800 */
[----:B------:R-:W2:Y:S04]  /*33970*/  LDL.LU R62, [R1+0x3288] ;  /* 0x00328800013e7983 */ /* 0x000ea80000300800 */
[----:B------:R0:W-:Y:S01]  /*33980*/  STL [R1+0x1ef4], R89 ;  /* 0x001ef45901007387 */ /* 0x0001e20000100800 */
[----:B------:R-:W-:-:S02]  /*33990*/  IMAD R15, R15, R4, RZ ;  /* 0x000000040f0f7224 */ /* 0x000fc400078e02ff */
[----:B------:R-:W-:Y:S01]  /*339a0*/  IMAD R17, R17, R90, RZ ;  /* 0x0000005a11117224 */ /* 0x000fe200078e02ff */
[----:B0-----:R-:W2:Y:S04]  /*339b0*/  LDL.LU R89, [R1+0x3284] ;  /* 0x0032840001597983 */ /* 0x001ea80000300800 */
[----:B------:R-:W2:Y:S04]  /*339c0*/  LDL.LU R91, [R1+0x3280] ;  /* 0x00328000015b7983 */ /* 0x000ea80000300800 */
[----:B------:R-:W2:Y:S04]  /*339d0*/  LDL.LU R63, [R1+0x327c] ;  /* 0x00327c00013f7983 */ /* 0x000ea80000300800 */
[----:B------:R0:W-:Y:S01]  /*339e0*/  STL.64 [R1+0x31b8], R76 ;  /* 0x0031b84c01007387 */ /* 0x0001e20000100a00 */
[----:B------:R-:W-:-:S03]  /*339f0*/  IMAD R11, R11, R6, RZ ;  /* 0x000000060b0b7224 */ /* 0x000fc600078e02ff */
[----:B0-----:R-:W2:Y:S04]  /*33a00*/  LDL.LU R76, [R1+0x74] ;  /* 0x00007400014c7983 */ /* 0x001ea80000300800 */
[----:B------:R-:W2:Y:S04]  /*33a10*/  LDL.LU R77, [R1+0x70] ;  /* 0x00007000014d7983 */ /* 0x000ea80000300800 */
[----:B------:R-:W2:Y:S04]  /*33a20*/  LDL.LU R92, [R1+0x3278] ;  /* 0x00327800015c7983 */ /* 0x000ea80000300800 */
[----:B------:R-:W2:Y:S04]  /*33a30*/  LDL.LU R4, [R1+0x3274] ;  /* 0x0032740001047983 */ /* 0x000ea80000300800 */
[----:B------:R-:W2:Y:S04]  /*33a40*/  LDL.LU R90, [R1+0x3270] ;  /* 0x00327000015a7983 */ /* 0x000ea80000300800 */
[----:B------:R-:W3:Y:S01]  /*33a50*/  LDL.LU R6, [R1+0x326c] ;  /* 0x00326c0001067983 */ /* 0x000ee20000300800 */
[----:B------:R-:W-:-:S03]  /*33a60*/  IMAD R80, R80, R61, RZ ;  /* 0x0000003d50507224 */ /* 0x000fc600078e02ff */
[----:B------:R-:W3:Y:S04]  /*33a70*/  LDL.LU R61, [R1+0x3268] ;  /* 0x00326800013d7983 */ /* 0x000ee80000300800 */
[----:B----4-:R-:W-:Y:S04]  /*33a80*/  STS.U16 [R7+UR76+0x33c80], R5 ;  /* 0x033c800507007988 */ /* 0x010fe8000800044c */
[----:B--2---:R0:W-:Y:S04]  /*33a90*/  STS.U16 [R7+UR76+0x23c80], R90 ;  /* 0x023c805a07007988 */ /* 0x0041e8000800044c */
[----:B---3--:R1:W-:Y:S04]  /*33aa0*/  STS.U16 [R7+UR76+0x23880], R6 ;  /* 0x0238800607007988 */ /* 0x0083e8000800044c */
[----:B0-----:R-:W2:Y:S04]  /*33ab0*/  LDL.LU R90, [R1+0x3264] ;  /* 0x00326400015a7983 */ /* 0x001ea80000300800 */
[----:B------:R-:W3:Y:S04]  /*33ac0*/  LDL.LU R5, [R1+0x3260] ;  /* 0x0032600001057983 */ /* 0x000ee80000300800 */
[----:B-1----:R-:W4:Y:S04]  /*33ad0*/  LDL.LU R6, [R1+0x325c] ;  /* 0x00325c0001067983 */ /* 0x002f280000300800 */
[----:B------:R-:W-:Y:S04]  /*33ae0*/  STS.U16 [R7+UR76+0x23080], R61 ;  /* 0x0230803d07007988 */ /* 0x000fe8000800044c */
[----:B----4-:R0:W-:Y:S04]  /*33af0*/  STS.U16 [R7+UR76+0x33880], R6 ;  /* 0x0338800607007988 */ /* 0x0101e8000800044c */
[----:B0-----:R-:W4:Y:S04]  /*33b00*/  LDL.LU R6, [R1+0x3258] ;  /* 0x0032580001067983 */ /* 0x001f280000300800 */
[----:B------:R-:W4:Y:S04]  /*33b10*/  LDL.LU R61, [R1+0x3254] ;  /* 0x00325400013d7983 */ /* 0x000f280000300800 */
[----:B--2---:R0:W-:Y:S04]  /*33b20*/  STS.U16 [R7+UR76+0x22c80], R90 ;  /* 0x022c805a07007988 */ /* 0x0041e8000800044c */
[----:B0-----:R-:W2:Y:S04]  /*33b30*/  LDL.LU R90, [R1+0x3250] ;  /* 0x00325000015a7983 */ /* 0x001ea80000300800 */
[----:B------:R-:W-:Y:S04]  /*33b40*/  STS.U16 [R7+UR76+0x33080], R81 ;  /* 0x0330805107007988 */ /* 0x000fe8000800044c */
[----:B------:R-:W-:Y:S04]  /*33b50*/  STS.U16 [R7+UR76+0x32c80], R59 ;  /* 0x032c803b07007988 */ /* 0x000fe8000800044c */
[----:B------:R-:W-:Y:S04]  /*33b60*/  STS.U16 [R7+UR76+0x23480], R76 ;  /* 0x0234804c07007988 */ /* 0x000fe8000800044c */
[----:B------:R-:W-:Y:S04]  /*33b70*/  STS.U16 [R7+UR76+0x33480], R77 ;  /* 0x0334804d07007988 */ /* 0x000fe8000800044c */
[----:B---3--:R-:W-:Y:S04]  /*33b80*/  STS.U16 [R7+UR76+0x22880], R5 ;  /* 0x0228800507007988 */ /* 0x008fe8000800044c */
[----:B----4-:R0:W-:Y:S04]  /*33b90*/  STS.U16 [R7+UR76+0x32880], R6 ;  /* 0x0328800607007988 */ /* 0x0101e8000800044c */
[----:B------:R1:W-:Y:S04]  /*33ba0*/  STS.U16 [R7+UR76+0x35080], R61 ;  /* 0x0350803d07007988 */ /* 0x0003e8000800044c */
[----:B0-----:R-:W3:Y:S04]  /*33bb0*/  LDL.LU R6, [R1+0x324c] ;  /* 0x00324c0001067983 */ /* 0x001ee80000300800 */
[----:B------:R-:W3:Y:S04]  /*33bc0*/  LDL.LU R81, [R1+0xb4] ;  /* 0x0000b40001517983 */ /* 0x000ee80000300800 */
[----:B------:R-:W4:Y:S04]  /*33bd0*/  LDL.LU R59, [R1+0xb0] ;  /* 0x0000b000013b7983 */ /* 0x000f280000300800 */
[----:B------:R-:W4:Y:S04]  /*33be0*/  LDL.LU R76, [R1+0xc0] ;  /* 0x0000c000014c7983 */ /* 0x000f280000300800 */
[----:B------:R-:W4:Y:S04]  /*33bf0*/  LDL.LU R77, [R1+0xd4] ;  /* 0x0000d400014d7983 */ /* 0x000f280000300800 */
[----:B------:R-:W4:Y:S04]  /*33c00*/  LDL.LU R5, [R1+0xd0] ;  /* 0x0000d00001057983 */ /* 0x000f280000300800 */
[----:B-1----:R-:W4:Y:S04]  /*33c10*/  LDL.LU R61, [R1+0xc4] ;  /* 0x0000c400013d7983 */ /* 0x002f280000300800 */
[----:B------:R0:W-:Y:S04]  /*33c20*/  STS.U16 [R7+UR76+0x25080], R62 ;  /* 0x0250803e07007988 */ /* 0x0001e8000800044c */
[----:B--2---:R-:W-:Y:S04]  /*33c30*/  STS.U16 [R7+UR76+0x34c80], R90 ;  /* 0x034c805a07007988 */ /* 0x004fe8000800044c */
[----:B------:R-:W-:Y:S04]  /*33c40*/  STS.U16 [R7+UR76+0x24c80], R91 ;  /* 0x024c805b07007988 */ /* 0x000fe8000800044c */
[----:B------:R-:W-:Y:S04]  /*33c50*/  STS.U16 [R7+UR76+0x25480], R58 ;  /* 0x0254803a07007988 */ /* 0x000fe8000800044c */
[----:B------:R-:W-:Y:S04]  /*33c60*/  STS.U16 [R7+UR76+0x35480], R57 ;  /* 0x0354803907007988 */ /* 0x000fe8000800044c */
[----:B------:R-:W-:Y:S04]  /*33c70*/  STS.U16 [R7+UR76+0x25880], R56 ;  /* 0x0258803807007988 */ /* 0x000fe8000800044c */
[----:B0-----:R-:W2:Y:S04]  /*33c80*/  LDL.LU R62, [R1+0x44] ;  /* 0x00004400013e7983 */ /* 0x001ea80000300800 */
[----:B------:R0:W-:Y:S04]  /*33c90*/  STL.64 [R1+0x2fb0], R90 ;  /* 0x002fb05a01007387 */ /* 0x0001e80000100a00 */
[----:B------:R1:W-:Y:S04]  /*33ca0*/  STS.U16 [R7+UR76+0x35880], R55 ;  /* 0x0358803707007988 */ /* 0x0003e8000800044c */
[----:B------:R0:W-:Y:S04]  /*33cb0*/  STS.U16 [R7+UR76+0x25c80], R54 ;  /* 0x025c803607007988 */ /* 0x0001e8000800044c */
[----:B------:R1:W-:Y:S04]  /*33cc0*/  STS.U16 [R7+UR76+0x35c80], R53 ;  /* 0x035c803507007988 */ /* 0x0003e8000800044c */
[----:B------:R1:W-:Y:S04]  /*33cd0*/  STS.U16 [R7+UR76+0x26080], R52 ;  /* 0x0260803407007988 */ /* 0x0003e8000800044c */
[----:B0-----:R-:W2:Y:S04]  /*33ce0*/  LDL.LU R90, [R1+0x24] ;  /* 0x00002400015a7983 */ /* 0x001ea80000300800 */
[----:B------:R-:W2:Y:S04]  /*33cf0*/  LDL.LU R91, [R1+0x34] ;  /* 0x00003400015b7983 */ /* 0x000ea80000300800 */
[----:B------:R-:W2:Y:S04]  /*33d00*/  LDL.LU R58, [R1+0x170] ;  /* 0x00017000013a7983 */ /* 0x000ea80000300800 */
[----:B------:R-:W2:Y:S04]  /*33d10*/  LDL.LU R57, [R1+0x174] ;  /* 0x0001740001397983 */ /* 0x000ea80000300800 */
[----:B------:R-:W2:Y:S04]  /*33d20*/  LDL.LU R56, [R1+0x130] ;  /* 0x0001300001387983 */ /* 0x000ea80000300800 */
[----:B-1----:R-:W2:Y:S04]  /*33d30*/  LDL.LU R55, [R1+0x134] ;  /* 0x0001340001377983 */ /* 0x002ea80000300800 */
[----:B------:R-:W2:Y:S04]  /*33d40*/  LDL.LU R54, [R1+0x120] ;  /* 0x0001200001367983 */ /* 0x000ea80000300800 */
        /* <DEDUP_REMOVED lines=8> */
[----:B0-----:R-:W2:Y:S04]  /*33dd0*/  LDL.LU R51, [R1+0x114] ;  /* 0x0001140001337983 */ /* 0x001ea80000300800 */
[----:B-1----:R-:W2:Y:S04]  /*33de0*/  LDL.LU R50, [R1+0x100] ;  /* 0x0001000001327983 */ /* 0x002ea80000300800 */
[----:B------:R-:W2:Y:S04]  /*33df0*/  LDL.LU R49, [R1+0xf0] ;  /* 0x0000f00001317983 */ /* 0x000ea80000300800 */
[----:B------:R-:W2:Y:S04]  /*33e00*/  LDL.LU R48, [R1+0xf4] ;  /* 0x0000f40001307983 */ /* 0x000ea80000300800 */
[----:B------:R-:W2:Y:S04]  /*33e10*/  LDL.LU R37, [R1+0xe0] ;  /* 0x0000e00001257983 */ /* 0x000ea80000300800 */
[----:B------:R-:W2:Y:S04]  /*33e20*/  LDL.LU R13, [R1+0xe4] ;  /* 0x0000e400010d7983 */ /* 0x000ea80000300800 */
        /* <DEDUP_REMOVED lines=12> */
[----:B----4-:R1:W-:Y:S04]  /*33ef0*/  STS.U16 [R6+UR76+0x32500], R59 ;  /* 0x0325003b06007988 */ /* 0x0103e8000800044c */
[----:B------:R-:W-:Y:S04]  /*33f00*/  STS.U16 [R6+UR76+0x32100], R76 ;  /* 0x0321004c06007988 */ /* 0x000fe8000800044c */
[----:B------:R3:W-:Y:S04]  /*33f10*/  STS.U16 [R6+UR76+0x22100], R61 ;  /* 0x0221003d06007988 */ /* 0x0007e8000800044c */
[----:B------:R4:W-:Y:S04]  /*33f20*/  STS.U16 [R6+UR76+0x21d00], R77 ;  /* 0x021d004d06007988 */ /* 0x0009e8000800044c */
[----:B------:R3:W-:Y:S04]  /*33f30*/  STS.U16 [R6+UR76+0x31d00], R5 ;  /* 0x031d000506007988 */ /* 0x0007e8000800044c */
[----:B0-----:R-:W2:Y:S04]  /*33f40*/  LDL.LU R81, [R1+0x3248] ;  /* 0x0032480001517983 */ /* 0x001ea80000300800 */
[----:B-1----:R-:W2:Y:S04]  /*33f50*/  LDL.LU R59, [R1+0x3244] ;  /* 0x00324400013b7983 */ /* 0x002ea80000300800 */
[----:B---3--:R-:W3:Y:S04]  /*33f60*/  LDL.LU R61, [R1+0x68] ;  /* 0x00006800013d7983 */ /* 0x008ee80000300800 */
[----:B------:R-:W2:Y:S04]  /*33f70*/  LDL.LU R76, [R1+0x78] ;  /* 0x00007800014c7983 */ /* 0x000ea80000300800 */
[----:B----4-:R-:W4:Y:S04]  /*33f80*/  LDL.LU R77, [R1+0x88] ;  /* 0x00008800014d7983 */ /* 0x010f280000300800 */
[----:B------:R-:W2:Y:S04]  /*33f90*/  LDL.LU R5, [R1+0x3240] ;  /* 0x0032400001057983 */ /* 0x000ea80000300800 */
[----:B--2---:R0:W-:Y:S04]  /*33fa0*/  STS.U16 [R6+UR76+0x21100], R5 ;  /* 0x0211000506007988 */ /* 0x0041e8000800044c */
[----:B0-----:R-:W2:Y:S04]  /*33fb0*/  LDL.LU R5, [R1+0x323c] ;  /* 0x00323c0001057983 */ /* 0x001ea80000300800 */
[----:B------:R0:W-:Y:S04]  /*33fc0*/  STS.U16 [R6+UR76+0x24900], R63 ;  /* 0x0249003f06007988 */ /* 0x0001e8000800044c */
[----:B0-----:R-:W3:Y:S04]  /*33fd0*/  LDL.LU R63, [R1+0x3238] ;  /* 0x00323800013f7983 */ /* 0x001ee80000300800 */
[----:B--2---:R0:W-:Y:S04]  /*33fe0*/  STS.U16 [R6+UR76+0x34900], R5 ;  /* 0x0349000506007988 */ /* 0x0041e8000800044c */
[----:B0-----:R-:W2:Y:S04]  /*33ff0*/  LDL.LU R5, [R1+0x3234] ;  /* 0x0032340001057983 */ /* 0x001ea80000300800 */
[----:B------:R0:W-:Y:S04]  /*34000*/  STS.U16 [R6+UR76+0x24500], R92 ;  /* 0x0245005c06007988 */ /* 0x0001e8000800044c */
[----:B------:R1:W-:Y:S04]  /*34010*/  STS.U16 [R6+UR76+0x24100], R4 ;  /* 0x0241000406007988 */ /* 0x0003e8000800044c */
[----:B------:R3:W-:Y:S04]  /*34020*/  STS.U16 [R6+UR76+0x23d00], R59 ;  /* 0x023d003b06007988 */ /* 0x0007e8000800044c */
[----:B0-----:R-:W4:Y:S04]  /*34030*/  LDL.LU R92, [R1+0x3230] ;  /* 0x00323000015c7983 */ /* 0x001f280000300800 */
[----:B-1----:R-:W4:Y:S04]  /*34040*/  LDL.LU R4, [R1+0x322c] ;  /* 0x00322c0001047983 */ /* 0x002f280000300800 */
[----:B---3--:R-:W3:Y:S04]  /*34050*/  LDL.LU R59, [R1+0x3228] ;  /* 0x00322800013b7983 */ /* 0x008ee80000300800 */
[----:B------:R0:W-:Y:S04]  /*34060*/  STS.U16 [R6+UR76+0x23900], R63 ;  /* 0x0239003f06007988 */ /* 0x0001e8000800044c */
[----:B0-----:R-:W3:Y:S04]  /*34070*/  LDL.LU R63, [R1+0x3224] ;  /* 0x00322400013f7983 */ /* 0x001ee80000300800 */
[----:B--2---:R0:W-:Y:S04]  /*34080*/  STS.U16 [R6+UR76+0x33900], R5 ;  /* 0x0339000506007988 */ /* 0x0041e8000800044c */
[----:B0-----:R-:W2:Y:S04]  /*34090*/  LDL.LU R5, [R1+0x3220] ;  /* 0x0032200001057983 */ /* 0x001ea80000300800 */
[----:B----4-:R0:W-:Y:S04]  /*340a0*/  STS.U16 [R6+UR76+0x23500], R92 ;  /* 0x0235005c06007988 */ /* 0x0101e8000800044c */
[----:B------:R1:W-:Y:S04]  /*340b0*/  STS.U16 [R6+UR76+0x23100], R4 ;  /* 0x0231000406007988 */ /* 0x0003e8000800044c */
[----:B---3--:R3:W-:Y:S04]  /*340c0*/  STS.U16 [R6+UR76+0x22d00], R59 ;  /* 0x022d003b06007988 */ /* 0x0087e8000800044c */
[----:B0-----:R-:W4:Y:S04]  /*340d0*/  LDL.LU R92, [R1+0x321c] ;  /* 0x00321c00015c7983 */ /* 0x001f280000300800 */
[----:B-1----:R-:W4:Y:S04]  /*340e0*/  LDL.LU R4, [R1+0x3218] ;  /* 0x0032180001047983 */ /* 0x002f280000300800 */
[----:B---3--:R-:W3:Y:S04]  /*340f0*/  LDL.LU R59, [R1+0x3214] ;  /* 0x00321400013b7983 */ /* 0x008ee80000300800 */
[----:B------:R0:W-:Y:S04]  /*34100*/  STS.U16 [R6+UR76+0x22900], R63 ;  /* 0x0229003f06007988 */ /* 0x0001e8000800044c */
[----:B0-----:R-:W3:Y:S04]  /*34110*/  LDL.LU R63, [R1+0x3210] ;  /* 0x00321000013f7983 */ /* 0x001ee80000300800 */
[----:B------:R-:W-:Y:S04]  /*34120*/  STS.U16 [R6+UR76+0x21900], R13 ;  /* 0x0219000d06007988 */ /* 0x000fe8000800044c */
[----:B------:R-:W-:Y:S04]  /*34130*/  STS.U16 [R6+UR76+0x31900], R37 ;  /* 0x0319002506007988 */ /* 0x000fe8000800044c */
[----:B--2---:R0:W-:Y:S04]  /*34140*/  STS.U16 [R6+UR76+0x32900], R5 ;  /* 0x0329000506007988 */ /* 0x0041e8000800044c */
[----:B0-----:R-:W4:Y:S04]  /*34150*/  LDL.LU R5, [R1+0x320c] ;  /* 0x00320c0001057983 */ /* 0x001f280000300800 */
[----:B------:R-:W2:Y:S04]  /*34160*/  LDL.LU R13, [R1+0xb8] ;  /* 0x0000b800010d7983 */ /* 0x000ea80000300800 */
[----:B------:R0:W-:Y:S04]  /*34170*/  STS.U16 [R6+UR76+0x21500], R48 ;  /* 0x0215003006007988 */ /* 0x0001e8000800044c */
[----:B------:R-:W2:Y:S04]  /*34180*/  LDL.LU R37, [R1+0xcc] ;  /* 0x0000cc0001257983 */ /* 0x000ea80000300800 */
        /* <DEDUP_REMOVED lines=11> */
[----:B---3--:R-:W3:Y:S04]  /*34240*/  LDL.LU R53, [R1+0x10c] ;  /* 0x00010c0001357983 */ /* 0x008ee80000300800 */
        /* <DEDUP_REMOVED lines=17> */
[----:B0-----:R-:W2:Y:S04]  /*34360*/  LDL.LU R91, [R1] ;  /* 0x00000000015b7983 */ /* 0x001ea80000300800 */
[----:B-1----:R-:W2:Y:S04]  /*34370*/  LDL.LU R62, [R1+0x20] ;  /* 0x00002000013e7983 */ /* 0x002ea80000300800 */
[----:B------:R-:W2:Y:S04]  /*34380*/  LDL.LU R61, [R1+0x1c] ;  /* 0x00001c00013d7983 */ /* 0x000ea80000300800 */
[----:B------:R-:W2:Y:S04]  /*34390*/  LDL.LU R76, [R1+0x30] ;  /* 0x00003000014c7983 */ /* 0x000ea80000300800 */
[----:B------:R-:W2:Y:S04]  /*343a0*/  LDL.LU R77, [R1+0x2c] ;  /* 0x00002c00014d7983 */ /* 0x000ea80000300800 */
[----:B------:R-:W2:Y:S04]  /*343b0*/  LDL.LU R59, [R1+0xbc] ;  /* 0x0000bc00013b7983 */ /* 0x000ea80000300800 */
[----:B------:R0:W-:Y:S04]  /*343c0*/  STS.U16 [R6+UR76+0x25100], R60 ;  /* 0x0251003c06007988 */ /* 0x0001e8000800044c */
[----:B------:R-:W-:Y:S04]  /*343d0*/  STS.U16 [R6+UR76+0x24d00], R89 ;  /* 0x024d005906007988 */ /* 0x000fe8000800044c */
[----:B------:R-:W-:Y:S04]  /*343e0*/  STS.U16 [R6+UR76+0x34d00], R63 ;  /* 0x034d003f06007988 */ /* 0x000fe8000800044c */
[----:B------:R-:W-:Y:S04]  /*343f0*/  STS.U16 [R6+UR76+0x25500], R47 ;  /* 0x0255002f06007988 */ /* 0x000fe8000800044c */
[----:B------:R-:W-:Y:S04]  /*34400*/  STS.U16 [R6+UR76+0x35500], R46 ;  /* 0x0355002e06007988 */ /* 0x000fe8000800044c */
[----:B0-----:R-:W2:Y:S04]  /*34410*/  LDL.LU R60, [R1+0xa8] ;  /* 0x0000a800013c7983 */ /* 0x001ea80000300800 */
[----:B------:R-:W-:Y:S04]  /*34420*/  STL [R1+0x3028], R89 ;  /* 0x0030285901007387 */ /* 0x000fe80000100800 */
[----:B------:R-:W-:Y:S04]  /*34430*/  STL [R1+0x3080], R18 ;  /* 0x0030801201007387 */ /* 0x000fe80000100800 */
[----:B------:R-:W-:Y:S04]  /*34440*/  STL [R1+0x30a4], R18 ;  /* 0x0030a41201007387 */ /* 0x000fe80000100800 */
        /* <DEDUP_REMOVED lines=26> */
[----:B0-----:R-:W4:Y:S04]  /*345f0*/  LDL.LU R92, [R1+0x3208] ;  /* 0x00320800015c7983 */ /* 0x001f280000300800 */
[----:B-1----:R-:W2:Y:S04]  /*34600*/  LDL.LU R4, [R1+0x3204] ;  /* 0x0032040001047983 */ /* 0x002ea80000300800 */
[----:B----4-:R0:W-:Y:S04]  /*34610*/  STS.U16 [R5+UR76+0x21180], R92 ;  /* 0x0211805c05007988 */ /* 0x0101e8000800044c */
[----:B--2---:R1:W-:Y:S04]  /*34620*/  STS.U16 [R5+UR76+0x20180], R4 ;  /* 0x0201800405007988 */ /* 0x0043e8000800044c */
[----:B0-----:R-:W2:Y:S04]  /*34630*/  LDL.LU R92, [R1+0x3200] ;  /* 0x00320000015c7983 */ /* 0x001ea80000300800 */
[----:B-1----:R-:W4:Y:S04]  /*34640*/  LDL.LU R4, [R1+0x31fc] ;  /* 0x0031fc0001047983 */ /* 0x002f280000300800 */
[----:B------:R0:W-:Y:S01]  /*34650*/  STS.U16 [R5+UR76+0x23d80], R81 ;  /* 0x023d805105007988 */ /* 0x0001e2000800044c */
[----:B------:R-:W-:-:S02]  /*34660*/  PRMT R36, RZ, 0x7610, R36 ;  /* 0x00007610ff247816 */ /* 0x000fc40000000024 */
        /* <DEDUP_REMOVED lines=21> */
[----:B------:R-:W-:Y:S01]  /*347c0*/  STS.U16 [R5+UR76+0x34180], R77 ;  /* 0x0341804d05007988 */ /* 0x000fe2000800044c */
        /* <DEDUP_REMOVED lines=14> */
[----:B--2---:R-:W-:Y:S04]  /*348b0*/  STL [R1+0x3034], R92 ;  /* 0x0030345c01007387 */ /* 0x004fe80000100800 */
[----:B0-----:R-:W2:Y:S04]  /*348c0*/  LDL.LU R81, [R1+0x31f8] ;  /* 0x0031f80001517983 */ /* 0x001ea80000300800 */
[----:B----4-:R0:W-:Y:S04]  /*348d0*/  STS.U16 [R5+UR76+0x33d80], R4 ;  /* 0x033d800405007988 */ /* 0x0101e8000800044c */
[----:B------:R-:W-:Y:S04]  /*348e0*/  STS.U16 [R5+UR76+0x34980], R92 ;  /* 0x0349805c05007988 */ /* 0x000fe8000800044c */
[----:B0-----:R-:W3:Y:S04]  /*348f0*/  LDL.LU R4, [R1+0x31f4] ;  /* 0x0031f40001047983 */ /* 0x001ee80000300800 */
[----:B------:R0:W-:Y:S04]  /*34900*/  STL [R1+0x3038], R5 ;  /* 0x0030380501007387 */ /* 0x0001e80000100800 */
[----:B0-----:R-:W4:Y:S04]  /*34910*/  LDL.LU R5, [R1+0x1f70] ;  /* 0x001f700001057983 */ /* 0x001f280000300800 */
[----:B------:R-:W3:Y:S04]  /*34920*/  LDL.LU R13, [R1+0x238c] ;  /* 0x00238c00010d7983 */ /* 0x000ee80000300800 */
[----:B------:R-:W-:Y:S04]  /*34930*/  STL.S16 [R1+0x2098], R36 ;  /* 0x0020982401007387 */ /* 0x000fe80000100600 */
[----:B------:R-:W-:Y:S04]  /*34940*/  STL.S16 [R1+0x2094], R46 ;  /* 0x0020942e01007387 */ /* 0x000fe80000100600 */
[----:B------:R-:W-:Y:S04]  /*34950*/  STL.S16 [R1+0x208c], R35 ;  /* 0x00208c2301007387 */ /* 0x000fe80000100600 */
[----:B------:R-:W-:Y:S04]  /*34960*/  STL.S16 [R1+0x2088], R34 ;  /* 0x0020882201007387 */ /* 0x000fe80000100600 */
[----:B------:R-:W3:Y:S04]  /*34970*/  LDL.LU R61, [R1+0x1fd4] ;  /* 0x001fd400013d7983 */ /* 0x000ee80000300800 */
[----:B------:R-:W-:Y:S04]  /*34980*/  STL.S16 [R1+0x207c], R25 ;  /* 0x00207c1901007387 */ /* 0x000fe80000100600 */
[----:B------:R0:W-:Y:S04]  /*34990*/  STL.S16 [R1+0x2078], R24 ;  /* 0x0020781801007387 */ /* 0x0001e80000100600 */
[----:B------:R-:W-:Y:S04]  /*349a0*/  STL.S16 [R1+0x206c], R23 ;  /* 0x00206c1701007387 */ /* 0x000fe80000100600 */
[----:B------:R-:W-:Y:S04]  /*349b0*/  STL.64 [R1+0x31d8], R44 ;  /* 0x0031d82c01007387 */ /* 0x000fe80000100a00 */
[----:B------:R1:W-:Y:S04]  /*349c0*/  STL.S16 [R1+0x2068], R22 ;  /* 0x0020681601007387 */ /* 0x0003e80000100600 */
[----:B------:R-:W-:Y:S04]  /*349d0*/  STL.S16 [R1+0x205c], R21 ;  /* 0x00205c1501007387 */ /* 0x000fe80000100600 */
[----:B------:R0:W-:Y:S04]  /*349e0*/  STL.64 [R1+0x31e8], R38 ;  /* 0x0031e82601007387 */ /* 0x0001e80000100a00 */
[----:B------:R-:W-:Y:S04]  /*349f0*/  STL.S16 [R1+0x2058], R20 ;  /* 0x0020581401007387 */ /* 0x000fe80000100600 */
[----:B------:R-:W4:Y:S04]  /*34a00*/  LDL.LU R91, [R1+0x58] ;  /* 0x00005800015b7983 */ /* 0x000f280000300800 */
[----:B------:R-:W-:Y:S04]  /*34a10*/  STL.S16 [R1+0x204c], R7 ;  /* 0x00204c0701007387 */ /* 0x000fe80000100600 */
[----:B------:R-:W4:Y:S04]  /*34a20*/  LDL R76, [R1+0x1f18] ;  /* 0x001f1800014c7983 */ /* 0x000f280000100800 */
[----:B------:R3:W-:Y:S04]  /*34a30*/  STL.S16 [R1+0x2048], R6 ;  /* 0x0020480601007387 */ /* 0x0007e80000100600 */
[----:B------:R-:W4:Y:S01]  /*34a40*/  LDL R77, [R1+0x1f84] ;  /* 0x001f8400014d7983 */ /* 0x000f220000100800 */
[----:B------:R-:W-:-:S02]  /*34a50*/  PRMT R33, RZ, 0x7610, R33 ;  /* 0x00007610ff217816 */ /* 0x000fc40000000021 */
[----:B------:R-:W-:Y:S02]  /*34a60*/  PRMT R32, RZ, 0x7610, R32 ;  /* 0x00007610ff207816 */ /* 0x000fe40000000020 */
[----:B------:R-:W-:Y:S01]  /*34a70*/  PRMT R18, RZ, 0x7610, R18 ;  /* 0x00007610ff127816 */ /* 0x000fe20000000012 */
[--C-:B0-----:R-:W-:Y:S02]  /*34a80*/  IMAD.WIDE R24, R85, 0x2, R26.reuse ;  /* 0x0000000255187825 */ /* 0x101fe400078e021a */
[----:B------:R-:W-:Y:S02]  /*34a90*/  STL.64 [R1+0x31c8], R32 ;  /* 0x0031c82001007387 */ /* 0x000fe40000100a00 */
[----:B-1----:R-:W-:-:S04]  /*34aa0*/  IMAD.WIDE R22, R84, 0x2, R26 ;  /* 0x0000000254167825 */ /* 0x002fc800078e021a */
[----:B------:R-:W-:Y:S01]  /*34ab0*/  IMAD.WIDE R38, R16, 0x2, R86 ;  /* 0x0000000210267825 */ /* 0x000fe200078e0256 */
[----:B--2---:R-:W-:-:S05]  /*34ac0*/  PRMT R81, RZ, 0x7610, R81 ;  /* 0x00007610ff517816 */ /* 0x004fca0000000051 */
[----:B------:R-:W-:Y:S04]  /*34ad0*/  STL [R1+0x3114], R81 ;  /* 0x0031145101007387 */ /* 0x000fe80000100800 */
[----:B------:R-:W-:Y:S04]  /*34ae0*/  STL.S16 [R1+0x2018], R18 ;  /* 0x0020181201007387 */ /* 0x000fe80000100600 */
[----:B------:R-:W2:Y:S04]  /*34af0*/  LDL.LU R21, [R1+0x1f10] ;  /* 0x001f100001157983 */ /* 0x000ea80000300800 */
[----:B------:R-:W2:Y:S01]  /*34b00*/  LDL.LU R92, [R1+0x1f6c] ;  /* 0x001f6c00015c7983 */ /* 0x000ea20000300800 */
[----:B---3--:R-:W-:-:S05]  /*34b10*/  IMAD.WIDE R6, R61, 0x2, R86 ;  /* 0x000000023d067825 */ /* 0x008fca00078e0256 */
[----:B------:R0:W-:Y:S01]  /*34b20*/  STL.64 [R1+0x398], R6 ;  /* 0x0003980601007387 */ /* 0x0001e20000100a00 */
[----:B------:R-:W-:-:S03]  /*34b30*/  IMAD.WIDE R84, R13, 0x2, R26 ;  /* 0x000000020d547825 */ /* 0x000fc600078e021a */
[----:B0-----:R-:W3:Y:S04]  /*34b40*/  LDL.LU R7, [R1+0x1f58] ;  /* 0x001f580001077983 */ /* 0x001ee80000300800 */
[----:B------:R-:W2:Y:S04]  /*34b50*/  LDL.LU R62, [R1+0x2b4] ;  /* 0x0002b400013e7983 */ /* 0x000ea80000300800 */
[----:B------:R-:W-:Y:S04]  /*34b60*/  STL.64 [R1+0x390], R24 ;  /* 0x0003901801007387 */ /* 0x000fe80000100a00 */
[----:B------:R-:W3:Y:S04]  /*34b70*/  LDL.LU R61, [R1+0x2b0] ;  /* 0x0002b000013d7983 */ /* 0x000ee80000300800 */
[----:B------:R0:W-:Y:S04]  /*34b80*/  STL.64 [R1+0x388], R22 ;  /* 0x0003881601007387 */ /* 0x0001e80000100a00 */
[----:B------:R-:W-:Y:S04]  /*34b90*/  STL [R1+0x3014], R13 ;  /* 0x0030140d01007387 */ /* 0x000fe80000100800 */
[----:B------:R-:W-:Y:S04]  /*34ba0*/  STL [R1+0x3090], R16 ;  /* 0x0030901001007387 */ /* 0x000fe80000100800 */
[----:B------:R-:W-:Y:S01]  /*34bb0*/  STL [R1+0x30b0], R16 ;  /* 0x0030b01001007387 */ /* 0x000fe20000100800 */
[----:B0-----:R-:W-:-:S04]  /*34bc0*/  IMAD.WIDE R22, R16, 0x2, R26 ;  /* 0x0000000210167825 */ /* 0x001fc800078e021a */
[--C-:B----4-:R-:W-:Y:S01]  /*34bd0*/  IMAD.WIDE R24, R91, 0x2, R26.reuse ;  /* 0x000000025b187825 */ /* 0x110fe200078e021a */
[----:B------:R-:W-:Y:S04]  /*34be0*/  STL.64 [R1+0x378], R22 ;  /* 0x0003781601007387 */ /* 0x000fe80000100a00 */
[----:B------:R-:W-:Y:S04]  /*34bf0*/  STL [R1+0x3120], R16 ;  /* 0x0031201001007387 */ /* 0x000fe80000100800 */
[----:B------:R-:W-:Y:S04]  /*34c00*/  STL.64 [R1+0x370], R38 ;  /* 0x0003702601007387 */ /* 0x000fe80000100a00 */
[----:B------:R-:W-:Y:S04]  /*34c10*/  STL.64 [R1+0x380], R84 ;  /* 0x0003805401007387 */ /* 0x000fe80000100a00 */
[----:B------:R-:W-:Y:S04]  /*34c20*/  STL.64 [R1+0x3000], R84 ;  /* 0x0030005401007387 */ /* 0x000fe80000100a00 */
[----:B------:R0:W-:Y:S01]  /*34c30*/  STL.64 [R1+0x368], R24 ;  /* 0x0003681801007387 */ /* 0x0001e20000100a00 */
[----:B------:R-:W-:-:S04]  /*34c40*/  IMAD.WIDE R34, R76, 0x2, R26 ;  /* 0x000000024c227825 */ /* 0x000fc800078e021a */
[----:B------:R-:W-:-:S04]  /*34c50*/  IMAD.WIDE R32, R77, 0x2, R26 ;  /* 0x000000024d207825 */ /* 0x000fc800078e021a */
[----:B0-----:R-:W-:-:S05]  /*34c60*/  IMAD.WIDE R24, R91, 0x2, R86 ;  /* 0x000000025b187825 */ /* 0x001fca00078e0256 */
[----:B------:R0:W-:Y:S04]  /*34c70*/  STL.64 [R1+0x360], R24 ;  /* 0x0003601801007387 */ /* 0x0001e80000100a00 */
[----:B------:R-:W-:Y:S04]  /*34c80*/  STL.64 [R1+0x358], R34 ;  /* 0x0003582201007387 */ /* 0x000fe80000100a00 */
[----:B------:R1:W-:Y:S04]  /*34c90*/  STL [R1+0x30a0], R67 ;  /* 0x0030a04301007387 */ /* 0x0003e80000100800 */
[----:B------:R4:W-:Y:S01]  /*34ca0*/  STL.64 [R1+0x350], R32 ;  /* 0x0003502001007387 */ /* 0x0009e20000100a00 */
[----:B0-----:R-:W-:-:S03]  /*34cb0*/  IMAD.WIDE R24, R67, 0x2, R26 ;  /* 0x0000000243187825 */ /* 0x001fc600078e021a */
[----:B-1----:R-:W3:Y:S01]  /*34cc0*/  LDL.LU R67, [R1+0x1f14] ;  /* 0x001f140001437983 */ /* 0x002ee20000300800 */
[----:B------:R-:W-:-:S03]  /*34cd0*/  IMAD.WIDE R44, R69, 0x2, R26 ;  /* 0x00000002452c7825 */ /* 0x000fc600078e021a */
[----:B------:R0:W-:Y:S01]  /*34ce0*/  STL.64 [R1+0x348], R24 ;  /* 0x0003481801007387 */ /* 0x0001e20000100a00 */
[----:B----4-:R-:W-:-:S03]  /*34cf0*/  IMAD.WIDE R32, R69, 0x2, R86 ;  /* 0x0000000245207825 */ /* 0x010fc600078e0256 */
[----:B------:R-:W4:Y:S04]  /*34d00*/  LDL.LU R20, [R1+0x1f08] ;  /* 0x001f080001147983 */ /* 0x000f280000300800 */
[----:B------:R-:W4:Y:S04]  /*34d10*/  LDL.LU R6, [R1+0x1f54] ;  /* 0x001f540001067983 */ /* 0x000f280000300800 */
[----:B------:R-:W-:Y:S01]  /*34d20*/  STL.64 [R1+0x340], R44 ;  /* 0x0003402c01007387 */ /* 0x000fe20000100a00 */
[----:B------:R-:W-:-:S03]  /*34d30*/  IMAD.WIDE R34, R68, 0x2, R86 ;  /* 0x0000000244227825 */ /* 0x000fc600078e0256 */
[----:B------:R-:W-:Y:S01]  /*34d40*/  STL.64 [R1+0x338], R32 ;  /* 0x0003382001007387 */ /* 0x000fe20000100a00 */
[----:B0-----:R-:W-:-:S05]  /*34d50*/  IMAD.WIDE R24, R68, 0x2, R26 ;  /* 0x0000000244187825 */ /* 0x001fca00078e021a */
[----:B------:R-:W-:Y:S04]  /*34d60*/  STL.64 [R1+0x330], R24 ;  /* 0x0003301801007387 */ /* 0x000fe80000100a00 */
[----:B------:R-:W4:Y:S04]  /*34d70*/  LDL.LU R89, [R1+0x1f40] ;  /* 0x001f400001597983 */ /* 0x000f280000300800 */
[----:B------:R3:W-:Y:S01]  /*34d80*/  STL.64 [R1+0x328], R34 ;  /* 0x0003282201007387 */ /* 0x0007e20000100a00 */
[----:B------:R-:W-:-:S04]  /*34d90*/  IMAD.WIDE R68, R71, 0x2, R26 ;  /* 0x0000000247447825 */ /* 0x000fc800078e021a */
[----:B------:R-:W-:-:S04]  /*34da0*/  IMAD.WIDE R42, R83, 0x2, R86 ;  /* 0x00000002532a7825 */ /* 0x000fc800078e0256 */
[----:B------:R-:W-:-:S04]  /*34db0*/  IMAD.WIDE R40, R75, 0x2, R26 ;  /* 0x000000024b287825 */ /* 0x000fc800078e021a */
[----:B------:R-:W-:Y:S01]  /*34dc0*/  IMAD.WIDE R36, R75, 0x2, R86 ;  /* 0x000000024b247825 */ /* 0x000fe200078e0256 */
[----:B------:R-:W-:Y:S02]  /*34dd0*/  PRMT R64, RZ, 0x7610, R64 ;  /* 0x00007610ff407816 */ /* 0x000fe40000000040 */
[----:B------:R-:W-:-:S04]  /*34de0*/  PRMT R3, RZ, 0x7610, R3 ;  /* 0x00007610ff037816 */ /* 0x000fc80000000003 */
[----:B------:R-:W4:Y:S04]  /*34df0*/  @P6 LDG.E.U16 R64, desc[UR6][R38.64] ;  /* 0x0000000626406981 */ /* 0x000f28000c1e1500 */
[----:B------:R-:W4:Y:S01]  /*34e00*/  @P0 LDG.E.U16 R3, desc[UR6][R44.64] ;  /* 0x000000062c030981 */ /* 0x000f22000c1e1500 */
[----:B------:R-:W-:Y:S02]  /*34e10*/  PRMT R93, RZ, 0x7610, R93 ;  /* 0x00007610ff5d7816 */ /* 0x000fe4000000005d */
[----:B------:R-:W-:-:S04]  /*34e20*/  PRMT R2, RZ, 0x7610, R2 ;  /* 0x00007610ff027816 */ /* 0x000fc80000000002 */
[----:B------:R-:W4:Y:S01]  /*34e30*/  @P6 LDG.E.U16 R93, desc[UR6][R32.64] ;  /* 0x00000006205d6981 */ /* 0x000f22000c1e1500 */
[----:B--2---:R-:W-:-:S04]  /*34e40*/  IMAD.WIDE R76, R62, 0x2, R26 ;  /* 0x000000023e4c7825 */ /* 0x004fc800078e021a */
[----:B------:R-:W-:-:S04]  /*34e50*/  IMAD.WIDE R84, R62, 0x2, R86 ;  /* 0x000000023e547825 */ /* 0x000fc800078e0256 */
[----:B---3--:R-:W-:Y:S01]  /*34e60*/  IMAD.WIDE R34, R61, 0x2, R86 ;  /* 0x000000023d227825 */ /* 0x008fe200078e0256 */
[----:B------:R-:W2:Y:S03]  /*34e70*/  @P0 LDG.E.U16 R2, desc[UR6][R76.64] ;  /* 0x000000064c020981 */ /* 0x000ea6000c1e1500 */
[--C-:B------:R-:W-:Y:S01]  /*34e80*/  IMAD.WIDE R24, R67, 0x2, R26.reuse ;  /* 0x0000000243187825 */ /* 0x100fe200078e021a */
[----:B------:R-:W-:Y:S04]  /*34e90*/  STL [R1+0x30c0], R67 ;  /* 0x0030c04301007387 */ /* 0x000fe80000100800 */
[----:B------:R-:W-:Y:S04]  /*34ea0*/  STL [R1+0x3130], R67 ;  /* 0x0031304301007387 */ /* 0x000fe80000100800 */
[----:B------:R0:W-:Y:S04]  /*34eb0*/  STL.64 [R1+0x320], R24 ;  /* 0x0003201801007387 */ /* 0x0001e80000100a00 */
[----:B------:R-:W-:Y:S01]  /*34ec0*/  STL [R1+0x3140], R5 ;  /* 0x0031400501007387 */ /* 0x000fe20000100800 */
[----:B0-----:R-:W-:-:S05]  /*34ed0*/  IMAD.WIDE R24, R5, 0x2, R26 ;  /* 0x0000000205187825 */ /* 0x001fca00078e021a */
[----:B------:R0:W-:Y:S04]  /*34ee0*/  STL.64 [R1+0x318], R24 ;  /* 0x0003181801007387 */ /* 0x0001e80000100a00 */
[----:B------:R-:W-:Y:S04]  /*34ef0*/  STL.64 [R1+0x310], R68 ;  /* 0x0003104401007387 */ /* 0x000fe80000100a00 */
[----:B------:R-:W-:Y:S01]  /*34f00*/  STL.64 [R1+0x308], R76 ;  /* 0x0003084c01007387 */ /* 0x000fe20000100a00 */
[----:B0-----:R-:W-:-:S05]  /*34f10*/  IMAD.WIDE R24, R61, 0x2, R26 ;  /* 0x000000023d187825 */ /* 0x001fca00078e021a */
[----:B------:R0:W-:Y:S04]  /*34f20*/  STL.64 [R1+0x2f8], R24 ;  /* 0x0002f81801007387 */ /* 0x0001e80000100a00 */
[----:B------:R-:W-:Y:S04]  /*34f30*/  STL.64 [R1+0x3008], R68 ;  /* 0x0030084401007387 */ /* 0x000fe80000100a00 */
[----:B------:R-:W-:Y:S04]  /*34f40*/  STL.64 [R1+0x300], R84 ;  /* 0x0003005401007387 */ /* 0x000fe80000100a00 */
[----:B------:R-:W3:Y:S04]  /*34f50*/  LDL.LU R18, [R1+0x1ef0] ;  /* 0x001ef00001127983 */ /* 0x000ee80000300800 */
[----:B------:R1:W-:Y:S01]  /*34f60*/  STL.64 [R1+0x2f0], R34 ;  /* 0x0002f02201007387 */ /* 0x0003e20000100a00 */
[----:B0-----:R-:W-:-:S04]  /*34f70*/  IMAD.WIDE R24, R21, 0x2, R26 ;  /* 0x0000000215187825 */ /* 0x001fc800078e021a */
[--C-:B-1----:R-:W-:Y:S01]  /*34f80*/  IMAD.WIDE R34, R92, 0x2, R26.reuse ;  /* 0x000000025c227825 */ /* 0x102fe200078e021a */
[----:B------:R0:W-:Y:S04]  /*34f90*/  STL.64 [R1+0x2e8], R24 ;  /* 0x0002e81801007387 */ /* 0x0001e80000100a00 */
[----:B------:R-:W-:Y:S01]  /*34fa0*/  STL [R1+0x3150], R92 ;  /* 0x0031505c01007387 */ /* 0x000fe20000100800 */
[----:B------:R-:W-:-:S03]  /*34fb0*/  IMAD.WIDE R68, R83, 0x2, R26 ;  /* 0x0000000253447825 */ /* 0x000fc600078e021a */
[----:B------:R1:W-:Y:S04]  /*34fc0*/  STL.64 [R1+0x2e0], R34 ;  /* 0x0002e02201007387 */ /* 0x0003e80000100a00 */
[----:B------:R-:W-:Y:S01]  /*34fd0*/  STL.64 [R1+0x3018], R70 ;  /* 0x0030184601007387 */ /* 0x000fe20000100a00 */
[----:B0-----:R-:W-:-:S04]  /*34fe0*/  IMAD.WIDE R24, R70, 0x2, R26 ;  /* 0x0000000246187825 */ /* 0x001fc800078e021a */
[C---:B-1----:R-:W-:Y:S01]  /*34ff0*/  IMAD.WIDE R34, R82.reuse, 0x2, R26 ;  /* 0x0000000252227825 */ /* 0x042fe200078e021a */
[----:B------:R0:W-:Y:S04]  /*35000*/  STL.64 [R1+0x2d8], R24 ;  /* 0x0002d81801007387 */ /* 0x0001e80000100a00 */
[----:B------:R-:W2:Y:S04]  /*35010*/  LDL.LU R62, [R1+0x1edc] ;  /* 0x001edc00013e7983 */ /* 0x000ea80000300800 */
[----:B------:R-:W-:Y:S04]  /*35020*/  STL.64 [R1+0x2c0], R34 ;  /* 0x0002c02201007387 */ /* 0x000fe80000100a00 */
[----:B------:R-:W-:Y:S01]  /*35030*/  STL.64 [R1+0x2d0], R68 ;  /* 0x0002d04401007387 */ /* 0x000fe20000100a00 */
[----:B0-----:R-:W-:-:S05]  /*35040*/  IMAD.WIDE R24, R82, 0x2, R86 ;  /* 0x0000000252187825 */ /* 0x001fca00078e0256 */
[----:B------:R0:W-:Y:S04]  /*35050*/  STL.64 [R1+0x2b8], R24 ;  /* 0x0002b81801007387 */ /* 0x0001e80000100a00 */
[----:B------:R-:W-:Y:S04]  /*35060*/  STL.64 [R1+0x2c8], R42 ;  /* 0x0002c82a01007387 */ /* 0x000fe80000100a00 */
[----:B------:R-:W-:Y:S01]  /*35070*/  STL [R1+0x3160], R0 ;  /* 0x0031600001007387 */ /* 0x000fe20000100800 */
[----:B0-----:R-:W-:-:S05]  /*35080*/  IMAD.WIDE R24, R0, 0x2, R26 ;  /* 0x0000000200187825 */ /* 0x001fca00078e021a */
[----:B------:R0:W-:Y:S01]  /*35090*/  STL.64 [R1+0x2b0], R24 ;  /* 0x0002b01801007387 */ /* 0x0001e20000100a00 */
[----:B------:R-:W-:-:S04]  /*350a0*/  IMAD.WIDE R82, R73, 0x2, R26 ;  /* 0x0000000249527825 */ /* 0x000fc800078e021a */
        /* <DEDUP_REMOVED lines=8> */
[----:B------:R-:W2:Y:S01]  /*35130*/  LDL.LU R61, [R1+0x264] ;  /* 0x00026400013d7983 */ /* 0x000ea20000300800 */
[----:B------:R-:W-:-:S05]  /*35140*/  IMAD.WIDE R34, R74, 0x2, R86 ;  /* 0x000000024a227825 */ /* 0x000fca00078e0256 */
[----:B------:R-:W-:Y:S04]  /*35150*/  STL.64 [R1+0x280], R34 ;  /* 0x0002802201007387 */ /* 0x000fe80000100a00 */
[----:B----4-:R-:W-:Y:S01]  /*35160*/  STL [R1+0x3074], R20 ;  /* 0x0030741401007387 */ /* 0x010fe20000100800 */
[----:B0-----:R-:W-:-:S03]  /*35170*/  IMAD.WIDE R24, R20, 0x2, R26 ;  /* 0x0000000214187825 */ /* 0x001fc600078e021a */
[----:B------:R0:W-:Y:S04]  /*35180*/  STL.64 [R1+0x30d0], R20 ;  /* 0x0030d01401007387 */ /* 0x0001e80000100a00 */
[----:B------:R-:W4:Y:S04]  /*35190*/  LDL.LU R58, [R1+0x230] ;  /* 0x00023000013a7983 */ /* 0x000f280000300800 */
[----:B------:R-:W4:Y:S01]  /*351a0*/  LDL.LU R55, [R1+0x1fc] ;  /* 0x0001fc0001377983 */ /* 0x000f220000300800 */
[----:B0-----:R-:W-:-:S05]  /*351b0*/  IMAD.WIDE R20, R6, 0x2, R26 ;  /* 0x0000000206147825 */ /* 0x001fca00078e021a */
[----:B------:R-:W-:Y:S04]  /*351c0*/  STL.64 [R1+0x270], R20 ;  /* 0x0002701401007387 */ /* 0x000fe80000100a00 */
[----:B------:R-:W-:Y:S04]  /*351d0*/  STL.64 [R1+0x3040], R6 ;  /* 0x0030400601007387 */ /* 0x000fe80000100a00 */
[----:B------:R-:W-:Y:S04]  /*351e0*/  STL.64 [R1+0x3060], R6 ;  /* 0x0030600601007387 */ /* 0x000fe80000100a00 */
[----:B------:R-:W-:Y:S04]  /*351f0*/  STL.64 [R1+0x30a8], R6 ;  /* 0x0030a80601007387 */ /* 0x000fe80000100a00 */
[----:B------:R3:W-:Y:S04]  /*35200*/  STL.64 [R1+0x3118], R6 ;  /* 0x0031180601007387 */ /* 0x0007e80000100a00 */
[----:B------:R-:W-:Y:S04]  /*35210*/  STL.64 [R1+0x278], R24 ;  /* 0x0002781801007387 */ /* 0x000fe80000100a00 */
[----:B------:R-:W-:Y:S04]  /*35220*/  STL.64 [R1+0x3068], R24 ;  /* 0x0030681801007387 */ /* 0x000fe80000100a00 */
[----:B------:R-:W-:Y:S01]  /*35230*/  STL.64 [R1+0x3128], R24 ;  /* 0x0031281801007387 */ /* 0x000fe20000100a00 */
[----:B------:R-:W-:-:S03]  /*35240*/  IMAD.WIDE R74, R72, 0x2, R26 ;  /* 0x00000002484a7825 */ /* 0x000fc600078e021a */
[----:B------:R-:W-:Y:S04]  /*35250*/  STL.64 [R1+0x3048], R72 ;  /* 0x0030484801007387 */ /* 0x000fe80000100a00 */
[----:B------:R-:W-:Y:S01]  /*35260*/  STL.64 [R1+0x3078], R72 ;  /* 0x0030784801007387 */ /* 0x000fe20000100a00 */
[----:B------:R-:W-:Y:S02]  /*35270*/  IMAD.MOV.U32 R70, RZ, RZ, R22 ;  /* 0x000000ffff467224 */ /* 0x000fe400078e0016 */
[----:B------:R-:W-:Y:S02]  /*35280*/  IMAD.MOV.U32 R71, RZ, RZ, R23 ;  /* 0x000000ffff477224 */ /* 0x000fe400078e0017 */
[----:B------:R-:W-:-:S04]  /*35290*/  IMAD.WIDE R22, R65, 0x2, R26 ;  /* 0x0000000241167825 */ /* 0x000fc800078e021a */
[----:B------:R-:W-:-:S04]  /*352a0*/  IMAD.WIDE R82, R89, 0x2, R26 ;  /* 0x0000000259527825 */ /* 0x000fc800078e021a */
[----:B------:R-:W-:-:S04]  /*352b0*/  IMAD.WIDE R90, R79, 0x2, R26 ;  /* 0x000000024f5a7825 */ /* 0x000fc800078e021a */
[----:B------:R-:W-:-:S04]  /*352c0*/  IMAD.WIDE R52, R78, 0x2, R26 ;  /* 0x000000024e347825 */ /* 0x000fc800078e021a */
[----:B------:R-:W-:Y:S01]  /*352d0*/  IMAD.WIDE R50, R78, 0x2, R86 ;  /* 0x000000024e327825 */ /* 0x000fe200078e0256 */
[----:B------:R-:W-:-:S03]  /*352e0*/  PRMT R29, RZ, 0x7610, R29 ;  /* 0x00007610ff1d7816 */ /* 0x000fc6000000001d */
[----:B---3--:R-:W-:-:S05]  /*352f0*/  IMAD.WIDE R6, R18, 0x2, R26 ;  /* 0x0000000212067825 */ /* 0x008fca00078e021a */
[----:B------:R0:W-:Y:S04]  /*35300*/  STL.64 [R1+0x168], R6 ;  /* 0x0001680601007387 */ /* 0x0001e80000100a00 */
[----:B------:R-:W-:Y:S01]  /*35310*/  STL [R1+0x3170], R18 ;  /* 0x0031701201007387 */ /* 0x000fe20000100800 */
[----:B--2---:R-:W-:-:S04]  /*35320*/  IMAD.WIDE R34, R62, 0x2, R26 ;  /* 0x000000023e227825 */ /* 0x004fc800078e021a */
[----:B------:R-:W-:Y:S01]  /*35330*/  IMAD.WIDE R20, R62, 0x2, R86 ;  /* 0x000000023e147825 */ /* 0x000fe200078e0256 */
[----:B------:R-:W-:Y:S04]  /*35340*/  STL.64 [R1+0x130], R34 ;  /* 0x0001302201007387 */ /* 0x000fe80000100a00 */
[----:B------:R-:W-:Y:S04]  /*35350*/  STL.64 [R1+0x268], R74 ;  /* 0x0002684a01007387 */ /* 0x000fe80000100a00 */
[----:B------:R-:W-:Y:S04]  /*35360*/  STL.64 [R1+0x128], R20 ;  /* 0x0001281401007387 */ /* 0x000fe80000100a00 */
[----:B------:R-:W-:Y:S04]  /*35370*/  STL.64 [R1+0x3088], R74 ;  /* 0x0030884a01007387 */ /* 0x000fe80000100a00 */
[----:B------:R-:W-:Y:S04]  /*35380*/  STL [R1+0x3180], R65 ;  /* 0x0031804101007387 */ /* 0x000fe80000100800 */
[----:B------:R-:W-:Y:S04]  /*35390*/  STL [R1+0x3190], R89 ;  /* 0x0031905901007387 */ /* 0x000fe80000100800 */
[----:B------:R-:W-:Y:S04]  /*353a0*/  STL [R1+0x31a0], R79 ;  /* 0x0031a04f01007387 */ /* 0x000fe80000100800 */
[----:B------:R-:W-:Y:S04]  /*353b0*/  STL.64 [R1+0x30], R22 ;  /* 0x0000301601007387 */ /* 0x000fe80000100a00 */
[----:B------:R-:W-:Y:S04]  /*353c0*/  STL.64 [R1+0x3098], R22 ;  /* 0x0030981601007387 */ /* 0x000fe80000100a00 */
[----:B------:R-:W-:Y:S01]  /*353d0*/  STL.64 [R1+0x3108], R22 ;  /* 0x0031081601007387 */ /* 0x000fe20000100a00 */
[----:B0-----:R-:W-:-:S05]  /*353e0*/  IMAD.WIDE R6, R61, 0x2, R26 ;  /* 0x000000023d067825 */ /* 0x001fca00078e021a */
[----:B------:R-:W-:Y:S04]  /*353f0*/  STL.64 [R1], R6 ;  /* 0x0000000601007387 */ /* 0x000fe80000100a00 */
[----:B------:R-:W-:Y:S04]  /*35400*/  STL.64 [R1+0x170], R82 ;  /* 0x0001705201007387 */ /* 0x000fe80000100a00 */
[----:B------:R-:W-:Y:S04]  /*35410*/  STL.64 [R1+0x30b8], R82 ;  /* 0x0030b85201007387 */ /* 0x000fe80000100a00 */
[----:B------:R-:W-:Y:S04]  /*35420*/  STL.64 [R1+0x30f8], R82 ;  /* 0x0030f85201007387 */ /* 0x000fe80000100a00 */
[----:B------:R-:W-:Y:S04]  /*35430*/  STL.64 [R1+0x20], R90 ;  /* 0x0000205a01007387 */ /* 0x000fe80000100a00 */
[----:B------:R-:W-:Y:S04]  /*35440*/  STL.64 [R1+0x30c8], R90 ;  /* 0x0030c85a01007387 */ /* 0x000fe80000100a00 */
[----:B------:R-:W2:Y:S04]  /*35450*/  LDL.LU R78, [R1+0x31f0] ;  /* 0x0031f000014e7983 */ /* 0x000ea80000300800 */
[----:B------:R-:W-:Y:S04]  /*35460*/  STL.64 [R1+0x3138], R86 ;  /* 0x0031385601007387 */ /* 0x000fe80000100a00 */
[----:B------:R-:W3:Y:S04]  /*35470*/  LDL.LU.64 R38, [R1+0x31e8] ;  /* 0x0031e80001267983 */ /* 0x000ee80000300a00 */
[----:B------:R0:W-:Y:S04]  /*35480*/  STL [R1+0x2090], R64 ;  /* 0x0020904001007387 */ /* 0x0001e80000100800 */
[----:B0-----:R-:W2:Y:S04]  /*35490*/  LDL.LU R64, [R1+0x31e0] ;  /* 0x0031e00001407983 */ /* 0x001ea80000300800 */
[----:B------:R-:W2:Y:S04]  /*354a0*/  LDL.LU.64 R44, [R1+0x31d8] ;  /* 0x0031d800012c7983 */ /* 0x000ea80000300a00 */
[----:B------:R0:W-:Y:S01]  /*354b0*/  STL [R1+0x2084], R3 ;  /* 0x0020840301007387 */ /* 0x0001e20000100800 */
[----:B------:R-:W-:-:S05]  /*354c0*/  IMAD.WIDE R62, R61, 0x2, R86 ;  /* 0x000000023d3e7825 */ /* 0x000fca00078e0256 */
[----:B------:R-:W2:Y:S04]  /*354d0*/  @P6 LDG.E.U16 R29, desc[UR6][R62.64] ;  /* 0x000000063e1d6981 */ /* 0x000ea8000c1e1500 */
[----:B0-----:R-:W2:Y:S04]  /*354e0*/  LDL.LU R3, [R1+0x31d0] ;  /* 0x0031d00001037983 */ /* 0x001ea80000300800 */
[----:B------:R-:W2:Y:S04]  /*354f0*/  LDL.LU.64 R32, [R1+0x31c8] ;  /* 0x0031c80001207983 */ /* 0x000ea80000300a00 */
[----:B------:R0:W-:Y:S04]  /*35500*/  STL [R1+0x2080], R93 ;  /* 0x0020805d01007387 */ /* 0x0001e80000100800 */
[----:B0-----:R-:W2:Y:S04]  /*35510*/  LDL.LU R93, [R1+0x31c0] ;  /* 0x0031c000015d7983 */ /* 0x001ea80000300800 */
[----:B------:R-:W2:Y:S04]  /*35520*/  LDL.LU.64 R76, [R1+0x31b8] ;  /* 0x0031b800014c7983 */ /* 0x000ea80000300a00 */
[----:B------:R0:W-:Y:S04]  /*35530*/  STL [R1+0x2074], R2 ;  /* 0x0020740201007387 */ /* 0x0001e80000100800 */
[----:B0-----:R-:W2:Y:S04]  /*35540*/  LDL.LU R2, [R1+0x31b0] ;  /* 0x0031b00001027983 */ /* 0x001ea80000300800 */
[----:B------:R-:W-:Y:S04]  /*35550*/  STL [R1+0x2ebc], R62 ;  /* 0x002ebc3e01007387 */ /* 0x000fe80000100800 */
[----:B------:R0:W-:Y:S04]  /*35560*/  STL [R1+0x2eb8], R63 ;  /* 0x002eb83f01007387 */ /* 0x0001e80000100800 */
[----:B0-----:R-:W2:Y:S01]  /*35570*/  LDL.LU R63, [R1+0x2018] ;  /* 0x00201800013f7983 */ /* 0x001ea20000300800 */
[----:B------:R-:W-:Y:S01]  /*35580*/  PRMT R14, RZ, 0x7610, R14 ;  /* 0x00007610ff0e7816 */ /* 0x000fe2000000000e */
[----:B------:R-:W-:-:S02]  /*35590*/  IMAD.MOV.U32 R81, RZ, RZ, R46 ;  /* 0x000000ffff517224 */ /* 0x000fc400078e002e */
[----:B----4-:R-:W-:Y:S01]  /*355a0*/  IMAD.WIDE R60, R58, 0x2, R26 ;  /* 0x000000023a3c7825 */ /* 0x010fe200078e021a */
[----:B------:R-:W-:-:S03]  /*355b0*/  PRMT R10, RZ, 0x7610, R10 ;  /* 0x00007610ff0a7816 */ /* 0x000fc6000000000a */
[----:B------:R-:W-:Y:S01]  /*355c0*/  IMAD.WIDE R58, R58, 0x2, R86 ;  /* 0x000000023a3a7825 */ /* 0x000fe200078e0256 */
[----:B------:R-:W-:-:S03]  /*355d0*/  PRMT R19, RZ, 0x7610, R19 ;  /* 0x00007610ff137816 */ /* 0x000fc60000000013 */
[C---:B------:R-:W-:Y:S01]  /*355e0*/  IMAD.WIDE R56, R55.reuse, 0x2, R26 ;  /* 0x0000000237387825 */ /* 0x040fe200078e021a */
[----:B------:R-:W4:Y:S04]  /*355f0*/  @P0 LDG.E.U16 R14, desc[UR6][R60.64] ;  /* 0x000000063c0e0981 */ /* 0x000f28000c1e1500 */
[----:B------:R-:W4:Y:S04]  /*35600*/  @P0 LDG.E.U16 R81, desc[UR6][R70.64] ;  /* 0x0000000646510981 */ /* 0x000f28000c1e1500 */
[----:B------:R-:W4:Y:S01]  /*35610*/  @P6 LDG.E.U16 R10, desc[UR6][R58.64] ;  /* 0x000000063a0a6981 */ /* 0x000f22000c1e1500 */
[----:B------:R-:W-:Y:S01]  /*35620*/  IMAD.WIDE R54, R55, 0x2, R86 ;  /* 0x0000000237367825 */ /* 0x000fe200078e0256 */
[----:B------:R-:W-:-:S02]  /*35630*/  PRMT R31, RZ, 0x7610, R31 ;  /* 0x00007610ff1f7816 */ /* 0x000fc4000000001f */
[----:B------:R-:W-:Y:S02]  /*35640*/  PRMT R30, RZ, 0x7610, R30 ;  /* 0x00007610ff1e7816 */ /* 0x000fe4000000001e */
[----:B------:R-:W-:Y:S01]  /*35650*/  PRMT R4, RZ, 0x7610, R4 ;  /* 0x00007610ff047816 */ /* 0x000fe20000000004 */
[----:B------:R-:W-:Y:S01]  /*35660*/  IMAD.WIDE R48, R8, 0x2, R26 ;  /* 0x0000000208307825 */ /* 0x000fe200078e021a */
[----:B------:R-:W4:Y:S04]  /*35670*/  @P6 LDG.E.U16 R19, desc[UR6][R54.64] ;  /* 0x0000000636136981 */ /* 0x000f28000c1e1500 */
[----:B------:R-:W4:Y:S04]  /*35680*/  @P6 LDG.E.U16 R31, desc[UR6][R20.64] ;  /* 0x00000006141f6981 */ /* 0x000f28000c1e1500 */
[----:B------:R-:W4:Y:S04]  /*35690*/  @P0 LDG.E.U16 R30, desc[UR6][R6.64] ;  /* 0x00000006061e0981 */ /* 0x000f28000c1e1500 */
[----:B------:R-:W4:Y:S04]  /*356a0*/  @P6 LDG.E.U16 R4, desc[UR6][R50.64] ;  /* 0x0000000632046981 */ /* 0x000f28000c1e1500 */
[----:B------:R-:W4:Y:S04]  /*356b0*/  LDL.LU R91, [R1+0x1ee0] ;  /* 0x001ee000015b7983 */ /* 0x000f280000300800 */
[----:B---3--:R-:W3:Y:S04]  /*356c0*/  @P6 LDG.E.U16 R39, desc[UR6][R42.64] ;  /* 0x000000062a276981 */ /* 0x008ee8000c1e1500 */
[----:B------:R-:W3:Y:S04]  /*356d0*/  @P0 LDG.E.U16 R38, desc[UR6][R40.64] ;  /* 0x0000000628260981 */ /* 0x000ee8000c1e1500 */
[----:B--2---:R-:W2:Y:S04]  /*356e0*/  @P6 LDG.E.U16 R45, desc[UR6][R84.64] ;  /* 0x00000006542d6981 */ /* 0x004ea8000c1e1500 */
[----:B------:R-:W3:Y:S04]  /*356f0*/  @P0 LDG.E.U16 R44, desc[UR6][R68.64] ;  /* 0x00000006442c0981 */ /* 0x000ee8000c1e1500 */
[----:B------:R-:W3:Y:S04]  /*35700*/  @P6 LDG.E.U16 R33, desc[UR6][R36.64] ;  /* 0x0000000624216981 */ /* 0x000ee8000c1e1500 */
[----:B------:R-:W3:Y:S04]  /*35710*/  @P0 LDG.E.U16 R32, desc[UR6][R34.64] ;  /* 0x0000000622200981 */ /* 0x000ee8000c1e1500 */
[----:B------:R-:W3:Y:S04]  /*35720*/  @P0 LDG.E.U16 R63, desc[UR6][R48.64] ;  /* 0x00000006303f0981 */ /* 0x000ee8000c1e1500 */
[----:B----4-:R0:W-:Y:S04]  /*35730*/  STL [R1+0x2030], R14 ;  /* 0x0020300e01007387 */ /* 0x0101e80000100800 */
[----:B------:R-:W-:Y:S04]  /*35740*/  @P0 STL [R1+0x2094], R81 ;  /* 0x0020945101000387 */ /* 0x000fe80000100800 */
[----:B0-----:R-:W4:Y:S04]  /*35750*/  LDL.LU R14, [R1+0x1f3c] ;  /* 0x001f3c00010e7983 */ /* 0x001f280000300800 */
[----:B------:R-:W-:Y:S04]  /*35760*/  STL [R1+0x2ec4], R60 ;  /* 0x002ec43c01007387 */ /* 0x000fe80000100800 */
[----:B------:R-:W-:Y:S04]  /*35770*/  STL [R1+0x2ec0], R61 ;  /* 0x002ec03d01007387 */ /* 0x000fe80000100800 */
[----:B------:R-:W-:Y:S04]  /*35780*/  STL.64 [R1+0x30d8], R60 ;  /* 0x0030d83c01007387 */ /* 0x000fe80000100a00 */
[----:B------:R0:W-:Y:S04]  /*35790*/  STL [R1+0x202c], R10 ;  /* 0x00202c0a01007387 */ /* 0x0001e80000100800 */
[----:B0-----:R-:W4:Y:S04]  /*357a0*/  LDL.LU R10, [R1+0x1f24] ;  /* 0x001f2400010a7983 */ /* 0x001f280000300800 */
[----:B------:R-:W-:Y:S04]  /*357b0*/  STL [R1+0x2ecc], R58 ;  /* 0x002ecc3a01007387 */ /* 0x000fe80000100800 */
[----:B------:R-:W-:Y:S04]  /*357c0*/  STL [R1+0x2ec8], R59 ;  /* 0x002ec83b01007387 */ /* 0x000fe80000100800 */
[----:B------:R-:W-:Y:S04]  /*357d0*/  STL.64 [R1+0x30e0], R58 ;  /* 0x0030e03a01007387 */ /* 0x000fe80000100a00 */
[----:B------:R-:W4:Y:S04]  /*357e0*/  LDL.LU R20, [R1+0x1eec] ;  /* 0x001eec0001147983 */ /* 0x000f280000300800 */
[----:B------:R-:W-:Y:S04]  /*357f0*/  STL [R1+0x2ed4], R56 ;  /* 0x002ed43801007387 */ /* 0x000fe80000100800 */
[----:B------:R-:W-:Y:S04]  /*35800*/  STL [R1+0x2ed0], R57 ;  /* 0x002ed03901007387 */ /* 0x000fe80000100800 */
[----:B------:R-:W-:Y:S04]  /*35810*/  STL.64 [R1+0x30f0], R56 ;  /* 0x0030f03801007387 */ /* 0x000fe80000100a00 */
[----:B------:R-:W4:Y:S01]  /*35820*/  LDL.LU R21, [R1+0x1ee4] ;  /* 0x001ee40001157983 */ /* 0x000f220000300800 */
[----:B------:R-:W-:-:S06]  /*35830*/  PRMT R28, RZ, 0x7610, R28 ;  /* 0x00007610ff1c7816 */ /* 0x000fcc000000001c */
[----:B------:R-:W4:Y:S04]  /*35840*/  @P0 LDG.E.U16 R28, desc[UR6][R56.64] ;  /* 0x00000006381c0981 */ /* 0x000f28000c1e1500 */
[----:B--2---:R-:W-:Y:S04]  /*35850*/  STL [R1+0x2070], R45 ;  /* 0x0020702d01007387 */ /* 0x004fe80000100800 */
[----:B------:R0:W-:Y:S04]  /*35860*/  STL [R1+0x2024], R19 ;  /* 0x0020241301007387 */ /* 0x0001e80000100800 */
[----:B---3--:R-:W-:Y:S04]  /*35870*/  STL [R1+0x2064], R44 ;  /* 0x0020642c01007387 */ /* 0x008fe80000100800 */
[----:B0-----:R-:W2:Y:S04]  /*35880*/  LDL.LU R19, [R1+0x1ef4] ;  /* 0x001ef40001137983 */ /* 0x001ea80000300800 */
        /* <DEDUP_REMOVED lines=12> */
[----:B------:R-:W-:Y:S04]  /*35950*/  STL.64 [R1+0x3158], R52 ;  /* 0x0031583401007387 */ /* 0x000fe80000100a00 */
[----:B------:R0:W-:Y:S04]  /*35960*/  STL [R1+0x2fa4], R4 ;  /* 0x002fa40401007387 */ /* 0x0001e80000100800 */
[----:B0-----:R-:W3:Y:S04]  /*35970*/  LDL.LU R4, [R1+0x1f28] ;  /* 0x001f280001047983 */ /* 0x001ee80000300800 */
[----:B------:R-:W-:Y:S04]  /*35980*/  STL [R1+0x2eec], R50 ;  /* 0x002eec3201007387 */ /* 0x000fe80000100800 */
[----:B------:R-:W-:Y:S04]  /*35990*/  STL [R1+0x2ee8], R51 ;  /* 0x002ee83301007387 */ /* 0x000fe80000100800 */
[----:B------:R-:W-:Y:S04]  /*359a0*/  STL.64 [R1+0x3168], R50 ;  /* 0x0031683201007387 */ /* 0x000fe80000100a00 */
[----:B------:R-:W-:Y:S04]  /*359b0*/  STL.64 [R1+0x3178], R62 ;  /* 0x0031783e01007387 */ /* 0x000fe80000100a00 */
[----:B------:R-:W-:Y:S04]  /*359c0*/  STL [R1+0x2ef4], R48 ;  /* 0x002ef43001007387 */ /* 0x000fe80000100800 */
[----:B------:R-:W-:Y:S04]  /*359d0*/  STL [R1+0x2ef0], R49 ;  /* 0x002ef03101007387 */ /* 0x000fe80000100800 */
[----:B------:R0:W-:Y:S04]  /*359e0*/  STL.64 [R1+0x3188], R48 ;  /* 0x0031883001007387 */ /* 0x0001e80000100a00 */
[----:B------:R-:W2:Y:S04]  /*359f0*/  LDL R79, [R1+0x2098] ;  /* 0x00209800014f7983 */ /* 0x000ea80000100800 */
[----:B------:R-:W2:Y:S04]  /*35a00*/  LDL R89, [R1+0x208c] ;  /* 0x00208c0001597983 */ /* 0x000ea80000100800 */
[----:B0-----:R-:W2:Y:S01]  /*35a10*/  LDL.64 R48, [R1+0x360] ;  /* 0x0003600001307983 */ /* 0x001ea20000100a00 */
[----:B------:R-:W-:-:S02]  /*35a20*/  PRMT R12, RZ, 0x7610, R12 ;  /* 0x00007610ff0c7816 */ /* 0x000fc4000000000c */
[----:B------:R-:W-:Y:S01]  /*35a30*/  PRMT R9, RZ, 0x7610, R9 ;  /* 0x00007610ff097816 */ /* 0x000fe20000000009 */
[----:B------:R-:W-:-:S03]  /*35a40*/  IMAD.WIDE R46, R8, 0x2, R86 ;  /* 0x00000002082e7825 */ /* 0x000fc600078e0256 */
[----:B------:R-:W3:Y:S04]  /*35a50*/  @P0 LDG.E.U16 R12, desc[UR6][R52.64] ;  /* 0x00000006340c0981 */ /* 0x000ee8000c1e1500 */
[----:B------:R-:W3:Y:S04]  /*35a60*/  @P6 LDG.E.U16 R9, desc[UR6][R46.64] ;  /* 0x000000062e096981 */ /* 0x000ee8000c1e1500 */
[----:B--2---:R0:W-:Y:S04]  /*35a70*/  STL.64 [R1+0x3198], R48 ;  /* 0x0031983001007387 */ /* 0x0041e80000100a00 */
[----:B----4-:R-:W-:Y:S04]  /*35a80*/  STL [R1+0x2028], R28 ;  /* 0x0020281c01007387 */ /* 0x010fe80000100800 */
[----:B0-----:R-:W2:Y:S01]  /*35a90*/  LDL.64 R48, [R1+0x368] ;  /* 0x0003680001307983 */ /* 0x001ea20000100a00 */
[----:B------:R-:W-:-:S04]  /*35aa0*/  IMAD.WIDE R74, R91, 0x2, R26 ;  /* 0x000000025b4a7825 */ /* 0x000fc800078e021a */
[----:B------:R-:W-:-:S04]  /*35ab0*/  IMAD.WIDE R72, R3, 0x2, R26 ;  /* 0x0000000203487825 */ /* 0x000fc800078e021a */
[----:B------:R-:W-:-:S04]  /*35ac0*/  IMAD.WIDE R70, R14, 0x2, R26 ;  /* 0x000000020e467825 */ /* 0x000fc800078e021a */
[----:B------:R-:W-:-:S04]  /*35ad0*/  IMAD.WIDE R56, R20, 0x2, R26 ;  /* 0x0000000214387825 */ /* 0x000fc800078e021a */
[--C-:B------:R-:W-:Y:S01]  /*35ae0*/  IMAD.WIDE R58, R21, 0x2, R26.reuse ;  /* 0x00000002153a7825 */ /* 0x100fe200078e021a */
[----:B--2---:R0:W-:Y:S04]  /*35af0*/  STL.64 [R1+0x31a8], R48 ;  /* 0x0031a83001007387 */ /* 0x0041e80000100a00 */
[----:B------:R-:W2:Y:S04]  /*35b00*/  LDL R65, [R1+0x2088] ;  /* 0x0020880001417983 */ /* 0x000ea80000100800 */
[----:B------:R-:W4:Y:S04]  /*35b10*/  LDL.64 R62, [R1+0x330] ;  /* 0x00033000013e7983 */ /* 0x000f280000100a00 */
[----:B------:R-:W4:Y:S04]  /*35b20*/  LDL R18, [R1+0x207c] ;  /* 0x00207c0001127983 */ /* 0x000f280000100800 */
[----:B------:R-:W2:Y:S04]  /*35b30*/  LDL.64 R50, [R1+0x328] ;  /* 0x0003280001327983 */ /* 0x000ea80000100a00 */
[----:B------:R-:W2:Y:S04]  /*35b40*/  LDL R0, [R1+0x2078] ;  /* 0x0020780001007983 */ /* 0x000ea80000100800 */
[----:B------:R-:W2:Y:S04]  /*35b50*/  LDL.64 R52, [R1+0x2f8] ;  /* 0x0002f80001347983 */ /* 0x000ea80000100a00 */
[----:B------:R-:W2:Y:S04]  /*35b60*/  LDL R92, [R1+0x206c] ;  /* 0x00206c00015c7983 */ /* 0x000ea80000100800 */
[----:B------:R-:W2:Y:S04]  /*35b70*/  LDL.64 R54, [R1+0x2f0] ;  /* 0x0002f00001367983 */ /* 0x000ea80000100a00 */
[----:B------:R-:W2:Y:S04]  /*35b80*/  LDL R5, [R1+0x2068] ;  /* 0x0020680001057983 */ /* 0x000ea80000100800 */
[----:B0-----:R-:W2:Y:S04]  /*35b90*/  LDL.64 R48, [R1+0x398] ;  /* 0x0003980001307983 */ /* 0x001ea80000100a00 */
[----:B---3--:R0:W-:Y:S04]  /*35ba0*/  STL [R1+0x2020], R12 ;  /* 0x0020200c01007387 */ /* 0x0081e80000100800 */
        /* <DEDUP_REMOVED lines=9> */
[----:B------:R-:W-:Y:S04]  /*35c40*/  STL [R1+0x2efc], R46 ;  /* 0x002efc2e01007387 */ /* 0x000fe80000100800 */
[----:B------:R-:W-:Y:S04]  /*35c50*/  STL [R1+0x2ef8], R47 ;  /* 0x002ef82f01007387 */ /* 0x000fe80000100800 */
[----:B------:R1:W-:Y:S04]  /*35c60*/  STL [R1+0x2014], R9 ;  /* 0x0020140901007387 */ /* 0x0003e80000100800 */
[----:B------:R-:W-:Y:S01]  /*35c70*/  STL.64 [R1+0x198], R74 ;  /* 0x0001984a01007387 */ /* 0x000fe20000100a00 */
[----:B0-----:R-:W-:-:S04]  /*35c80*/  IMAD.WIDE R12, R10, 0x2, R26 ;  /* 0x000000020a0c7825 */ /* 0x001fc800078e021a */
[----:B------:R-:W-:-:S04]  /*35c90*/  IMAD.WIDE R68, R88, 0x2, R26 ;  /* 0x0000000258447825 */ /* 0x000fc800078e021a */
[----:B-1----:R-:W-:-:S04]  /*35ca0*/  IMAD.WIDE R8, R4, 0x2, R26 ;  /* 0x0000000204087825 */ /* 0x002fc800078e021a */
[--C-:B------:R-:W-:Y:S01]  /*35cb0*/  IMAD.WIDE R82, R15, 0x2, R26.reuse ;  /* 0x000000020f527825 */ /* 0x100fe200078e021a */
        /* <DEDUP_REMOVED lines=8> */
[----:B----4-:R-:W4:Y:S04]  /*35d40*/  @P0 LDG.E.U16 R18, desc[UR6][R62.64] ;  /* 0x000000063e120981 */ /* 0x010f28000c1e1500 */
[----:B--2---:R-:W2:Y:S04]  /*35d50*/  @P6 LDG.E.U16 R0, desc[UR6][R50.64] ;  /* 0x0000000632006981 */ /* 0x004ea8000c1e1500 */
[----:B------:R-:W2:Y:S04]  /*35d60*/  @P0 LDG.E.U16 R92, desc[UR6][R52.64] ;  /* 0x00000006345c0981 */ /* 0x000ea8000c1e1500 */
[----:B------:R-:W2:Y:S04]  /*35d70*/  @P6 LDG.E.U16 R5, desc[UR6][R54.64] ;  /* 0x0000000636056981 */ /* 0x000ea8000c1e1500 */
[----:B------:R-:W2:Y:S04]  /*35d80*/  @P6 LDG.E.U16 R79, desc[UR6][R48.64] ;  /* 0x00000006304f6981 */ /* 0x000ea8000c1e1500 */
[----:B---3--:R-:W3:Y:S04]  /*35d90*/  @P0 LDG.E.U16 R67, desc[UR6][R86.64] ;  /* 0x0000000656430981 */ /* 0x008ee8000c1e1500 */
[----:B------:R-:W3:Y:S04]  /*35da0*/  @P6 LDG.E.U16 R16, desc[UR6][R24.64] ;  /* 0x0000000618106981 */ /* 0x000ee8000c1e1500 */
[----:B------:R-:W3:Y:S01]  /*35db0*/  @P0 LDG.E.U16 R81, desc[UR6][R6.64] ;  /* 0x0000000606510981 */ /* 0x000ee2000c1e1500 */
[----:B------:R-:W-:-:S03]  /*35dc0*/  IMAD.WIDE R84, R11, 0x2, R26 ;  /* 0x000000020b547825 */ /* 0x000fc600078e021a */
[----:B------:R-:W3:Y:S04]  /*35dd0*/  @P6 LDG.E.U16 R90, desc[UR6][R60.64] ;  /* 0x000000063c5a6981 */ /* 0x000ee8000c1e1500 */
[----:B------:R-:W3:Y:S04]  /*35de0*/  LDL.LU.64 R48, [R1+0x31a8] ;  /* 0x0031a80001307983 */ /* 0x000ee80000300a00 */
[----:B--2---:R0:W-:Y:S04]  /*35df0*/  @P6 STL [R1+0x2098], R79 ;  /* 0x0020984f01006387 */ /* 0x0041e80000100800 */
[----:B---3--:R-:W2:Y:S04]  /*35e00*/  @P0 LDG.E.U16 R89, desc[UR6][R48.64] ;  /* 0x0000000630590981 */ /* 0x008ea8000c1e1500 */
[----:B0-----:R-:W3:Y:S04]  /*35e10*/  LDL.LU R79, [R1+0x31a0] ;  /* 0x0031a000014f7983 */ /* 0x001ee80000300800 */
[----:B------:R-:W2:Y:S04]  /*35e20*/  LDL.LU.64 R48, [R1+0x3198] ;  /* 0x0031980001307983 */ /* 0x000ea80000300a00 */
[----:B--2---:R-:W2:Y:S04]  /*35e30*/  @P6 LDG.E.U16 R65, desc[UR6][R48.64] ;  /* 0x0000000630416981 */ /* 0x004ea8000c1e1500 */
[----:B------:R0:W-:Y:S04]  /*35e40*/  @P0 STL [R1+0x208c], R89 ;  /* 0x00208c5901000387 */ /* 0x0001e80000100800 */
[----:B0-----:R-:W3:Y:S04]  /*35e50*/  LDL.LU R89, [R1+0x3190] ;  /* 0x0031900001597983 */ /* 0x001ee80000300800 */
[----:B------:R-:W-:Y:S04]  /*35e60*/  STL.64 [R1+0x260], R84 ;  /* 0x0002605401007387 */ /* 0x000fe80000100a00 */
[----:B------:R-:W3:Y:S04]  /*35e70*/  LDL.LU.64 R48, [R1+0x3188] ;  /* 0x0031880001307983 */ /* 0x000ee80000300a00 */
[----:B--2---:R0:W-:Y:S04]  /*35e80*/  @P6 STL [R1+0x2088], R65 ;  /* 0x0020884101006387 */ /* 0x0041e80000100800 */
[----:B0-----:R-:W2:Y:S04]  /*35e90*/  LDL.LU R65, [R1+0x3180] ;  /* 0x0031800001417983 */ /* 0x001ea80000300800 */
[----:B------:R-:W2:Y:S04]  /*35ea0*/  LDL.LU.64 R62, [R1+0x3178] ;  /* 0x00317800013e7983 */ /* 0x000ea80000300a00 */
[----:B----4-:R0:W-:Y:S04]  /*35eb0*/  @P0 STL [R1+0x207c], R18 ;  /* 0x00207c1201000387 */ /* 0x0101e80000100800 */
[----:B0-----:R-:W4:Y:S04]  /*35ec0*/  LDL.LU R18, [R1+0x3170] ;  /* 0x0031700001127983 */ /* 0x001f280000300800 */
[----:B------:R-:W2:Y:S04]  /*35ed0*/  LDL.LU.64 R50, [R1+0x3168] ;  /* 0x0031680001327983 */ /* 0x000ea80000300a00 */
[----:B------:R0:W-:Y:S04]  /*35ee0*/  @P6 STL [R1+0x2078], R0 ;  /* 0x0020780001006387 */ /* 0x0001e80000100800 */
        /* <DEDUP_REMOVED lines=16> */
[----:B------:R-:W-:Y:S04]  /*35ff0*/  @P6 STL [R1+0x2048], R90 ;  /* 0x0020485a01006387 */ /* 0x000fe80000100800 */
[----:B--2---:R-:W2:Y:S01]  /*36000*/  @P0 LDG.E.U16 R81, desc[UR6][R22.64] ;  /* 0x0000000616510981 */ /* 0x004ea2000c1e1500 */
[----:B----4-:R-:W-:Y:S01]  /*36010*/  IMAD.WIDE R60, R18, 0x2, R86 ;  /* 0x00000002123c7825 */ /* 0x010fe200078e0256 */
[----:B------:R-:W-:-:S02]  /*36020*/  PRMT R6, RZ, 0x7610, R6 ;  /* 0x00007610ff067816 */ /* 0x000fc40000000006 */
[----:B------:R-:W4:Y:S01]  /*36030*/  LDL.LU R18, [R1+0x3110] ;  /* 0x0031100001127983 */ /* 0x000f220000300800 */
[----:B------:R-:W-:-:S03]  /*36040*/  PRMT R7, RZ, 0x7610, R7 ;  /* 0x00007610ff077816 */ /* 0x000fc60000000007 */
[----:B------:R-:W3:Y:S04]  /*36050*/  @P6 LDG.E.U16 R6, desc[UR6][R60.64] ;  /* 0x000000063c066981 */ /* 0x000ee8000c1e1500 */
[----:B------:R-:W3:Y:S04]  /*36060*/  LDL.LU.64 R22, [R1+0x3108] ;  /* 0x0031080001167983 */ /* 0x000ee80000300a00 */
[----:B------:R-:W3:Y:S04]  /*36070*/  @P0 LDG.E.U16 R7, desc[UR6][R74.64] ;  /* 0x000000064a070981 */ /* 0x000ee8000c1e1500 */
[----:B--2---:R0:W-:Y:S04]  /*36080*/  STL [R1+0x203c], R81 ;  /* 0x00203c5101007387 */ /* 0x0041e80000100800 */
[----:B0-----:R-:W2:Y:S01]  /*36090*/  LDL.LU R81, [R1+0x3104] ;  /* 0x0031040001517983 */ /* 0x001ea20000300800 */
[----:B------:R-:W-:Y:S01]  /*360a0*/  IMAD.WIDE R90, R91, 0x2, R86 ;  /* 0x000000025b5a7825 */ /* 0x000fe200078e0256 */
[----:B------:R-:W-:-:S04]  /*360b0*/  PRMT R25, RZ, 0x7610, R25 ;  /* 0x00007610ff197816 */ /* 0x000fc80000000019 */
[----:B------:R0:W-:Y:S04]  /*360c0*/  STL.64 [R1+0x50], R90 ;  /* 0x0000505a01007387 */ /* 0x0001e80000100a00 */
[----:B------:R1:W-:Y:S04]  /*360d0*/  STL.64 [R1+0x40], R60 ;  /* 0x0000403c01007387 */ /* 0x0003e80000100a00 */
[----:B------:R-:W2:Y:S04]  /*360e0*/  LDL.LU R74, [R1+0x1f1c] ;  /* 0x001f1c00014a7983 */ /* 0x000ea80000300800 */
[----:B------:R-:W2:Y:S04]  /*360f0*/  @P6 LDG.E.U16 R25, desc[UR6][R90.64] ;  /* 0x000000065a196981 */ /* 0x000ea8000c1e1500 */
[----:B------:R-:W2:Y:S01]  /*36100*/  LDL.LU R75, [R1+0x1f18] ;  /* 0x001f1800014b7983 */ /* 0x000ea20000300800 */
[----:B---3--:R-:W-:-:S02]  /*36110*/  PRMT R22, RZ, 0x7610, R22 ;  /* 0x00007610ff167816 */ /* 0x008fc40000000016 */
[----:B------:R-:W-:Y:S02]  /*36120*/  PRMT R23, RZ, 0x7610, R23 ;  /* 0x00007610ff177816 */ /* 0x000fe40000000017 */
[----:B------:R-:W-:Y:S02]  /*36130*/  PRMT R24, RZ, 0x7610, R24 ;  /* 0x00007610ff187816 */ /* 0x000fe40000000018 */
[----:B----4-:R-:W-:Y:S02]  /*36140*/  PRMT R18, RZ, 0x7610, R18 ;  /* 0x00007610ff127816 */ /* 0x010fe40000000012 */
[----:B------:R-:W3:Y:S04]  /*36150*/  @P0 LDG.E.U16 R23, desc[UR6][R72.64] ;  /* 0x0000000648170981 */ /* 0x000ee8000c1e1500 */
[----:B0-----:R-:W4:Y:S04]  /*36160*/  LDL.64 R90, [R1+0x390] ;  /* 0x00039000015a7983 */ /* 0x001f280000100a00 */
[----:B------:R-:W-:Y:S04]  /*36170*/  STL [R1+0x1fac], R6 ;  /* 0x001fac0601007387 */ /* 0x000fe80000100800 */
[----:B------:R0:W-:Y:S01]  /*36180*/  STL [R1+0x1f98], R7 ;  /* 0x001f980701007387 */ /* 0x0001e20000100800 */
[----:B-1----:R-:W-:-:S03]  /*36190*/  IMAD.WIDE R60, R3, 0x2, R86 ;  /* 0x00000002033c7825 */ /* 0x002fc600078e0256 */
[----:B------:R1:W3:Y:S04]  /*361a0*/  @P0 LDG.E.U16 R24, desc[UR6][R56.64] ;  /* 0x0000000638180981 */ /* 0x0002e8000c1e1500 */
[----:B------:R-:W3:Y:S04]  /*361b0*/  @P6 LDG.E.U16 R22, desc[UR6][R60.64] ;  /* 0x000000063c166981 */ /* 0x000ee8000c1e1500 */
[----:B0-----:R-:W4:Y:S04]  /*361c0*/  LDL.64 R6, [R1+0x358] ;  /* 0x0003580001067983 */ /* 0x001f280000100a00 */
[----:B------:R-:W4:Y:S01]  /*361d0*/  LDL.LU R3, [R1+0x3100] ;  /* 0x0031000001037983 */ /* 0x000f220000300800 */
[----:B-1----:R-:W-:-:S05]  /*361e0*/  IMAD.WIDE R56, R20, 0x2, R86 ;  /* 0x0000000214387825 */ /* 0x002fca00078e0256 */
[----:B------:R-:W4:Y:S01]  /*361f0*/  @P6 LDG.E.U16 R18, desc[UR6][R56.64] ;  /* 0x0000000638126981 */ /* 0x000f22000c1e1500 */
[----:B--2---:R-:W-:-:S06]  /*36200*/  PRMT R81, RZ, 0x7610, R81 ;  /* 0x00007610ff517816 */ /* 0x004fcc0000000051 */
[----:B------:R0:W2:Y:S04]  /*36210*/  @P0 LDG.E.U16 R81, desc[UR6][R82.64] ;  /* 0x0000000652510981 */ /* 0x0000a8000c1e1500 */
[----:B------:R-:W0:Y:S04]  /*36220*/  LDL.LU.64 R82, [R1+0x30f8] ;  /* 0x0030f80001527983 */ /* 0x000e280000300a00 */
[----:B------:R1:W-:Y:S04]  /*36230*/  STL.64 [R1+0x60], R60 ;  /* 0x0000603c01007387 */ /* 0x0003e80000100a00 */
[----:B---3--:R-:W-:Y:S01]  /*36240*/  STL [R1+0x1f7c], R22 ;  /* 0x001f7c1601007387 */ /* 0x008fe20000100800 */
[----:B-1----:R-:W-:-:S04]  /*36250*/  IMAD.WIDE R60, R21, 0x2, R86 ;  /* 0x00000002153c7825 */ /* 0x002fc800078e0256 */
[----:B------:R-:W-:Y:S01]  /*36260*/  IMAD.WIDE R20, R15, 0x2, R86 ;  /* 0x000000020f147825 */ /* 0x000fe200078e0256 */
[----:B------:R1:W-:Y:S04]  /*36270*/  STL [R1+0x1f80], R23 ;  /* 0x001f801701007387 */ /* 0x0003e80000100800 */
[----:B------:R-:W3:Y:S04]  /*36280*/  LDL.64 R72, [R1+0x2e8] ;  /* 0x0002e80001487983 */ /* 0x000ee80000100a00 */
[----:B-1----:R-:W2:Y:S04]  /*36290*/  LDL.64 R22, [R1+0x320] ;  /* 0x0003200001167983 */ /* 0x002ea80000100a00 */
[----:B------:R-:W-:Y:S04]  /*362a0*/  STL [R1+0x1f94], R25 ;  /* 0x001f941901007387 */ /* 0x000fe80000100800 */
[----:B------:R1:W-:Y:S04]  /*362b0*/  STL [R1+0x1f68], R24 ;  /* 0x001f681801007387 */ /* 0x0003e80000100800 */
[----:B-1----:R-:W2:Y:S04]  /*362c0*/  LDL.64 R24, [R1+0x2b0] ;  /* 0x0002b00001187983 */ /* 0x002ea80000100a00 */
[----:B------:R1:W-:Y:S04]  /*362d0*/  STL.64 [R1+0x70], R56 ;  /* 0x0000703801007387 */ /* 0x0003e80000100a00 */
[----:B-1----:R-:W2:Y:S04]  /*362e0*/  LDL.LU.64 R56, [R1+0x30f0] ;  /* 0x0030f00001387983 */ /* 0x002ea80000300a00 */
[----:B----4-:R1:W-:Y:S04]  /*362f0*/  STL [R1+0x1f64], R18 ;  /* 0x001f641201007387 */ /* 0x0103e80000100800 */
[----:B-1----:R-:W4:Y:S01]  /*36300*/  LDL.LU R18, [R1+0x30e8] ;  /* 0x0030e80001127983 */ /* 0x002f220000300800 */
[----:B0-----:R-:W-:-:S02]  /*36310*/  PRMT R82, RZ, 0x7610, R82 ;  /* 0x00007610ff527816 */ /* 0x001fc40000000052 */
[----:B------:R-:W-:-:S04]  /*36320*/  PRMT R83, RZ, 0x7610, R83 ;  /* 0x00007610ff537816 */ /* 0x000fc80000000053 */
[----:B------:R-:W2:Y:S04]  /*36330*/  @P6 LDG.E.U16 R82, desc[UR6][R20.64] ;  /* 0x0000000614526981 */ /* 0x000ea8000c1e1500 */
[----:B------:R-:W3:Y:S01]  /*36340*/  @P6 LDG.E.U16 R83, desc[UR6][R60.64] ;  /* 0x000000063c536981 */ /* 0x000ee2000c1e1500 */
[----:B------:R-:W-:-:S03]  /*36350*/  PRMT R3, RZ, 0x7610, R3 ;  /* 0x00007610ff037816 */ /* 0x000fc60000000003 */
[----:B------:R0:W-:Y:S01]  /*36360*/  STL.64 [R1+0x80], R60 ;  /* 0x0000803c01007387 */ /* 0x0001e20000100a00 */
[----:B------:R-:W-:-:S03]  /*36370*/  PRMT R67, RZ, 0x7610, R67 ;  /* 0x00007610ff437816 */ /* 0x000fc60000000043 */
[----:B------:R-:W3:Y:S01]  /*36380*/  @P0 LDG.E.U16 R3, desc[UR6][R58.64] ;  /* 0x000000063a030981 */ /* 0x000ee2000c1e1500 */
[----:B------:R-:W-:-:S03]  /*36390*/  PRMT R16, RZ, 0x7610, R16 ;  /* 0x00007610ff107816 */ /* 0x000fc60000000010 */
[----:B------:R-:W3:Y:S04]  /*363a0*/  @P0 LDG.E.U16 R67, desc[UR6][R90.64] ;  /* 0x000000065a430981 */ /* 0x000ee8000c1e1500 */
[----:B------:R-:W3:Y:S04]  /*363b0*/  LDL.LU.64 R58, [R1+0x30e0] ;  /* 0x0030e000013a7983 */ /* 0x000ee80000300a00 */
[----:B0-----:R-:W3:Y:S04]  /*363c0*/  LDL.LU.64 R60, [R1+0x30d8] ;  /* 0x0030d800013c7983 */ /* 0x001ee80000300a00 */
[----:B------:R0:W-:Y:S04]  /*363d0*/  STL.64 [R1+0x90], R20 ;  /* 0x0000901401007387 */ /* 0x0001e80000100a00 */
[----:B0-----:R-:W3:Y:S01]  /*363e0*/  LDL.LU.64 R20, [R1+0x30d0] ;  /* 0x0030d00001147983 */ /* 0x001ee20000300a00 */
[----:B----4-:R-:W-:-:S06]  /*363f0*/  PRMT R18, RZ, 0x7610, R18 ;  /* 0x00007610ff127816 */ /* 0x010fcc0000000012 */
[----:B------:R-:W4:Y:S04]  /*36400*/  @P0 LDG.E.U16 R18, desc[UR6][R6.64] ;  /* 0x0000000606120981 */ /* 0x000f28000c1e1500 */
[----:B--2---:R-:W-:Y:S04]  /*36410*/  STL [R1+0x1f34], R82 ;  /* 0x001f345201007387 */ /* 0x004fe80000100800 */
[----:B---3--:R0:W-:Y:S04]  /*36420*/  STL [R1+0x1f4c], R83 ;  /* 0x001f4c5301007387 */ /* 0x0081e80000100800 */
[----:B------:R-:W2:Y:S01]  /*36430*/  LDL.LU.64 R90, [R1+0x30c8] ;  /* 0x0030c800015a7983 */ /* 0x000ea20000300a00 */
[----:B0-----:R-:W-:-:S05]  /*36440*/  IMAD.WIDE R82, R74, 0x2, R86 ;  /* 0x000000024a527825 */ /* 0x001fca00078e0256 */
[----:B------:R-:W3:Y:S04]  /*36450*/  @P6 LDG.E.U16 R16, desc[UR6][R82.64] ;  /* 0x0000000652106981 */ /* 0x000ee8000c1e1500 */
[----:B------:R0:W-:Y:S04]  /*36460*/  STL [R1+0x2010], R67 ;  /* 0x0020104301007387 */ /* 0x0001e80000100800 */
[----:B0-----:R-:W2:Y:S04]  /*36470*/  LDL.LU R67, [R1+0x30c0] ;  /* 0x0030c00001437983 */ /* 0x001ea80000300800 */
[----:B------:R0:W-:Y:S04]  /*36480*/  STL.64 [R1+0x120], R82 ;  /* 0x0001205201007387 */ /* 0x0001e80000100a00 */
[----:B0-----:R-:W2:Y:S04]  /*36490*/  LDL.LU.64 R82, [R1+0x30b8] ;  /* 0x0030b80001527983 */ /* 0x001ea80000300a00 */
[----:B---3--:R0:W-:Y:S04]  /*364a0*/  STL [R1+0x200c], R16 ;  /* 0x00200c1001007387 */ /* 0x0081e80000100800 */
[----:B0-----:R-:W3:Y:S04]  /*364b0*/  LDL.LU R16, [R1+0x30b0] ;  /* 0x0030b00001107983 */ /* 0x001ee80000300800 */
[----:B------:R-:W3:Y:S04]  /*364c0*/  LDL.LU.64 R6, [R1+0x30a8] ;  /* 0x0030a80001067983 */ /* 0x000ee80000300a00 */
[----:B----4-:R0:W-:Y:S04]  /*364d0*/  STL [R1+0x1ffc], R18 ;  /* 0x001ffc1201007387 */ /* 0x0101e80000100800 */
[----:B0-----:R-:W4:Y:S01]  /*364e0*/  LDL.LU R18, [R1+0x30a4] ;  /* 0x0030a40001127983 */ /* 0x001f220000300800 */
[----:B------:R-:W-:Y:S01]  /*364f0*/  PRMT R20, RZ, 0x7610, R20 ;  /* 0x00007610ff147816 */ /* 0x000fe20000000014 */
[----:B------:R-:W-:-:S05]  /*36500*/  IMAD.WIDE R74, R75, 0x2, R86 ;  /* 0x000000024b4a7825 */ /* 0x000fca00078e0256 */
[----:B------:R2:W-:Y:S04]  /*36510*/  STL.64 [R1+0x108], R74 ;  /* 0x0001084a01007387 */ /* 0x0005e80000100a00 */
[----:B------:R2:W4:Y:S02]  /*36520*/  @P6 LDG.E.U16 R20, desc[UR6][R74.64] ;  /* 0x000000064a146981 */ /* 0x000524000c1e1500 */
[----:B--2---:R-:W-:Y:S02]  /*36530*/  IMAD.WIDE R74, R67, 0x2, R86 ;  /* 0x00000002434a7825 */ /* 0x004fe400078e0256 */
[----:B------:R-:W2:Y:S01]  /*36540*/  LDL.LU R67, [R1+0x30a0] ;  /* 0x0030a00001437983 */ /* 0x000ea20000300800 */
[----:B---3--:R-:W-:-:S06]  /*36550*/  PRMT R16, RZ, 0x7610, R16 ;  /* 0x00007610ff107816 */ /* 0x008fcc0000000010 */
[----:B------:R-:W3:Y:S01]  /*36560*/  @P0 LDG.E.U16 R16, desc[UR6][R22.64] ;  /* 0x0000000616100981 */ /* 0x000ee2000c1e1500 */
[----:B----4-:R-:W-:-:S06]  /*36570*/  PRMT R18, RZ, 0x7610, R18 ;  /* 0x00007610ff127816 */ /* 0x010fcc0000000012 */
[----:B------:R-:W4:Y:S04]  /*36580*/  @P6 LDG.E.U16 R18, desc[UR6][R74.64] ;  /* 0x000000064a126981 */ /* 0x000f28000c1e1500 */
[----:B------:R0:W-:Y:S01]  /*36590*/  STL [R1+0x1ff8], R20 ;  /* 0x001ff81401007387 */ /* 0x0001e20000100800 */
[----:B------:R-:W-:-:S03]  /*365a0*/  PRMT R7, RZ, 0x7610, R7 ;  /* 0x00007610ff077816 */ /* 0x000fc60000000007 */
[----:B------:R-:W2:Y:S01]  /*365b0*/  LDL.LU.64 R22, [R1+0x3098] ;  /* 0x0030980001167983 */ /* 0x000ea20000300a00 */
[----:B------:R-:W-:-:S03]  /*365c0*/  PRMT R6, RZ, 0x7610, R6 ;  /* 0x00007610ff067816 */ /* 0x000fc60000000006 */
[----:B------:R-:W2:Y:S01]  /*365d0*/  @P0 LDG.E.U16 R7, desc[UR6][R72.64] ;  /* 0x0000000648070981 */ /* 0x000ea2000c1e1500 */
[----:B0-----:R-:W-:-:S05]  /*365e0*/  IMAD.WIDE R20, R21, 0x2, R86 ;  /* 0x0000000215147825 */ /* 0x001fca00078e0256 */
[----:B------:R-:W2:Y:S04]  /*365f0*/  @P6 LDG.E.U16 R6, desc[UR6][R20.64] ;  /* 0x0000000614066981 */ /* 0x000ea8000c1e1500 */
[----:B---3--:R0:W-:Y:S04]  /*36600*/  STL [R1+0x1fec], R16 ;  /* 0x001fec1001007387 */ /* 0x0081e80000100800 */
[----:B0-----:R-:W3:Y:S04]  /*36610*/  LDL.LU R16, [R1+0x3090] ;  /* 0x0030900001107983 */ /* 0x001ee80000300800 */
[----:B------:R0:W-:Y:S04]  /*36620*/  STL.64 [R1+0xf0], R74 ;  /* 0x0000f04a01007387 */ /* 0x0001e80000100a00 */
[----:B0-----:R-:W3:Y:S04]  /*36630*/  LDL.LU.64 R74, [R1+0x3088] ;  /* 0x00308800014a7983 */ /* 0x001ee80000300a00 */
[----:B----4-:R0:W-:Y:S04]  /*36640*/  STL [R1+0x1fe8], R18 ;  /* 0x001fe81201007387 */ /* 0x0101e80000100800 */
[----:B0-----:R-:W4:Y:S04]  /*36650*/  LDL.LU R18, [R1+0x3080] ;  /* 0x0030800001127983 */ /* 0x001f280000300800 */
[----:B------:R-:W3:Y:S04]  /*36660*/  LDL.LU.64 R72, [R1+0x3078] ;  /* 0x0030780001487983 */ /* 0x000ee80000300a00 */
[----:B------:R0:W-:Y:S04]  /*36670*/  STL.64 [R1+0xd8], R20 ;  /* 0x0000d81401007387 */ /* 0x0001e80000100a00 */
[----:B0-----:R-:W4:Y:S04]  /*36680*/  LDL.LU R20, [R1+0x3074] ;  /* 0x0030740001147983 */ /* 0x001f280000300800 */
[----:B--2---:R-:W-:Y:S04]  /*36690*/  STL [R1+0x1fd8], R6 ;  /* 0x001fd80601007387 */ /* 0x004fe80000100800 */
[----:B------:R0:W-:Y:S02]  /*366a0*/  STL [R1+0x1fdc], R7 ;  /* 0x001fdc0701007387 */ /* 0x0001e40000100800 */
[----:B0-----:R-:W-:-:S02]  /*366b0*/  IMAD.WIDE R6, R0, 0x2, R86 ;  /* 0x0000000200067825 */ /* 0x001fc400078e0256 */
[----:B------:R-:W2:Y:S01]  /*366c0*/  LDL.LU R0, [R1+0x3070] ;  /* 0x0030700001007983 */ /* 0x000ea20000300800 */
[----:B---3--:R-:W-:-:S06]  /*366d0*/  PRMT R73, RZ, 0x7610, R73 ;  /* 0x00007610ff497816 */ /* 0x008fcc0000000049 */
[----:B------:R-:W3:Y:S04]  /*366e0*/  @P0 LDG.E.U16 R73, desc[UR6][R24.64] ;  /* 0x0000000618490981 */ /* 0x000ee8000c1e1500 */
[----:B------:R-:W2:Y:S01]  /*366f0*/  LDL.LU.64 R24, [R1+0x3068] ;  /* 0x0030680001187983 */ /* 0x000ea20000300a00 */
[----:B------:R-:W-:Y:S02]  /*36700*/  PRMT R72, RZ, 0x7610, R72 ;  /* 0x00007610ff487816 */ /* 0x000fe40000000048 */
[----:B------:R-:W-:Y:S02]  /*36710*/  PRMT R16, RZ, 0x7610, R16 ;  /* 0x00007610ff107816 */ /* 0x000fe40000000010 */
[----:B----4-:R-:W-:Y:S01]  /*36720*/  PRMT R18, RZ, 0x7610, R18 ;  /* 0x00007610ff127816 */ /* 0x010fe20000000012 */
[----:B------:R-:W-:Y:S01]  /*36730*/  IMAD.WIDE R20, R20, 0x2, R86 ;  /* 0x0000000214147825 */ /* 0x000fe200078e0256 */
[----:B------:R0:W-:Y:S04]  /*36740*/  STL.64 [R1+0xc0], R6 ;  /* 0x0000c00601007387 */ /* 0x0001e80000100a00 */
[----:B------:R-:W4:Y:S04]  /*36750*/  @P6 LDG.E.U16 R72, desc[UR6][R6.64] ;  /* 0x0000000606486981 */ /* 0x000f28000c1e1500 */
[----:B------:R1:W3:Y:S01]  /*36760*/  @P6 LDG.E.U16 R16, desc[UR6][R20.64] ;  /* 0x0000000614106981 */ /* 0x0002e2000c1e1500 */
[----:B------:R-:W-:-:S03]  /*36770*/  IMAD.WIDE R44, R2, 0x2, R26 ;  /* 0x00000002022c7825 */ /* 0x000fc600078e021a */
[----:B0-----:R-:W3:Y:S04]  /*36780*/  LDL.LU.64 R6, [R1+0x3060] ;  /* 0x0030600001067983 */ /* 0x001ee80000300a00 */
[----:B------:R1:W-:Y:S02]  /*36790*/  STL.64 [R1+0xa8], R20 ;  /* 0x0000a81401007387 */ /* 0x0003e40000100a00 */
[--C-:B-1----:R-:W-:Y:S02]  /*367a0*/  IMAD.WIDE R20, R65, 0x2, R86.reuse ;  /* 0x0000000241147825 */ /* 0x102fe400078e0256 */
[----:B------:R-:W4:Y:S04]  /*367b0*/  LDL.LU R65, [R1+0x305c] ;  /* 0x00305c0001417983 */ /* 0x000f280000300800 */
[----:B--2---:R0:W2:Y:S02]  /*367c0*/  @P0 LDG.E.U16 R18, desc[UR6][R24.64] ;  /* 0x0000000618120981 */ /* 0x0040a4000c1e1500 */
[----:B0-----:R-:W-:-:S02]  /*367d0*/  IMAD.WIDE R24, R2, 0x2, R86 ;  /* 0x0000000202187825 */ /* 0x001fc400078e0256 */
[----:B------:R-:W2:Y:S01]  /*367e0*/  LDL.LU R2, [R1+0x3058] ;  /* 0x0030580001027983 */ /* 0x000ea20000300800 */
[----:B------:R-:W-:Y:S02]  /*367f0*/  PRMT R0, RZ, 0x7610, R0 ;  /* 0x00007610ff007816 */ /* 0x000fe40000000000 */
[----:B------:R-:W-:Y:S02]  /*36800*/  PRMT R60, RZ, 0x7610, R60 ;  /* 0x00007610ff3c7816 */ /* 0x000fe4000000003c */
[----:B------:R-:W-:Y:S02]  /*36810*/  PRMT R61, RZ, 0x7610, R61 ;  /* 0x00007610ff3d7816 */ /* 0x000fe4000000003d */
[----:B------:R-:W4:Y:S04]  /*36820*/  @P6 LDG.E.U16 R0, desc[UR6][R20.64] ;  /* 0x0000000614006981 */ /* 0x000f28000c1e1500 */
[----:B------:R-:W4:Y:S01]  /*36830*/  @P0 LDG.E.U16 R60, desc[UR6][R44.64] ;  /* 0x000000062c3c0981 */ /* 0x000f22000c1e1500 */
[----:B------:R-:W-:-:S03]  /*36840*/  PRMT R15, RZ, 0x7610, R15 ;  /* 0x00007610ff0f7816 */ /* 0x000fc6000000000f */
[----:B------:R-:W4:Y:S01]  /*36850*/  @P6 LDG.E.U16 R61, desc[UR6][R24.64] ;  /* 0x00000006183d6981 */ /* 0x000f22000c1e1500 */
[----:B---3--:R-:W-:-:S03]  /*36860*/  PRMT R7, RZ, 0x7610, R7 ;  /* 0x00007610ff077816 */ /* 0x008fc60000000007 */
[----:B------:R0:W3:Y:S01]  /*36870*/  @P0 LDG.E.U16 R15, desc[UR6][R22.64] ;  /* 0x00000006160f0981 */ /* 0x0000e2000c1e1500 */
[----:B------:R-:W-:-:S05]  /*36880*/  IMAD.WIDE R40, R64, 0x2, R26 ;  /* 0x0000000240287825 */ /* 0x000fca00078e021a */
[----:B------:R-:W3:Y:S01]  /*36890*/  @P0 LDG.E.U16 R7, desc[UR6][R40.64] ;  /* 0x0000000628070981 */ /* 0x000ee2000c1e1500 */
[----:B0-----:R-:W-:Y:S01]  /*368a0*/  IMAD.WIDE R22, R64, 0x2, R86 ;  /* 0x0000000240167825 */ /* 0x001fe200078e0256 */
[----:B--2---:R-:W-:-:S06]  /*368b0*/  PRMT R2, RZ, 0x7610, R2 ;  /* 0x00007610ff027816 */ /* 0x004fcc0000000002 */
[----:B------:R-:W2:Y:S04]  /*368c0*/  @P6 LDG.E.U16 R2, desc[UR6][R22.64] ;  /* 0x0000000616026981 */ /* 0x000ea8000c1e1500 */
[----:B------:R0:W-:Y:S04]  /*368d0*/  STL.64 [R1+0x28], R20 ;  /* 0x0000281401007387 */ /* 0x0001e80000100a00 */
[----:B----4-:R-:W-:Y:S04]  /*368e0*/  STL [R1+0x2f80], R0 ;  /* 0x002f800001007387 */ /* 0x010fe80000100800 */
[----:B------:R-:W-:Y:S04]  /*368f0*/  STL [R1+0x2f84], R60 ;  /* 0x002f843c01007387 */ /* 0x000fe80000100800 */
[----:B------:R-:W-:Y:S04]  /*36900*/  STL [R1+0x2f04], R44 ;  /* 0x002f042c01007387 */ /* 0x000fe80000100800 */
[----:B------:R-:W-:Y:S04]  /*36910*/  STL [R1+0x2f00], R45 ;  /* 0x002f002d01007387 */ /* 0x000fe80000100800 */
[----:B------:R-:W-:Y:S04]  /*36920*/  STL [R1+0x2f88], R61 ;  /* 0x002f883d01007387 */ /* 0x000fe80000100800 */
[----:B------:R-:W-:Y:S04]  /*36930*/  STL [R1+0x2f0c], R24 ;  /* 0x002f0c1801007387 */ /* 0x000fe80000100800 */
[----:B------:R-:W-:Y:S04]  /*36940*/  STL [R1+0x2f08], R25 ;  /* 0x002f081901007387 */ /* 0x000fe80000100800 */
[----:B------:R-:W4:Y:S01]  /*36950*/  LDL.LU R64, [R1+0x3054] ;  /* 0x0030540001407983 */ /* 0x000f220000300800 */
[----:B------:R-:W-:-:S03]  /*36960*/  IMAD.WIDE R36, R66, 0x2, R26 ;  /* 0x0000000242247825 */ /* 0x000fc600078e021a */
[----:B------:R-:W-:Y:S01]  /*36970*/  STL [R1+0x1fcc], R73 ;  /* 0x001fcc4901007387 */ /* 0x000fe20000100800 */
[----:B0-----:R-:W-:-:S03]  /*36980*/  IMAD.WIDE R20, R66, 0x2, R86 ;  /* 0x0000000242147825 */ /* 0x001fc600078e0256 */
[----:B------:R-:W4:Y:S04]  /*36990*/  LDL.LU R66, [R1+0x3050] ;  /* 0x0030500001427983 */ /* 0x000f280000300800 */
[----:B------:R-:W-:Y:S04]  /*369a0*/  STL [R1+0x1fc8], R72 ;  /* 0x001fc84801007387 */ /* 0x000fe80000100800 */
[----:B------:R-:W-:Y:S04]  /*369b0*/  STL [R1+0x1fbc], R18 ;  /* 0x001fbc1201007387 */ /* 0x000fe80000100800 */
[----:B------:R-:W-:Y:S04]  /*369c0*/  STL [R1+0x2f14], R40 ;  /* 0x002f142801007387 */ /* 0x000fe80000100800 */
[----:B------:R-:W-:Y:S04]  /*369d0*/  STL [R1+0x2f10], R41 ;  /* 0x002f102901007387 */ /* 0x000fe80000100800 */
[----:B------:R-:W-:Y:S04]  /*369e0*/  STL [R1+0x1fb8], R16 ;  /* 0x001fb81001007387 */ /* 0x000fe80000100800 */
[----:B--2---:R-:W-:Y:S04]  /*369f0*/  STL [R1+0x2f8c], R2 ;  /* 0x002f8c0201007387 */ /* 0x004fe80000100800 */
[----:B------:R-:W-:Y:S04]  /*36a00*/  STL [R1+0x2f1c], R22 ;  /* 0x002f1c1601007387 */ /* 0x000fe80000100800 */
[----:B------:R-:W-:Y:S04]  /*36a10*/  STL [R1+0x2f18], R23 ;  /* 0x002f181701007387 */ /* 0x000fe80000100800 */
[----:B---3--:R0:W-:Y:S04]  /*36a20*/  STL [R1+0x1f78], R7 ;  /* 0x001f780701007387 */ /* 0x0081e80000100800 */
[----:B0-----:R-:W2:Y:S04]  /*36a30*/  LDL.LU R7, [R1+0x1f88] ;  /* 0x001f880001077983 */ /* 0x001ea80000300800 */
[----:B------:R0:W-:Y:S04]  /*36a40*/  STL [R1+0x1fa8], R15 ;  /* 0x001fa80f01007387 */ /* 0x0001e80000100800 */
[----:B0-----:R-:W3:Y:S04]  /*36a50*/  LDL.LU R15, [R1+0x1f84] ;  /* 0x001f8400010f7983 */ /* 0x001ee80000300800 */
[----:B------:R-:W2:Y:S01]  /*36a60*/  LDL.64 R72, [R1+0x388] ;  /* 0x0003880001487983 */ /* 0x000ea20000100a00 */
[----:B------:R-:W-:Y:S01]  /*36a70*/  PRMT R6, RZ, 0x7610, R6 ;  /* 0x00007610ff067816 */ /* 0x000fe20000000006 */
[C---:B------:R-:W-:Y:S01]  /*36a80*/  IMAD.WIDE R32, R19.reuse, 0x2, R26 ;  /* 0x0000000213207825 */ /* 0x040fe200078e021a */
[----:B------:R-:W-:Y:S01]  /*36a90*/  PRMT R62, RZ, 0x7610, R62 ;  /* 0x00007610ff3e7816 */ /* 0x000fe2000000003e */
[----:B------:R-:W-:Y:S04]  /*36aa0*/  STL [R1+0x2f34], R36 ;  /* 0x002f342401007387 */ /* 0x000fe80000100800 */
[----:B------:R-:W-:Y:S04]  /*36ab0*/  STL [R1+0x2f30], R37 ;  /* 0x002f302501007387 */ /* 0x000fe80000100800 */
[----:B------:R-:W3:Y:S04]  /*36ac0*/  @P0 LDG.E.U16 R6, desc[UR6][R36.64] ;  /* 0x0000000624060981 */ /* 0x000ee8000c1e1500 */
[----:B------:R-:W-:Y:S01]  /*36ad0*/  STL [R1+0x2f3c], R20 ;  /* 0x002f3c1401007387 */ /* 0x000fe20000100800 */
[----:B----4-:R-:W-:Y:S01]  /*36ae0*/  PRMT R66, RZ, 0x7610, R66 ;  /* 0x00007610ff427816 */ /* 0x010fe20000000042 */
[----:B------:R-:W-:-:S02]  /*36af0*/  IMAD.WIDE R18, R19, 0x2, R86 ;  /* 0x0000000213127825 */ /* 0x000fc400078e0256 */
[----:B------:R-:W-:Y:S04]  /*36b00*/  STL [R1+0x2f38], R21 ;  /* 0x002f381501007387 */ /* 0x000fe80000100800 */
[----:B------:R-:W-:Y:S04]  /*36b10*/  STL [R1+0x2f44], R32 ;  /* 0x002f442001007387 */ /* 0x000fe80000100800 */
[----:B------:R-:W4:Y:S04]  /*36b20*/  @P0 LDG.E.U16 R62, desc[UR6][R32.64] ;  /* 0x00000006203e0981 */ /* 0x000f28000c1e1500 */
[----:B------:R0:W-:Y:S01]  /*36b30*/  STL [R1+0x2f40], R33 ;  /* 0x002f402101007387 */ /* 0x0001e20000100800 */
[----:B------:R-:W-:Y:S01]  /*36b40*/  IMAD.WIDE R28, R17, 0x2, R26 ;  /* 0x00000002111c7825 */ /* 0x000fe200078e021a */
[----:B------:R-:W-:-:S02]  /*36b50*/  PRMT R64, RZ, 0x7610, R64 ;  /* 0x00007610ff407816 */ /* 0x000fc40000000040 */
[----:B------:R-:W4:Y:S01]  /*36b60*/  @P6 LDG.E.U16 R66, desc[UR6][R18.64] ;  /* 0x0000000612426981 */ /* 0x000f22000c1e1500 */
[----:B------:R-:W-:-:S03]  /*36b70*/  PRMT R46, RZ, 0x7610, R46 ;  /* 0x00007610ff2e7816 */ /* 0x000fc6000000002e */
[----:B------:R-:W4:Y:S04]  /*36b80*/  @P0 LDG.E.U16 R64, desc[UR6][R28.64] ;  /* 0x000000061c400981 */ /* 0x000f28000c1e1500 */
[----:B0-----:R-:W4:Y:S04]  /*36b90*/  LDL.64 R32, [R1+0x2e0] ;  /* 0x0002e00001207983 */ /* 0x001f280000100a00 */
[----:B------:R-:W-:Y:S04]  /*36ba0*/  STL [R1+0x2f4c], R18 ;  /* 0x002f4c1201007387 */ /* 0x000fe80000100800 */
[----:B------:R0:W-:Y:S04]  /*36bb0*/  STL [R1+0x2f48], R19 ;  /* 0x002f481301007387 */ /* 0x0001e80000100800 */
[----:B0-----:R-:W4:Y:S04]  /*36bc0*/  LDL.64 R18, [R1+0x350] ;  /* 0x0003500001127983 */ /* 0x001f280000100a00 */
[----:B------:R-:W-:Y:S04]  /*36bd0*/  STL [R1+0x2f54], R28 ;  /* 0x002f541c01007387 */ /* 0x000fe80000100800 */
[----:B------:R0:W-:Y:S04]  /*36be0*/  STL [R1+0x2f50], R29 ;  /* 0x002f501d01007387 */ /* 0x0001e80000100800 */
[----:B0-----:R-:W4:Y:S04]  /*36bf0*/  LDL.64 R28, [R1+0x318] ;  /* 0x00031800011c7983 */ /* 0x001f280000100a00 */
[----:B--2---:R-:W2:Y:S01]  /*36c00*/  @P0 LDG.E.U16 R46, desc[UR6][R72.64] ;  /* 0x00000006482e0981 */ /* 0x004ea2000c1e1500 */
[----:B------:R-:W-:Y:S01]  /*36c10*/  PRMT R65, RZ, 0x7610, R65 ;  /* 0x00007610ff417816 */ /* 0x000fe20000000041 */
[----:B------:R-:W-:-:S05]  /*36c20*/  IMAD.WIDE R16, R17, 0x2, R86 ;  /* 0x0000000211107825 */ /* 0x000fca00078e0256 */
[----:B------:R0:W2:Y:S04]  /*36c30*/  @P6 LDG.E.U16 R65, desc[UR6][R20.64] ;  /* 0x0000000614416981 */ /* 0x0000a8000c1e1500 */
[----:B------:R-:W-:Y:S04]  /*36c40*/  STL [R1+0x2f5c], R16 ;  /* 0x002f5c1001007387 */ /* 0x000fe80000100800 */
[----:B------:R-:W-:Y:S01]  /*36c50*/  STL [R1+0x2f58], R17 ;  /* 0x002f581101007387 */ /* 0x000fe20000100800 */
[----:B------:R-:W-:-:S03]  /*36c60*/  PRMT R47, RZ, 0x7610, R47 ;  /* 0x00007610ff2f7816 */ /* 0x000fc6000000002f */
[----:B---3--:R1:W-:Y:S01]  /*36c70*/  STL [R1+0x1f60], R6 ;  /* 0x001f600601007387 */ /* 0x0083e20000100800 */
[----:B------:R-:W-:Y:S02]  /*36c80*/  PRMT R48, RZ, 0x7610, R48 ;  /* 0x00007610ff307816 */ /* 0x000fe40000000030 */
[----:B------:R-:W-:Y:S02]  /*36c90*/  PRMT R49, RZ, 0x7610, R49 ;  /* 0x00007610ff317816 */ /* 0x000fe40000000031 */
[----:B------:R-:W-:Y:S02]  /*36ca0*/  PRMT R50, RZ, 0x7610, R50 ;  /* 0x00007610ff327816 */ /* 0x000fe40000000032 */
[----:B------:R-:W-:Y:S02]  /*36cb0*/  PRMT R51, RZ, 0x7610, R51 ;  /* 0x00007610ff337816 */ /* 0x000fe40000000033 */
[----:B------:R-:W-:Y:S02]  /*36cc0*/  PRMT R52, RZ, 0x7610, R52 ;  /* 0x00007610ff347816 */ /* 0x000fe40000000034 */
[----:B0-----:R-:W-:Y:S01]  /*36cd0*/  PRMT R20, RZ, 0x7610, R20 ;  /* 0x00007610ff147816 */ /* 0x001fe20000000014 */
[----:B------:R-:W3:Y:S04]  /*36ce0*/  LDL.64 R36, [R1+0x2a8] ;  /* 0x0002a80001247983 */ /* 0x000ee80000100a00 */
[----:B------:R-:W3:Y:S04]  /*36cf0*/  LDL.64 R60, [R1+0x270] ;  /* 0x00027000013c7983 */ /* 0x000ee80000100a00 */
[----:B----4-:R-:W4:Y:S01]  /*36d00*/  @P0 LDG.E.U16 R52, desc[UR6][R32.64] ;  /* 0x0000000620340981 */ /* 0x010f22000c1e1500 */
[----:B-1----:R-:W-:-:S03]  /*36d10*/  IMAD.WIDE R6, R7, 0x2, R86 ;  /* 0x0000000207067825 */ /* 0x002fc600078e0256 */
[----:B------:R0:W3:Y:S04]  /*36d20*/  @P6 LDG.E.U16 R20, desc[UR6][R16.64] ;  /* 0x0000000610146981 */ /* 0x0000e8000c1e1500 */
[----:B------:R-:W3:Y:S01]  /*36d30*/  @P6 LDG.E.U16 R47, desc[UR6][R6.64] ;  /* 0x00000006062f6981 */ /* 0x000ee2000c1e1500 */
[----:B0-----:R-:W-:-:S03]  /*36d40*/  IMAD.WIDE R16, R15, 0x2, R86 ;  /* 0x000000020f107825 */ /* 0x001fc600078e0256 */
[----:B------:R0:W4:Y:S04]  /*36d50*/  @P0 LDG.E.U16 R48, desc[UR6][R18.64] ;  /* 0x0000000612300981 */ /* 0x000128000c1e1500 */
[----:B------:R1:W4:Y:S04]  /*36d60*/  @P6 LDG.E.U16 R49, desc[UR6][R16.64] ;  /* 0x0000000610316981 */ /* 0x000328000c1e1500 */
[----:B------:R1:W-:Y:S04]  /*36d70*/  STL.64 [R1+0x118], R6 ;  /* 0x0001180601007387 */ /* 0x0003e80000100a00 */
[----:B------:R-:W4:Y:S01]  /*36d80*/  LDL.LU.64 R72, [R1+0x3048] ;  /* 0x0030480001487983 */ /* 0x000f220000300a00 */
[----:B0-----:R-:W-:-:S03]  /*36d90*/  IMAD.WIDE R18, R5, 0x2, R86 ;  /* 0x0000000205127825 */ /* 0x001fc600078e0256 */
[----:B------:R-:W4:Y:S04]  /*36da0*/  @P0 LDG.E.U16 R50, desc[UR6][R28.64] ;  /* 0x000000061c320981 */ /* 0x000f28000c1e1500 */
[----:B------:R-:W4:Y:S04]  /*36db0*/  @P6 LDG.E.U16 R51, desc[UR6][R18.64] ;  /* 0x0000000612336981 */ /* 0x000f28000c1e1500 */
[----:B--2---:R-:W-:Y:S04]  /*36dc0*/  STL [R1+0x2f60], R46 ;  /* 0x002f602e01007387 */ /* 0x004fe80000100800 */
[----:B-1----:R-:W2:Y:S04]  /*36dd0*/  LDL.LU.64 R6, [R1+0x3040] ;  /* 0x0030400001067983 */ /* 0x002ea80000300a00 */
[----:B------:R0:W-:Y:S01]  /*36de0*/  STL.64 [R1+0x100], R16 ;  /* 0x0001001001007387 */ /* 0x0001e20000100a00 */
[----:B------:R-:W-:Y:S01]  /*36df0*/  PRMT R53, RZ, 0x7610, R53 ;  /* 0x00007610ff357816 */ /* 0x000fe20000000035 */
[----:B0-----:R-:W-:Y:S01]  /*36e00*/  IMAD.WIDE R16, R92, 0x2, R86 ;  /* 0x000000025c107825 */ /* 0x001fe200078e0256 */
[----:B------:R-:W-:-:S04]  /*36e10*/  PRMT R55, RZ, 0x7610, R55 ;  /* 0x00007610ff377816 */ /* 0x000fc80000000037 */
[----:B------:R0:W2:Y:S04]  /*36e20*/  @P6 LDG.E.U16 R53, desc[UR6][R16.64] ;  /* 0x0000000610356981 */ /* 0x0000a8000c1e1500 */
[----:B---3--:R-:W-:Y:S04]  /*36e30*/  STL [R1+0x2f64], R47 ;  /* 0x002f642f01007387 */ /* 0x008fe80000100800 */
[----:B----4-:R-:W-:Y:S04]  /*36e40*/  STL [R1+0x2f68], R48 ;  /* 0x002f683001007387 */ /* 0x010fe80000100800 */
[----:B------:R-:W-:Y:S04]  /*36e50*/  STL [R1+0x2f6c], R49 ;  /* 0x002f6c3101007387 */ /* 0x000fe80000100800 */
[----:B------:R-:W3:Y:S04]  /*36e60*/  LDL.LU R5, [R1+0x3038] ;  /* 0x0030380001057983 */ /* 0x000ee80000300800 */
[----:B------:R-:W4:Y:S04]  /*36e70*/  LDL.LU R92, [R1+0x3034] ;  /* 0x00303400015c7983 */ /* 0x000f280000300800 */
[----:B------:R2:W-:Y:S04]  /*36e80*/  STL.64 [R1+0xe8], R18 ;  /* 0x0000e81201007387 */ /* 0x0005e80000100a00 */
[----:B------:R-:W-:Y:S04]  /*36e90*/  STL [R1+0x2f70], R50 ;  /* 0x002f703201007387 */ /* 0x000fe80000100800 */
[----:B------:R0:W-:Y:S04]  /*36ea0*/  STL.64 [R1+0xd0], R16 ;  /* 0x0000d01001007387 */ /* 0x0001e80000100a00 */
[----:B------:R-:W-:Y:S04]  /*36eb0*/  STL [R1+0x2f74], R51 ;  /* 0x002f743301007387 */ /* 0x000fe80000100800 */
[----:B------:R-:W-:Y:S01]  /*36ec0*/  STL [R1+0x2f78], R52 ;  /* 0x002f783401007387 */ /* 0x000fe20000100800 */
[----:B------:R-:W-:-:S02]  /*36ed0*/  PRMT R57, RZ, 0x7610, R57 ;  /* 0x00007610ff397816 */ /* 0x000fc40000000039 */
[----:B------:R-:W-:Y:S02]  /*36ee0*/  PRMT R58, RZ, 0x7610, R58 ;  /* 0x00007610ff3a7816 */ /* 0x000fe4000000003a */
[----:B------:R-:W-:Y:S02]  /*36ef0*/  PRMT R45, RZ, 0x7610, R45 ;  /* 0x00007610ff2d7816 */ /* 0x000fe4000000002d */
[----:B------:R-:W-:Y:S01]  /*36f00*/  PRMT R41, RZ, 0x7610, R41 ;  /* 0x00007610ff297816 */ /* 0x000fe20000000029 */
[--C-:B------:R-:W-:Y:S01]  /*36f10*/  IMAD.WIDE R14, R14, 0x2, R86.reuse ;  /* 0x000000020e0e7825 */ /* 0x100fe200078e0256 */
[----:B------:R-:W3:Y:S04]  /*36f20*/  @P0 LDG.E.U16 R58, desc[UR6][R82.64] ;  /* 0x00000006523a0981 */ /* 0x000ee8000c1e1500 */
[----:B------:R-:W3:Y:S04]  /*36f30*/  @P0 LDG.E.U16 R45, desc[UR6][R70.64] ;  /* 0x00000006462d0981 */ /* 0x000ee8000c1e1500 */
[----:B------:R-:W3:Y:S01]  /*36f40*/  @P0 LDG.E.U16 R41, desc[UR6][R12.64] ;  /* 0x000000060c290981 */ /* 0x000ee2000c1e1500 */
[----:B--2---:R-:W-:-:S04]  /*36f50*/  IMAD.WIDE R18, R7, 0x2, R86 ;  /* 0x0000000207127825 */ /* 0x004fc800078e0256 */
[--C-:B0-----:R-:W-:Y:S01]  /*36f60*/  IMAD.WIDE R16, R6, 0x2, R86.reuse ;  /* 0x0000000206107825 */ /* 0x101fe200078e0256 */
[----:B------:R-:W2:Y:S04]  /*36f70*/  LDL.LU R7, [R1+0x3030] ;  /* 0x0030300001077983 */ /* 0x000ea80000300800 */
[----:B------:R-:W2:Y:S04]  /*36f80*/  LDL.LU R6, [R1+0x302c] ;  /* 0x00302c0001067983 */ /* 0x000ea80000300800 */
[----:B------:R0:W-:Y:S04]  /*36f90*/  STL.64 [R1+0xb8], R18 ;  /* 0x0000b81201007387 */ /* 0x0001e80000100a00 */
[----:B------:R0:W3:Y:S04]  /*36fa0*/  @P6 LDG.E.U16 R55, desc[UR6][R18.64] ;  /* 0x0000000612376981 */ /* 0x0000e8000c1e1500 */
[----:B------:R1:W-:Y:S04]  /*36fb0*/  STL.64 [R1+0xa0], R16 ;  /* 0x0000a01001007387 */ /* 0x0003e80000100a00 */
[----:B------:R1:W3:Y:S01]  /*36fc0*/  @P6 LDG.E.U16 R57, desc[UR6][R16.64] ;  /* 0x0000000610396981 */ /* 0x0002e2000c1e1500 */
[----:B0-----:R-:W-:-:S04]  /*36fd0*/  IMAD.WIDE R18, R89, 0x2, R86 ;  /* 0x0000000259127825 */ /* 0x001fc800078e0256 */
[----:B-1----:R-:W-:Y:S01]  /*36fe0*/  IMAD.WIDE R16, R4, 0x2, R86 ;  /* 0x0000000204107825 */ /* 0x002fe200078e0256 */
[----:B------:R-:W3:Y:S04]  /*36ff0*/  LDL.LU R89, [R1+0x3028] ;  /* 0x0030280001597983 */ /* 0x000ee80000300800 */
[----:B------:R-:W3:Y:S04]  /*37000*/  LDL.LU.64 R82, [R1+0x3020] ;  /* 0x0030200001527983 */ /* 0x000ee80000300a00 */
[----:B------:R-:W-:Y:S04]  /*37010*/  STL.64 [R1+0x48], R18 ;  /* 0x0000481201007387 */ /* 0x000fe80000100a00 */
[----:B------:R-:W-:Y:S04]  /*37020*/  STL.64 [R1+0x58], R16 ;  /* 0x0000581001007387 */ /* 0x000fe80000100a00 */
[----:B------:R-:W3:Y:S04]  /*37030*/  LDL.LU.64 R70, [R1+0x3018] ;  /* 0x0030180001467983 */ /* 0x000ee80000300a00 */
[----:B------:R0:W-:Y:S04]  /*37040*/  STL.64 [R1+0x68], R14 ;  /* 0x0000680e01007387 */ /* 0x0001e80000100a00 */
[----:B------:R-:W3:Y:S01]  /*37050*/  LDL.LU R13, [R1+0x3014] ;  /* 0x00301400010d7983 */ /* 0x000ee20000300800 */
[----:B------:R-:W-:-:S02]  /*37060*/  PRMT R44, RZ, 0x7610, R44 ;  /* 0x00007610ff2c7816 */ /* 0x000fc4000000002c */
[----:B------:R-:W-:Y:S02]  /*37070*/  PRMT R40, RZ, 0x7610, R40 ;  /* 0x00007610ff287816 */ /* 0x000fe40000000028 */
[----:B------:R-:W-:Y:S02]  /*37080*/  PRMT R25, RZ, 0x7610, R25 ;  /* 0x00007610ff197816 */ /* 0x000fe40000000019 */
[----:B------:R-:W-:Y:S01]  /*37090*/  PRMT R23, RZ, 0x7610, R23 ;  /* 0x00007610ff177816 */ /* 0x000fe20000000017 */
[----:B------:R0:W4:Y:S01]  /*370a0*/  @P6 LDG.E.U16 R44, desc[UR6][R14.64] ;  /* 0x000000060e2c6981 */ /* 0x000122000c1e1500 */
[----:B------:R-:W-:Y:S02]  /*370b0*/  PRMT R56, RZ, 0x7610, R56 ;  /* 0x00007610ff387816 */ /* 0x000fe40000000038 */
[----:B------:R-:W-:Y:S01]  /*370c0*/  PRMT R54, RZ, 0x7610, R54 ;  /* 0x00007610ff367816 */ /* 0x000fe20000000036 */
[----:B------:R-:W4:Y:S01]  /*370d0*/  @P0 LDG.E.U16 R25, desc[UR6][R68.64] ;  /* 0x0000000644190981 */ /* 0x000f22000c1e1500 */
[----:B------:R-:W-:-:S03]  /*370e0*/  PRMT R59, RZ, 0x7610, R59 ;  /* 0x00007610ff3b7816 */ /* 0x000fc6000000003b */
[----:B------:R-:W4:Y:S04]  /*370f0*/  @P0 LDG.E.U16 R23, desc[UR6][R84.64] ;  /* 0x0000000654170981 */ /* 0x000f28000c1e1500 */
[----:B------:R-:W4:Y:S04]  /*37100*/  @P0 LDG.E.U16 R56, desc[UR6][R60.64] ;  /* 0x000000063c380981 */ /* 0x000f28000c1e1500 */
[----:B------:R-:W4:Y:S01]  /*37110*/  @P0 LDG.E.U16 R54, desc[UR6][R36.64] ;  /* 0x0000000624360981 */ /* 0x000f22000c1e1500 */
[----:B------:R-:W-:-:S04]  /*37120*/  IMAD.WIDE R46, R67, 0x2, R86 ;  /* 0x00000002432e7825 */ /* 0x000fc800078e0256 */
[----:B0-----:R-:W-:Y:S01]  /*37130*/  IMAD.WIDE R14, R88, 0x2, R86 ;  /* 0x00000002580e7825 */ /* 0x001fe200078e0256 */
[----:B------:R0:W4:Y:S01]  /*37140*/  @P6 LDG.E.U16 R59, desc[UR6][R18.64] ;  /* 0x00000006123b6981 */ /* 0x000122000c1e1500 */
[----:B------:R-:W-:Y:S02]  /*37150*/  PRMT R24, RZ, 0x7610, R24 ;  /* 0x00007610ff187816 */ /* 0x000fe40000000018 */
[----:B------:R-:W-:-:S04]  /*37160*/  IMAD.WIDE R32, R72, 0x2, R86 ;  /* 0x0000000248207825 */ /* 0x000fc800078e0256 */
[----:B------:R-:W-:-:S04]  /*37170*/  IMAD.WIDE R28, R79, 0x2, R86 ;  /* 0x000000024f1c7825 */ /* 0x000fc800078e0256 */
[----:B------:R-:W-:Y:S01]  /*37180*/  IMAD.WIDE R42, R93, 0x2, R26 ;  /* 0x000000025d2a7825 */ /* 0x000fe200078e021a */
[----:B------:R-:W4:Y:S03]  /*37190*/  @P6 LDG.E.U16 R24, desc[UR6][R14.64] ;  /* 0x000000060e186981 */ /* 0x000f26000c1e1500 */
[----:B0-----:R-:W-:-:S04]  /*371a0*/  IMAD.WIDE R18, R73, 0x2, R86 ;  /* 0x0000000249127825 */ /* 0x001fc800078e0256 */
[----:B------:R-:W-:Y:S01]  /*371b0*/  IMAD.WIDE R38, R78, 0x2, R26 ;  /* 0x000000024e267825 */ /* 0x000fe200078e021a */
[----:B--2---:R-:W-:-:S06]  /*371c0*/  PRMT R6, RZ, 0x7610, R6 ;  /* 0x00007610ff067816 */ /* 0x004fcc0000000006 */
[----:B------:R0:W2:Y:S01]  /*371d0*/  @P0 LDG.E.U16 R6, desc[UR6][R8.64] ;  /* 0x0000000608060981 */ /* 0x0000a2000c1e1500 */
[----:B------:R-:W-:-:S06]  /*371e0*/  PRMT R7, RZ, 0x7610, R7 ;  /* 0x00007610ff077816 */ /* 0x000fcc0000000007 */
[----:B------:R-:W2:Y:S01]  /*371f0*/  @P6 LDG.E.U16 R7, desc[UR6][R16.64] ;  /* 0x0000000610076981 */ /* 0x000ea2000c1e1500 */
[----:B0-----:R-:W-:-:S05]  /*37200*/  IMAD.WIDE R8, R10, 0x2, R86 ;  /* 0x000000020a087825 */ /* 0x001fca00078e0256 */
[----:B------:R0:W-:Y:S04]  /*37210*/  STL.64 [R1+0x78], R8 ;  /* 0x0000780801007387 */ /* 0x0001e80000100a00 */
[----:B------:R0:W2:Y:S04]  /*37220*/  @P6 LDG.E.U16 R40, desc[UR6][R8.64] ;  /* 0x0000000608286981 */ /* 0x0000a8000c1e1500 */
[----:B------:R-:W2:Y:S04]  /*37230*/  LDL.LU R88, [R1+0x3010] ;  /* 0x0030100001587983 */ /* 0x000ea80000300800 */
[----:B------:R-:W4:Y:S04]  /*37240*/  LDL.64 R48, [R1+0x348] ;  /* 0x0003480001307983 */ /* 0x000f280000100a00 */
[----:B------:R1:W-:Y:S04]  /*37250*/  STL.64 [R1+0x88], R14 ;  /* 0x0000880e01007387 */ /* 0x0003e80000100a00 */
[----:B------:R-:W4:Y:S04]  /*37260*/  LDL.LU.64 R68, [R1+0x3008] ;  /* 0x0030080001447983 */ /* 0x000f280000300a00 */
[----:B------:R-:W4:Y:S01]  /*37270*/  LDL.LU.64 R84, [R1+0x3000] ;  /* 0x0030000001547983 */ /* 0x000f220000300a00 */
[----:B---3--:R-:W-:-:S04]  /*37280*/  IMAD.WIDE R50, R13, 0x2, R86 ;  /* 0x000000020d327825 */ /* 0x008fc800078e0256 */
[----:B0-----:R-:W-:-:S04]  /*37290*/  IMAD.WIDE R8, R11, 0x2, R86 ;  /* 0x000000020b087825 */ /* 0x001fc800078e0256 */
[----:B------:R-:W-:-:S04]  /*372a0*/  IMAD.WIDE R36, R71, 0x2, R86 ;  /* 0x0000000247247825 */ /* 0x000fc800078e0256 */
[--C-:B------:R-:W-:Y:S01]  /*372b0*/  IMAD.WIDE R16, R70, 0x2, R86.reuse ;  /* 0x0000000246107825 */ /* 0x100fe200078e0256 */
[----:B------:R0:W-:Y:S04]  /*372c0*/  STL.64 [R1+0x98], R8 ;  /* 0x0000980801007387 */ /* 0x0001e80000100a00 */
[----:B------:R-:W3:Y:S04]  /*372d0*/  LDL.64 R60, [R1+0x2d8] ;  /* 0x0002d800013c7983 */ /* 0x000ee80000100a00 */
[----:B------:R-:W3:Y:S04]  /*372e0*/  LDL.LU R67, [R1+0x2ff8] ;  /* 0x002ff80001437983 */ /* 0x000ee80000300800 */
[----:B------:R-:W3:Y:S04]  /*372f0*/  LDL.LU R71, [R1+0x2ff4] ;  /* 0x002ff40001477983 */ /* 0x000ee80000300800 */
[----:B------:R-:W3:Y:S04]  /*37300*/  LDL.LU R70, [R1+0x2ff0] ;  /* 0x002ff00001467983 */ /* 0x000ee80000300800 */
[----:B------:R-:W-:Y:S04]  /*37310*/  STL.64 [R1+0x110], R50 ;  /* 0x0001103201007387 */ /* 0x000fe80000100a00 */
[----:B------:R-:W3:Y:S04]  /*37320*/  LDL.LU R73, [R1+0x2fec] ;  /* 0x002fec0001497983 */ /* 0x000ee80000300800 */
[----:B------:R-:W-:Y:S04]  /*37330*/  STL.64 [R1+0xf8], R46 ;  /* 0x0000f82e01007387 */ /* 0x000fe80000100a00 */
[----:B------:R-:W3:Y:S04]  /*37340*/  LDL.LU R72, [R1+0x2fe8] ;  /* 0x002fe80001487983 */ /* 0x000ee80000300800 */
[----:B------:R-:W-:Y:S04]  /*37350*/  STL.64 [R1+0xe0], R36 ;  /* 0x0000e02401007387 */ /* 0x000fe80000100a00 */
[----:B------:R-:W3:Y:S04]  /*37360*/  LDL.LU R79, [R1+0x2fe4] ;  /* 0x002fe400014f7983 */ /* 0x000ee80000300800 */
[----:B------:R-:W-:Y:S04]  /*37370*/  STL.64 [R1+0xc8], R16 ;  /* 0x0000c81001007387 */ /* 0x000fe80000100a00 */
[----:B------:R-:W-:Y:S04]  /*37380*/  STL.64 [R1+0xb0], R18 ;  /* 0x0000b01201007387 */ /* 0x000fe80000100a00 */
[----:B------:R0:W-:Y:S01]  /*37390*/  STL.64 [R1+0x38], R32 ;  /* 0x0000382001007387 */ /* 0x0001e20000100a00 */
[----:B-1----:R-:W-:-:S04]  /*373a0*/  IMAD.WIDE R14, R93, 0x2, R86 ;  /* 0x000000025d0e7825 */ /* 0x002fc800078e0256 */
[----:B------:R-:W-:Y:S01]  /*373b0*/  IMAD.WIDE R12, R78, 0x2, R86 ;  /* 0x000000024e0c7825 */ /* 0x000fe200078e0256 */
[----:B------:R-:W3:Y:S04]  /*373c0*/  LDL.LU R93, [R1+0x2fe0] ;  /* 0x002fe000015d7983 */ /* 0x000ee80000300800 */
[----:B------:R1:W-:Y:S04]  /*373d0*/  STL.64 [R1+0x18], R28 ;  /* 0x0000181c01007387 */ /* 0x0003e80000100a00 */
[----:B------:R-:W3:Y:S01]  /*373e0*/  LDL.LU R78, [R1+0x2fdc] ;  /* 0x002fdc00014e7983 */ /* 0x000ee20000300800 */
[----:B------:R-:W-:Y:S01]  /*373f0*/  PRMT R22, RZ, 0x7610, R22 ;  /* 0x00007610ff167816 */ /* 0x000fe20000000016 */
[----:B------:R-:W-:-:S04]  /*37400*/  IMAD.WIDE R34, R77, 0x2, R26 ;  /* 0x000000024d227825 */ /* 0x000fc800078e021a */
[----:B------:R-:W-:-:S04]  /*37410*/  IMAD.WIDE R10, R77, 0x2, R86 ;  /* 0x000000024d0a7825 */ /* 0x000fc800078e0256 */
[--C-:B------:R-:W-:Y:S01]  /*37420*/  IMAD.WIDE R30, R76, 0x2, R26.reuse ;  /* 0x000000024c1e7825 */ /* 0x100fe200078e021a */
[----:B------:R-:W3:Y:S04]  /*37430*/  LDL.LU R77, [R1+0x2fd8] ;  /* 0x002fd800014d7983 */ /* 0x000ee80000300800 */
[----:B------:R0:W3:Y:S01]  /*37440*/  @P6 LDG.E.U16 R22, desc[UR6][R8.64] ;  /* 0x0000000608166981 */ /* 0x0000e2000c1e1500 */
[----:B------:R-:W-:-:S04]  /*37450*/  IMAD.WIDE R26, R80, 0x2, R26 ;  /* 0x00000002501a7825 */ /* 0x000fc800078e021a */
[----:B0-----:R-:W-:-:S04]  /*37460*/  IMAD.WIDE R8, R76, 0x2, R86 ;  /* 0x000000024c087825 */ /* 0x001fc800078e0256 */
[----:B------:R-:W-:Y:S01]  /*37470*/  IMAD.WIDE R86, R80, 0x2, R86 ;  /* 0x0000000250567825 */ /* 0x000fe200078e0256 */
[----:B------:R-:W3:Y:S04]  /*37480*/  LDL.LU R76, [R1+0x2fd4] ;  /* 0x002fd400014c7983 */ /* 0x000ee80000300800 */
[----:B------:R-:W3:Y:S01]  /*37490*/  LDL.LU R80, [R1+0x2fd0] ;  /* 0x002fd00001507983 */ /* 0x000ee20000300800 */
[----:B--2---:R-:W-:-:S06]  /*374a0*/  PRMT R88, RZ, 0x7610, R88 ;  /* 0x00007610ff587816 */ /* 0x004fcc0000000058 */
[----:B----4-:R0:W2:Y:S04]  /*374b0*/  @P0 LDG.E.U16 R88, desc[UR6][R84.64] ;  /* 0x0000000654580981 */ /* 0x0100a8000c1e1500 */
[----:B------:R-:W0:Y:S01]  /*374c0*/  LDL.LU.64 R84, [R1+0x2fc8] ;  /* 0x002fc80001547983 */ /* 0x000e220000300a00 */
[----:B---3--:R-:W-:-:S06]  /*374d0*/  PRMT R72, RZ, 0x7610, R72 ;  /* 0x00007610ff487816 */ /* 0x008fcc0000000048 */
[----:B------:R3:W4:Y:S01]  /*374e0*/  @P0 LDG.E.U16 R72, desc[UR6][R74.64] ;  /* 0x000000064a480981 */ /* 0x000722000c1e1500 */
[----:B------:R-:W-:-:S06]  /*374f0*/  PRMT R78, RZ, 0x7610, R78 ;  /* 0x00007610ff4e7816 */ /* 0x000fcc000000004e */
[----:B------:R0:W2:Y:S04]  /*37500*/  @P0 LDG.E.U16 R78, desc[UR6][R68.64] ;  /* 0x00000006444e0981 */ /* 0x0000a8000c1e1500 */
[----:B------:R-:W2:Y:S04]  /*37510*/  LDL.LU.64 R68, [R1+0x2fc0] ;  /* 0x002fc00001447983 */ /* 0x000ea80000300a00 */
[----:B------:R-:W3:Y:S01]  /*37520*/  LDL.LU.64 R74, [R1+0x2fb8] ;  /* 0x002fb800014a7983 */ /* 0x000ee20000300a00 */
[----:B------:R-:W-:Y:S02]  /*37530*/  PRMT R70, RZ, 0x7610, R70 ;  /* 0x00007610ff467816 */ /* 0x000fe40000000046 */
[----:B------:R-:W-:-:S02]  /*37540*/  PRMT R71, RZ, 0x7610, R71 ;  /* 0x00007610ff477816 */ /* 0x000fc40000000047 */
[----:B------:R-:W-:Y:S02]  /*37550*/  PRMT R77, RZ, 0x7610, R77 ;  /* 0x00007610ff4d7816 */ /* 0x000fe4000000004d */
[----:B------:R-:W-:Y:S01]  /*37560*/  PRMT R76, RZ, 0x7610, R76 ;  /* 0x00007610ff4c7816 */ /* 0x000fe2000000004c */
[----:B------:R-:W2:Y:S04]  /*37570*/  @P0 LDG.E.U16 R70, desc[UR6][R90.64] ;  /* 0x000000065a460981 */ /* 0x000ea8000c1e1500 */
[----:B------:R-:W2:Y:S04]  /*37580*/  @P6 LDG.E.U16 R71, desc[UR6][R32.64] ;  /* 0x0000000620476981 */ /* 0x000ea8000c1e1500 */
[----:B------:R-:W2:Y:S04]  /*37590*/  @P6 LDG.E.U16 R77, desc[UR6][R36.64] ;  /* 0x00000006244d6981 */ /* 0x000ea8000c1e1500 */
[----:B------:R-:W2:Y:S04]  /*375a0*/  @P0 LDG.E.U16 R76, desc[UR6][R60.64] ;  /* 0x000000063c4c0981 */ /* 0x000ea8000c1e1500 */
[----:B------:R-:W2:Y:S04]  /*375b0*/  LDL.LU.64 R90, [R1+0x2fb0] ;  /* 0x002fb000015a7983 */ /* 0x000ea80000300a00 */
[----:B------:R-:W2:Y:S04]  /*375c0*/  LDL.LU R33, [R1+0x2174] ;  /* 0x0021740001217983 */ /* 0x000ea80000300800 */
[----:B------:R-:W2:Y:S01]  /*375d0*/  LDL.LU R37, [R1+0x2170] ;  /* 0x0021700001257983 */ /* 0x000ea20000300800 */
[----:B0-----:R-:W-:-:S06]  /*375e0*/  PRMT R84, RZ, 0x7610, R84 ;  /* 0x00007610ff547816 */ /* 0x001fcc0000000054 */
[----:B------:R-:W4:Y:S01]  /*375f0*/  @P6 LDG.E.U16 R84, desc[UR6][R50.64] ;  /* 0x0000000632546981 */ /* 0x000f22000c1e1500 */
[----:B---3--:R-:W-:-:S06]  /*37600*/  PRMT R74, RZ, 0x7610, R74 ;  /* 0x00007610ff4a7816 */ /* 0x008fcc000000004a */
[----:B------:R0:W3:Y:S04]  /*37610*/  @P0 LDG.E.U16 R74, desc[UR6][R82.64] ;  /* 0x00000006524a0981 */ /* 0x0000e8000c1e1500 */
[----:B------:R-:W0:Y:S04]  /*37620*/  LDL.LU.64 R82, [R1+0x2fa8] ;  /* 0x002fa80001527983 */ /* 0x000e280000300a00 */
[----:B------:R-:W3:Y:S04]  /*37630*/  LDL.LU R36, [R1+0x219c] ;  /* 0x00219c0001247983 */ /* 0x000ee80000300800 */
[----:B------:R-:W4:Y:S04]  /*37640*/  LDL.LU R2, [R1+0x2198] ;  /* 0x0021980001027983 */ /* 0x000f280000300800 */
[----:B------:R-:W4:Y:S04]  /*37650*/  LDL.LU R61, [R1+0x21c4] ;  /* 0x0021c400013d7983 */ /* 0x000f280000300800 */
[----:B------:R-:W4:Y:S04]  /*37660*/  LDL.LU R4, [R1+0x21c0] ;  /* 0x0021c00001047983 */ /* 0x000f280000300800 */
[----:B------:R-:W4:Y:S04]  /*37670*/  LDL.LU R52, [R1+0x21ec] ;  /* 0x0021ec0001347983 */ /* 0x000f280000300800 */
[----:B------:R-:W4:Y:S04]  /*37680*/  LDL.LU R51, [R1+0x21e8] ;  /* 0x0021e80001337983 */ /* 0x000f280000300800 */
[----:B------:R-:W4:Y:S01]  /*37690*/  LDL.LU R60, [R1+0x2214] ;  /* 0x00221400013c7983 */ /* 0x000f220000300800 */
[----:B--2---:R-:W-:-:S02]  /*376a0*/  PRMT R69, RZ, 0x7610, R69 ;  /* 0x00007610ff457816 */ /* 0x004fc40000000045 */
[----:B------:R-:W-:Y:S02]  /*376b0*/  PRMT R93, RZ, 0x7610, R93 ;  /* 0x00007610ff5d7816 */ /* 0x000fe4000000005d */
[----:B------:R-:W-:Y:S01]  /*376c0*/  PRMT R79, RZ, 0x7610, R79 ;  /* 0x00007610ff4f7816 */ /* 0x000fe2000000004f */
[----:B------:R-:W2:Y:S04]  /*376d0*/  LDL.LU R50, [R1+0x2210] ;  /* 0x0022100001327983 */ /* 0x000ea80000300800 */
[----:B------:R-:W2:Y:S01]  /*376e0*/  @P6 LDG.E.U16 R69, desc[UR6][R28.64] ;  /* 0x000000061c456981 */ /* 0x000ea2000c1e1500 */
[----:B------:R-:W-:-:S03]  /*376f0*/  PRMT R75, RZ, 0x7610, R75 ;  /* 0x00007610ff4b7816 */ /* 0x000fc6000000004b */
[----:B------:R-:W2:Y:S01]  /*37700*/  @P0 LDG.E.U16 R93, desc[UR6][R48.64] ;  /* 0x00000006305d0981 */ /* 0x000ea2000c1e1500 */
[----:B------:R-:W-:-:S03]  /*37710*/  PRMT R73, RZ, 0x7610, R73 ;  /* 0x00007610ff497816 */ /* 0x000fc60000000049 */
[----:B------:R-:W2:Y:S04]  /*37720*/  @P6 LDG.E.U16 R79, desc[UR6][R46.64] ;  /* 0x000000062e4f6981 */ /* 0x000ea8000c1e1500 */
[----:B------:R-:W2:Y:S04]  /*37730*/  @P6 LDG.E.U16 R75, desc[UR6][R16.64] ;  /* 0x00000006104b6981 */ /* 0x000ea8000c1e1500 */
[----:B------:R1:W-:Y:S04]  /*37740*/  STS.U16 [R5+UR76+0x33980], R37 ;  /* 0x0339802505007988 */ /* 0x0003e8000800044c */
[----:B------:R-:W2:Y:S04]  /*37750*/  @P6 LDG.E.U16 R73, desc[UR6][R18.64] ;  /* 0x0000000612496981 */ /* 0x000ea8000c1e1500 */
[----:B-1----:R-:W2:Y:S04]  /*37760*/  LDL.LU R29, [R1+0x20a0] ;  /* 0x0020a000011d7983 */ /* 0x002ea80000300800 */
        /* <DEDUP_REMOVED lines=13> */
[----:B------:R1:W-:Y:S04]  /*37840*/  STS.U16 [R5+UR76+0x23980], R33 ;  /* 0x0239802105007988 */ /* 0x0003e8000800044c */
[----:B-1----:R-:W2:Y:S04]  /*37850*/  LDL.LU R33, [R1+0x2044] ;  /* 0x0020440001217983 */ /* 0x002ea80000300800 */
[----:B---3--:R1:W-:Y:S04]  /*37860*/  STS.U16 [R5+UR76+0x23580], R36 ;  /* 0x0235802405007988 */ /* 0x0083e8000800044c */
[----:B----4-:R3:W-:Y:S04]  /*37870*/  STS.U16 [R5+UR76+0x33580], R2 ;  /* 0x0335800205007988 */ /* 0x0107e8000800044c */
[----:B------:R4:W-:Y:S04]  /*37880*/  STS.U16 [R5+UR76+0x23180], R61 ;  /* 0x0231803d05007988 */ /* 0x0009e8000800044c */
[----:B------:R0:W-:Y:S04]  /*37890*/  STS.U16 [R5+UR76+0x33180], R4 ;  /* 0x0331800405007988 */ /* 0x0001e8000800044c */
[----:B------:R0:W-:Y:S04]  /*378a0*/  STS.U16 [R5+UR76+0x22980], R60 ;  /* 0x0229803c05007988 */ /* 0x0001e8000800044c */
[----:B-1----:R-:W2:Y:S04]  /*378b0*/  LDL.LU R36, [R1+0x2040] ;  /* 0x0020400001247983 */ /* 0x002ea80000300800 */
[----:B---3--:R-:W3:Y:S04]  /*378c0*/  LDL.LU R2, [R1+0x2038] ;  /* 0x0020380001027983 */ /* 0x008ee80000300800 */
[----:B----4-:R-:W4:Y:S04]  /*378d0*/  LDL.LU R61, [R1+0x2034] ;  /* 0x00203400013d7983 */ /* 0x010f280000300800 */
[----:B0-----:R-:W4:Y:S04]  /*378e0*/  LDL.LU R4, [R1+0x2fa4] ;  /* 0x002fa40001047983 */ /* 0x001f280000300800 */
[----:B------:R-:W4:Y:S04]  /*378f0*/  LDL.LU R60, [R1+0x2030] ;  /* 0x00203000013c7983 */ /* 0x000f280000300800 */
[----:B--2---:R0:W-:Y:S04]  /*37900*/  STS.U16 [R5+UR76+0x35180], R29 ;  /* 0x0351801d05007988 */ /* 0x0041e8000800044c */
[----:B------:R1:W-:Y:S04]  /*37910*/  STS.U16 [R5+UR76+0x25180], R32 ;  /* 0x0251802005007988 */ /* 0x0003e8000800044c */
[----:B------:R2:W-:Y:S04]  /*37920*/  STS.U16 [R5+UR76+0x24d80], R21 ;  /* 0x024d801505007988 */ /* 0x0005e8000800044c */
[----:B------:R1:W-:Y:S04]  /*37930*/  STS.U16 [R5+UR76+0x34d80], R0 ;  /* 0x034d800005007988 */ /* 0x0003e8000800044c */
[----:B------:R-:W-:Y:S04]  /*37940*/  STS.U16 [R5+UR76+0x32980], R50 ;  /* 0x0329803205007988 */ /* 0x000fe8000800044c */
[----:B0-----:R-:W4:Y:S04]  /*37950*/  LDL.LU R29, [R1+0x202c] ;  /* 0x00202c00011d7983 */ /* 0x001f280000300800 */
[----:B-1----:R-:W4:Y:S04]  /*37960*/  LDL.LU R32, [R1+0x2028] ;  /* 0x0020280001207983 */ /* 0x002f280000300800 */
[----:B--2---:R-:W2:Y:S04]  /*37970*/  LDL.LU R21, [R1+0x2024] ;  /* 0x0020240001157983 */ /* 0x004ea80000300800 */
        /* <DEDUP_REMOVED lines=14> */
[----:B------:R0:W-:Y:S04]  /*37a60*/  STS.U16 [R5+UR76+0x36980], R36 ;  /* 0x0369802405007988 */ /* 0x0001e8000800044c */
[----:B---3--:R1:W-:Y:S04]  /*37a70*/  STS.U16 [R5+UR76+0x26d80], R2 ;  /* 0x026d800205007988 */ /* 0x0083e8000800044c */
[----:B----4-:R3:W-:Y:S04]  /*37a80*/  STS.U16 [R5+UR76+0x36d80], R61 ;  /* 0x036d803d05007988 */ /* 0x0107e8000800044c */
[----:B------:R4:W-:Y:S04]  /*37a90*/  STS.U16 [R5+UR76+0x27180], R60 ;  /* 0x0271803c05007988 */ /* 0x0009e8000800044c */
[----:B------:R1:W-:Y:S04]  /*37aa0*/  STS.U16 [R5+UR76+0x37980], R4 ;  /* 0x0379800405007988 */ /* 0x0003e8000800044c */
[----:B0-----:R-:W2:Y:S04]  /*37ab0*/  LDL.LU R36, [R1+0x2270] ;  /* 0x0022700001247983 */ /* 0x001ea80000300800 */
[----:B------:R-:W2:Y:S04]  /*37ac0*/  LDL.LU R18, [R1+0x2294] ;  /* 0x0022940001127983 */ /* 0x000ea80000300800 */
[----:B------:R-:W2:Y:S04]  /*37ad0*/  LDL.LU R33, [R1+0x2290] ;  /* 0x0022900001217983 */ /* 0x000ea80000300800 */
[----:B-1----:R-:W2:Y:S04]  /*37ae0*/  LDL.LU R2, [R1+0x22b4] ;  /* 0x0022b40001027983 */ /* 0x002ea80000300800 */
[----:B---3--:R-:W3:Y:S04]  /*37af0*/  LDL.LU R61, [R1+0x22b0] ;  /* 0x0022b000013d7983 */ /* 0x008ee80000300800 */
[----:B----4-:R-:W4:Y:S04]  /*37b00*/  LDL.LU R60, [R1+0x22d4] ;  /* 0x0022d400013c7983 */ /* 0x010f280000300800 */
[----:B------:R-:W3:Y:S04]  /*37b10*/  LDL.LU R4, [R1+0x2fa0] ;  /* 0x002fa00001047983 */ /* 0x000ee80000300800 */
[----:B------:R-:W-:Y:S04]  /*37b20*/  STS.U16 [R5+UR76+0x25980], R47 ;  /* 0x0259802f05007988 */ /* 0x000fe8000800044c */
[----:B------:R-:W-:Y:S04]  /*37b30*/  STS.U16 [R5+UR76+0x35980], R46 ;  /* 0x0359802e05007988 */ /* 0x000fe8000800044c */
[----:B------:R-:W-:Y:S04]  /*37b40*/  STS.U16 [R5+UR76+0x25d80], R17 ;  /* 0x025d801105007988 */ /* 0x000fe8000800044c */
[----:B--2---:R0:W-:Y:S04]  /*37b50*/  STS.U16 [R5+UR76+0x27980], R0 ;  /* 0x0279800005007988 */ /* 0x0041e8000800044c */
[----:B------:R1:W-:Y:S04]  /*37b60*/  STS.U16 [R5+UR76+0x35d80], R16 ;  /* 0x035d801005007988 */ /* 0x0003e8000800044c */
[----:B------:R2:W-:Y:S04]  /*37b70*/  STS.U16 [R5+UR76+0x27580], R32 ;  /* 0x0275802005007988 */ /* 0x0005e8000800044c */
[----:B------:R1:W-:Y:S04]  /*37b80*/  STS.U16 [R5+UR76+0x37580], R21 ;  /* 0x0375801505007988 */ /* 0x0003e8000800044c */
[----:B------:R1:W-:Y:S04]  /*37b90*/  STS.U16 [R5+UR76+0x27d80], R63 ;  /* 0x027d803f05007988 */ /* 0x0003e8000800044c */
[----:B0-----:R-:W4:Y:S04]  /*37ba0*/  LDL.LU R0, [R1+0x22d0] ;  /* 0x0022d00001007983 */ /* 0x001f280000300800 */
[----:B------:R-:W4:Y:S04]  /*37bb0*/  LDL.LU R47, [R1+0x22f4] ;  /* 0x0022f400012f7983 */ /* 0x000f280000300800 */
[----:B------:R-:W4:Y:S04]  /*37bc0*/  LDL.LU R46, [R1+0x22f0] ;  /* 0x0022f000012e7983 */ /* 0x000f280000300800 */
[----:B------:R-:W4:Y:S04]  /*37bd0*/  LDL.LU R17, [R1+0x2314] ;  /* 0x0023140001117983 */ /* 0x000f280000300800 */
[----:B-1----:R-:W4:Y:S04]  /*37be0*/  LDL.LU R16, [R1+0x2310] ;  /* 0x0023100001107983 */ /* 0x002f280000300800 */
[----:B--2---:R-:W2:Y:S04]  /*37bf0*/  LDL.LU R32, [R1+0x2334] ;  /* 0x0023340001207983 */ /* 0x004ea80000300800 */
[----:B------:R-:W2:Y:S04]  /*37c00*/  LDL.LU R21, [R1+0x2330] ;  /* 0x0023300001157983 */ /* 0x000ea80000300800 */
[----:B------:R-:W2:Y:S04]  /*37c10*/  LDL.LU R63, [R1+0x2354] ;  /* 0x00235400013f7983 */ /* 0x000ea80000300800 */
[----:B------:R0:W-:Y:S04]  /*37c20*/  STS.U16 [R5+UR76+0x37180], R29 ;  /* 0x0371801d05007988 */ /* 0x0001e8000800044c */
[----:B------:R-:W-:Y:S04]  /*37c30*/  STS.U16 [R5+UR76+0x22d80], R52 ;  /* 0x022d803405007988 */ /* 0x000fe8000800044c */
[----:B------:R-:W-:Y:S04]  /*37c40*/  STS.U16 [R5+UR76+0x32d80], R51 ;  /* 0x032d803305007988 */ /* 0x000fe8000800044c */
[----:B------:R1:W-:Y:S04]  /*37c50*/  STS.U16 [R5+UR76+0x37d80], R28 ;  /* 0x037d801c05007988 */ /* 0x0003e8000800044c */
[----:B0-----:R-:W2:Y:S04]  /*37c60*/  LDL.LU R29, [R1+0x2350] ;  /* 0x00235000011d7983 */ /* 0x001ea80000300800 */
[----:B-1----:R-:W2:Y:S04]  /*37c70*/  LDL.LU R28, [R1+0x20ec] ;  /* 0x0020ec00011c7983 */ /* 0x002ea80000300800 */
[----:B---3--:R0:W-:Y:S04]  /*37c80*/  STS.U16 [R4+UR76+0x22600], R19 ;  /* 0x0226001304007988 */ /* 0x0081e8000800044c */
[----:B------:R1:W-:Y:S04]  /*37c90*/  STS.U16 [R4+UR76+0x32600], R37 ;  /* 0x0326002504007988 */ /* 0x0003e8000800044c */
[----:B0-----:R-:W3:Y:S04]  /*37ca0*/  LDL.LU R19, [R1+0x20e8] ;  /* 0x0020e80001137983 */ /* 0x001ee80000300800 */
[----:B-1----:R-:W3:Y:S04]  /*37cb0*/  LDL.LU R37, [R1+0x210c] ;  /* 0x00210c0001257983 */ /* 0x002ee80000300800 */
[----:B------:R0:W-:Y:S04]  /*37cc0*/  STS.U16 [R4+UR76+0x31e00], R36 ;  /* 0x031e002404007988 */ /* 0x0001e8000800044c */
[----:B------:R1:W-:Y:S04]  /*37cd0*/  STS.U16 [R4+UR76+0x21a00], R18 ;  /* 0x021a001204007988 */ /* 0x0003e8000800044c */
[----:B------:R1:W-:Y:S04]  /*37ce0*/  STS.U16 [R4+UR76+0x31a00], R33 ;  /* 0x031a002104007988 */ /* 0x0003e8000800044c */
[----:B------:R1:W-:Y:S04]  /*37cf0*/  STS.U16 [R4+UR76+0x21600], R2 ;  /* 0x0216000204007988 */ /* 0x0003e8000800044c */
[----:B0-----:R-:W3:Y:S04]  /*37d00*/  LDL.LU R36, [R1+0x2108] ;  /* 0x0021080001247983 */ /* 0x001ee80000300800 */
[----:B-1----:R-:W3:Y:S04]  /*37d10*/  LDL.LU R18, [R1+0x212c] ;  /* 0x00212c0001127983 */ /* 0x002ee80000300800 */
[----:B------:R-:W3:Y:S04]  /*37d20*/  LDL.LU R33, [R1+0x2128] ;  /* 0x0021280001217983 */ /* 0x000ee80000300800 */
[----:B------:R-:W3:Y:S04]  /*37d30*/  LDL.LU R2, [R1+0x214c] ;  /* 0x00214c0001027983 */ /* 0x000ee80000300800 */
[----:B------:R0:W-:Y:S04]  /*37d40*/  STS.U16 [R4+UR76+0x31600], R61 ;  /* 0x0316003d04007988 */ /* 0x0001e8000800044c */
[----:B----4-:R1:W-:Y:S04]  /*37d50*/  STS.U16 [R4+UR76+0x21200], R60 ;  /* 0x0212003c04007988 */ /* 0x0103e8000800044c */
[----:B------:R4:W-:Y:S04]  /*37d60*/  STS.U16 [R4+UR76+0x31200], R0 ;  /* 0x0312000004007988 */ /* 0x0009e8000800044c */
[----:B--2---:R2:W-:Y:S04]  /*37d70*/  STS.U16 [R4+UR76+0x20600], R32 ;  /* 0x0206002004007988 */ /* 0x0045e8000800044c */
[----:B------:R1:W-:Y:S04]  /*37d80*/  STS.U16 [R4+UR76+0x30600], R21 ;  /* 0x0306001504007988 */ /* 0x0003e8000800044c */
[----:B------:R2:W-:Y:S04]  /*37d90*/  STS.U16 [R4+UR76+0x20200], R63 ;  /* 0x0202003f04007988 */ /* 0x0005e8000800044c */
[----:B0-----:R-:W3:Y:S04]  /*37da0*/  LDL.LU R61, [R1+0x2148] ;  /* 0x00214800013d7983 */ /* 0x001ee80000300800 */
[----:B-1----:R-:W3:Y:S04]  /*37db0*/  LDL.LU R60, [R1+0x216c] ;  /* 0x00216c00013c7983 */ /* 0x002ee80000300800 */
[----:B----4-:R-:W4:Y:S04]  /*37dc0*/  LDL.LU R0, [R1+0x2168] ;  /* 0x0021680001007983 */ /* 0x010f280000300800 */
[----:B--2---:R-:W2:Y:S04]  /*37dd0*/  LDL.LU R32, [R1+0x2194] ;  /* 0x0021940001207983 */ /* 0x004ea80000300800 */
[----:B------:R-:W2:Y:S04]  /*37de0*/  LDL.LU R21, [R1+0x2190] ;  /* 0x0021900001157983 */ /* 0x000ea80000300800 */
        /* <DEDUP_REMOVED lines=8> */
[----:B0-----:R-:W3:Y:S04]  /*37e70*/  LDL.LU R37, [R1+0x220c] ;  /* 0x00220c0001257983 */ /* 0x001ee80000300800 */
[----:B------:R0:W-:Y:S04]  /*37e80*/  STS.U16 [R4+UR76+0x30e00], R46 ;  /* 0x030e002e04007988 */ /* 0x0001e8000800044c */
[----:B------:R1:W-:Y:S04]  /*37e90*/  STS.U16 [R4+UR76+0x20a00], R17 ;  /* 0x020a001104007988 */ /* 0x0003e8000800044c */
        /* <DEDUP_REMOVED lines=8> */
[----:B------:R-:W3:Y:S04]  /*37f20*/  LDL.LU R36, [R1+0x203c] ;  /* 0x00203c0001247983 */ /* 0x000ee80000300800 */
[----:B------:R0:W-:Y:S04]  /*37f30*/  STS.U16 [R4+UR76+0x20e00], R47 ;  /* 0x020e002f04007988 */ /* 0x0001e8000800044c */
[----:B------:R-:W3:Y:S04]  /*37f40*/  LDL.LU R2, [R1+0x2048] ;  /* 0x0020480001027983 */ /* 0x000ee80000300800 */
        /* <DEDUP_REMOVED lines=10> */
[----:B----4-:R0:W-:Y:S04]  /*37ff0*/  STS.U16 [R4+UR76+0x33a00], R0 ;  /* 0x033a000004007988 */ /* 0x0101e8000800044c */
[----:B--2---:R-:W2:Y:S01]  /*38000*/  LDL.LU R60, [R1+0x2078] ;  /* 0x00207800013c7983 */ /* 0x004ea20000300800 */
        /* <DEDUP_REMOVED lines=9> */
[----:B------:R-:W-:Y:S01]  /*380a0*/  PRMT R89, RZ, 0x7610, R89 ;  /* 0x00007610ff597816 */ /* 0x000fe20000000059 */
[----:B------:R1:W-:Y:S04]  /*380b0*/  STS.U16 [R4+UR76+0x34200], R33 ;  /* 0x0342002104007988 */ /* 0x0003e8000800044c */
[----:B0-----:R-:W4:Y:S04]  /*380c0*/  LDL.LU R0, [R1+0x207c] ;  /* 0x00207c0001007983 */ /* 0x001f280000300800 */
[----:B------:R0:W-:Y:S04]  /*380d0*/  STS.U16 [R4+UR76+0x23600], R32 ;  /* 0x0236002004007988 */ /* 0x0001e8000800044c */
[----:B------:R0:W-:Y:S04]  /*380e0*/  STS.U16 [R4+UR76+0x33600], R21 ;  /* 0x0336001504007988 */ /* 0x0001e8000800044c */
[----:B------:R0:W-:Y:S04]  /*380f0*/  STS.U16 [R4+UR76+0x23200], R63 ;  /* 0x0232003f04007988 */ /* 0x0001e8000800044c */
[----:B------:R-:W4:Y:S04]  /*38100*/  @P0 LDG.E.U16 R68, desc[UR6][R42.64] ;  /* 0x000000062a440981 */ /* 0x000f28000c1e1500 */
[----:B------:R-:W4:Y:S04]  /*38110*/  @P6 LDG.E.U16 R67, desc[UR6][R14.64] ;  /* 0x000000060e436981 */ /* 0x000f28000c1e1500 */
[----:B------:R-:W4:Y:S04]  /*38120*/  @P0 LDG.E.U16 R85, desc[UR6][R38.64] ;  /* 0x0000000626550981 */ /* 0x000f28000c1e1500 */
[----:B-1----:R-:W4:Y:S04]  /*38130*/  LDL.LU R33, [R1+0x2088] ;  /* 0x0020880001217983 */ /* 0x002f280000300800 */
[----:B------:R-:W4:Y:S04]  /*38140*/  @P6 LDG.E.U16 R82, desc[UR6][R12.64] ;  /* 0x000000060c526981 */ /* 0x000f28000c1e1500 */
[----:B0-----:R-:W4:Y:S04]  /*38150*/  LDL.LU R32, [R1+0x208c] ;  /* 0x00208c0001207983 */ /* 0x001f280000300800 */
[----:B------:R-:W4:Y:S04]  /*38160*/  LDL.LU R21, [R1+0x2098] ;  /* 0x0020980001157983 */ /* 0x000f280000300800 */
[----:B------:R-:W4:Y:S04]  /*38170*/  @P0 LDG.E.U16 R83, desc[UR6][R34.64] ;  /* 0x0000000622530981 */ /* 0x000f28000c1e1500 */
[----:B------:R-:W4:Y:S04]  /*38180*/  LDL.LU R63, [R1+0x209c] ;  /* 0x00209c00013f7983 */ /* 0x000f280000300800 */
[----:B------:R-:W4:Y:S04]  /*38190*/  @P6 LDG.E.U16 R80, desc[UR6][R10.64] ;  /* 0x000000060a506981 */ /* 0x000f28000c1e1500 */
[----:B------:R-:W4:Y:S04]  /*381a0*/  @P0 LDG.E.U16 R92, desc[UR6][R30.64] ;  /* 0x000000061e5c0981 */ /* 0x000f28000c1e1500 */
[----:B------:R-:W4:Y:S04]  /*381b0*/  @P6 LDG.E.U16 R91, desc[UR6][R8.64] ;  /* 0x00000006085b6981 */ /* 0x000f28000c1e1500 */
[----:B------:R-:W4:Y:S04]  /*381c0*/  @P0 LDG.E.U16 R90, desc[UR6][R26.64] ;  /* 0x000000061a5a0981 */ /* 0x000f28000c1e1500 */
[----:B------:R-:W4:Y:S04]  /*381d0*/  @P6 LDG.E.U16 R89, desc[UR6][R86.64] ;  /* 0x0000000656596981 */ /* 0x000f28000c1e1500 */
[----:B------:R-:W-:Y:S04]  /*381e0*/  STS.U16 [R4+UR76+0x33200], R50 ;  /* 0x0332003204007988 */ /* 0x000fe8000800044c */
[----:B------:R-:W-:Y:S04]  /*381f0*/  STS.U16 [R4+UR76+0x22e00], R49 ;  /* 0x022e003104007988 */ /* 0x000fe8000800044c */
        /* <DEDUP_REMOVED lines=14> */
[----:B------:R-:W-:Y:S04]  /*382e0*/  STS.U16 [R4+UR76+0x26600], R47 ;  /* 0x0266002f04007988 */ /* 0x000fe8000800044c */
[----:B------:R0:W-:Y:S04]  /*382f0*/  STS.U16 [R4+UR76+0x25e00], R61 ;  /* 0x025e003d04007988 */ /* 0x0001e8000800044c */
[----:B--2---:R1:W-:Y:S04]  /*38300*/  STS.U16 [R4+UR76+0x35a00], R60 ;  /* 0x035a003c04007988 */ /* 0x0043e8000800044c */
[----:B------:R-:W-:Y:S04]  /*38310*/  STS.U16 [R4+UR76+0x36200], R28 ;  /* 0x0362001c04007988 */ /* 0x000fe8000800044c */
[----:B------:R-:W-:Y:S04]  /*38320*/  STS.U16 [R4+UR76+0x26200], R19 ;  /* 0x0262001304007988 */ /* 0x000fe8000800044c */
[----:B------:R-:W-:Y:S04]  /*38330*/  STS.U16 [R4+UR76+0x35e00], R18 ;  /* 0x035e001204007988 */ /* 0x000fe8000800044c */
[----:B0-----:R-:W2:Y:S04]  /*38340*/  LDL.LU R61, [R1+0x1f34] ;  /* 0x001f3400013d7983 */ /* 0x001ea80000300800 */
[----:B-1----:R-:W2:Y:S04]  /*38350*/  LDL.LU R60, [R1+0x222c] ;  /* 0x00222c00013c7983 */ /* 0x002ea80000300800 */
[----:B----4-:R0:W-:Y:S04]  /*38360*/  STS.U16 [R4+UR76+0x25a00], R0 ;  /* 0x025a000004007988 */ /* 0x0101e8000800044c */
[----:B------:R-:W-:Y:S04]  /*38370*/  STS.U16 [R4+UR76+0x27a00], R3 ;  /* 0x027a000304007988 */ /* 0x000fe8000800044c */
[----:B0-----:R-:W4:Y:S04]  /*38380*/  LDL.LU R0, [R1+0x2228] ;  /* 0x0022280001007983 */ /* 0x001f280000300800 */
[----:B------:R-:W4:Y:S04]  /*38390*/  LDL.LU R47, [R1+0x2248] ;  /* 0x00224800012f7983 */ /* 0x000f280000300800 */
[----:B------:R-:W4:Y:S04]  /*383a0*/  LDL.LU R28, [R1+0x226c] ;  /* 0x00226c00011c7983 */ /* 0x000f280000300800 */
[----:B------:R0:W-:Y:S04]  /*383b0*/  STS.U16 [R4+UR76+0x25200], R63 ;  /* 0x0252003f04007988 */ /* 0x0001e8000800044c */
[----:B------:R-:W4:Y:S04]  /*383c0*/  LDL.LU R19, [R1+0x2268] ;  /* 0x0022680001137983 */ /* 0x000f280000300800 */
[----:B------:R1:W-:Y:S04]  /*383d0*/  STS.U16 [R4+UR76+0x35600], R33 ;  /* 0x0356002104007988 */ /* 0x0003e8000800044c */
[----:B------:R1:W-:Y:S04]  /*383e0*/  STS.U16 [R4+UR76+0x25600], R32 ;  /* 0x0256002004007988 */ /* 0x0003e8000800044c */
[----:B------:R1:W-:Y:S04]  /*383f0*/  STS.U16 [R4+UR76+0x35200], R21 ;  /* 0x0352001504007988 */ /* 0x0003e8000800044c */
[----:B0-----:R-:W4:Y:S04]  /*38400*/  LDL.LU R63, [R1+0x228c] ;  /* 0x00228c00013f7983 */ /* 0x001f280000300800 */
[----:B------:R-:W4:Y:S04]  /*38410*/  LDL.LU R18, [R1+0x2288] ;  /* 0x0022880001127983 */ /* 0x000f280000300800 */
[----:B-1----:R-:W4:Y:S04]  /*38420*/  LDL.LU R33, [R1+0x22ac] ;  /* 0x0022ac0001217983 */ /* 0x002f280000300800 */
[----:B------:R-:W4:Y:S04]  /*38430*/  LDL.LU R32, [R1+0x22a8] ;  /* 0x0022a80001207983 */ /* 0x000f280000300800 */
[----:B------:R-:W4:Y:S04]  /*38440*/  LDL.LU R21, [R1+0x22cc] ;  /* 0x0022cc0001157983 */ /* 0x000f280000300800 */
[----:B------:R-:W-:Y:S04]  /*38450*/  STS.U16 [R4+UR76+0x27e00], R81 ;  /* 0x027e005104007988 */ /* 0x000fe8000800044c */
[----:B---3--:R0:W-:Y:S04]  /*38460*/  STS.U16 [R4+UR76+0x24e00], R37 ;  /* 0x024e002504007988 */ /* 0x0081e8000800044c */
[----:B0-----:R-:W3:Y:S04]  /*38470*/  LDL.LU R37, [R1+0x22c8] ;  /* 0x0022c80001257983 */ /* 0x001ee80000300800 */
[----:B------:R-:W3:Y:S04]  /*38480*/  LDL.LU R3, [R1+0x2f9c] ;  /* 0x002f9c0001037983 */ /* 0x000ee80000300800 */
[----:B------:R-:W4:Y:S04]  /*38490*/  LDL.LU R81, [R1+0x2f98] ;  /* 0x002f980001517983 */ /* 0x000f280000300800 */
[----:B------:R0:W-:Y:S04]  /*384a0*/  STS.U16 [R4+UR76+0x34e00], R46 ;  /* 0x034e002e04007988 */ /* 0x0001e8000800044c */
[----:B------:R1:W-:Y:S04]  /*384b0*/  STS.U16 [R4+UR76+0x27200], R17 ;  /* 0x0272001104007988 */ /* 0x0003e8000800044c */
[----:B------:R0:W-:Y:S04]  /*384c0*/  STS.U16 [R4+UR76+0x37200], R16 ;  /* 0x0372001004007988 */ /* 0x0001e8000800044c */
[----:B------:R0:W-:Y:S04]  /*384d0*/  STS.U16 [R4+UR76+0x27600], R29 ;  /* 0x0276001d04007988 */ /* 0x0001e8000800044c */
[----:B------:R1:W-:Y:S04]  /*384e0*/  STS.U16 [R4+UR76+0x37600], R36 ;  /* 0x0376002404007988 */ /* 0x0003e8000800044c */
[----:B------:R1:W-:Y:S04]  /*384f0*/  STS.U16 [R4+UR76+0x37a00], R2 ;  /* 0x037a000204007988 */ /* 0x0003e8000800044c */
[----:B0-----:R-:W4:Y:S04]  /*38500*/  LDL.LU R46, [R1+0x22e8] ;  /* 0x0022e800012e7983 */ /* 0x001f280000300800 */
[----:B-1----:R-:W4:Y:S04]  /*38510*/  LDL.LU R17, [R1+0x230c] ;  /* 0x00230c0001117983 */ /* 0x002f280000300800 */
[----:B------:R-:W4:Y:S04]  /*38520*/  LDL.LU R16, [R1+0x2308] ;  /* 0x0023080001107983 */ /* 0x000f280000300800 */
[----:B------:R-:W4:Y:S04]  /*38530*/  LDL.LU R29, [R1+0x232c] ;  /* 0x00232c00011d7983 */ /* 0x000f280000300800 */
[----:B------:R-:W4:Y:S04]  /*38540*/  LDL.LU R36, [R1+0x2328] ;  /* 0x0023280001247983 */ /* 0x000f280000300800 */
[----:B------:R-:W-:Y:S04]  /*38550*/  STS.U16 [R4+UR76+0x32e00], R48 ;  /* 0x032e003004007988 */ /* 0x000fe8000800044c */
[----:B------:R-:W4:Y:S04]  /*38560*/  LDL.LU R2, [R1+0x234c] ;  /* 0x00234c0001027983 */ /* 0x000f280000300800 */
[----:B--2---:R0:W-:Y:S04]  /*38570*/  STS.U16 [R4+UR76+0x37e00], R61 ;  /* 0x037e003d04007988 */ /* 0x0041e8000800044c */
[----:B0-----:R-:W2:Y:S04]  /*38580*/  LDL.LU R61, [R1+0x20e4] ;  /* 0x0020e400013d7983 */ /* 0x001ea80000300800 */
[----:B---3--:R0:W-:Y:S04]  /*38590*/  STS.U16 [R3+UR76+0x22680], R60 ;  /* 0x0226803c03007988 */ /* 0x0081e8000800044c */
[----:B----4-:R1:W-:Y:S04]  /*385a0*/  STS.U16 [R3+UR76+0x32680], R0 ;  /* 0x0326800003007988 */ /* 0x0103e8000800044c */
[----:B------:R3:W-:Y:S04]  /*385b0*/  STS.U16 [R3+UR76+0x22280], R81 ;  /* 0x0222805103007988 */ /* 0x0007e8000800044c */
[----:B0-----:R-:W4:Y:S04]  /*385c0*/  LDL.LU R60, [R1+0x20e0] ;  /* 0x0020e000013c7983 */ /* 0x001f280000300800 */
[----:B-1----:R-:W2:Y:S04]  /*385d0*/  LDL.LU R0, [R1+0x2104] ;  /* 0x0021040001007983 */ /* 0x002ea80000300800 */
[----:B---3--:R-:W3:Y:S04]  /*385e0*/  LDL.LU R81, [R1+0x2f94] ;  /* 0x002f940001517983 */ /* 0x008ee80000300800 */
[----:B------:R0:W-:Y:S04]  /*385f0*/  STS.U16 [R3+UR76+0x21a80], R63 ;  /* 0x021a803f03007988 */ /* 0x0001e8000800044c */
[----:B0-----:R-:W2:Y:S04]  /*38600*/  LDL.LU R63, [R1+0x2100] ;  /* 0x00210000013f7983 */ /* 0x001ea80000300800 */
[----:B---3--:R0:W-:Y:S04]  /*38610*/  STS.U16 [R3+UR76+0x20e80], R81 ;  /* 0x020e805103007988 */ /* 0x0081e8000800044c */
[----:B0-----:R-:W3:Y:S04]  /*38620*/  LDL.LU R81, [R1+0x2f90] ;  /* 0x002f900001517983 */ /* 0x001ee80000300800 */
[----:B------:R0:W-:Y:S04]  /*38630*/  STS.U16 [R3+UR76+0x21e80], R28 ;  /* 0x021e801c03007988 */ /* 0x0001e8000800044c */
[----:B------:R1:W-:Y:S04]  /*38640*/  STS.U16 [R3+UR76+0x31e80], R19 ;  /* 0x031e801303007988 */ /* 0x0003e8000800044c */
[----:B------:R0:W-:Y:S04]  /*38650*/  STS.U16 [R3+UR76+0x31a80], R18 ;  /* 0x031a801203007988 */ /* 0x0001e8000800044c */
[----:B--2---:R-:W-:Y:S04]  /*38660*/  STS.U16 [R3+UR76+0x24680], R0 ;  /* 0x0246800003007988 */ /* 0x004fe8000800044c */
[----:B------:R2:W-:Y:S04]  /*38670*/  STS.U16 [R3+UR76+0x21680], R33 ;  /* 0x0216802103007988 */ /* 0x0005e8000800044c */
[----:B------:R1:W-:Y:S04]  /*38680*/  STS.U16 [R3+UR76+0x31680], R32 ;  /* 0x0316802003007988 */ /* 0x0003e8000800044c */
[----:B------:R2:W-:Y:S04]  /*38690*/  STS.U16 [R3+UR76+0x21280], R21 ;  /* 0x0212801503007988 */ /* 0x0005e8000800044c */
[----:B0-----:R-:W3:Y:S04]  /*386a0*/  LDL.LU R28, [R1+0x2124] ;  /* 0x00212400011c7983 */ /* 0x001ee80000300800 */
[----:B-1----:R-:W3:Y:S04]  /*386b0*/  LDL.LU R19, [R1+0x2120] ;  /* 0x0021200001137983 */ /* 0x002ee80000300800 */
[----:B------:R-:W3:Y:S04]  /*386c0*/  LDL.LU R18, [R1+0x2144] ;  /* 0x0021440001127983 */ /* 0x000ee80000300800 */
[----:B--2---:R-:W2:Y:S04]  /*386d0*/  LDL.LU R33, [R1+0x2140] ;  /* 0x0021400001217983 */ /* 0x004ea80000300800 */
[----:B------:R-:W2:Y:S04]  /*386e0*/  LDL.LU R32, [R1+0x2164] ;  /* 0x0021640001207983 */ /* 0x000ea80000300800 */
[----:B------:R0:W-:Y:S04]  /*386f0*/  STS.U16 [R3+UR76+0x31280], R37 ;  /* 0x0312802503007988 */ /* 0x0001e8000800044c */
[----:B------:R-:W2:Y:S04]  /*38700*/  LDL.LU R21, [R1+0x2160] ;  /* 0x0021600001157983 */ /* 0x000ea80000300800 */
[----:B------:R1:W-:Y:S04]  /*38710*/  STS.U16 [R3+UR76+0x30680], R36 ;  /* 0x0306802403007988 */ /* 0x0003e8000800044c */
[----:B------:R0:W-:Y:S04]  /*38720*/  STS.U16 [R3+UR76+0x20280], R2 ;  /* 0x0202800203007988 */ /* 0x0001e8000800044c */
[----:B------:R1:W-:Y:S04]  /*38730*/  STS.U16 [R3+UR76+0x24a80], R61 ;  /* 0x024a803d03007988 */ /* 0x0003e8000800044c */
[----:B----4-:R4:W-:Y:S04]  /*38740*/  STS.U16 [R3+UR76+0x34a80], R60 ;  /* 0x034a803c03007988 */ /* 0x0109e8000800044c */
[----:B0-----:R-:W2:Y:S04]  /*38750*/  LDL.LU R37, [R1+0x218c] ;  /* 0x00218c0001257983 */ /* 0x001ea80000300800 */
[----:B-1----:R-:W2:Y:S04]  /*38760*/  LDL.LU R36, [R1+0x2188] ;  /* 0x0021880001247983 */ /* 0x002ea80000300800 */
[----:B------:R-:W2:Y:S04]  /*38770*/  LDL.LU R2, [R1+0x21b4] ;  /* 0x0021b40001027983 */ /* 0x000ea80000300800 */
[----:B------:R-:W2:Y:S04]  /*38780*/  LDL.LU R61, [R1+0x21b0] ;  /* 0x0021b000013d7983 */ /* 0x000ea80000300800 */
[----:B----4-:R-:W4:Y:S04]  /*38790*/  LDL.LU R60, [R1+0x21dc] ;  /* 0x0021dc00013c7983 */ /* 0x010f280000300800 */
[----:B---3--:R0:W-:Y:S02]  /*387a0*/  STS.U16 [R3+UR76+0x30280], R81 ;  /* 0x0302805103007988 */ /* 0x0081e4000800044c */
[----:B0-----:R-:W0:Y:S02]  /*387b0*/  LDC R81, c[0x0][0x3a0] ;  /* 0x0000e800ff517b82 */ /* 0x001e240000000800 */
[----:B0-----:R-:W-:-:S05]  /*387c0*/  VIADD R81, R81, 0xff ;  /* 0x000000ff51517836 */ /* 0x001fca0000000000 */
[----:B------:R-:W-:-:S04]  /*387d0*/  SHF.R.S32.HI R0, RZ, 0x1f, R81 ;  /* 0x0000001fff007819 */ /* 0x000fc80000011451 */
[----:B------:R-:W-:-:S06]  /*387e0*/  LEA.HI R0, R0, R81, RZ, 0x8 ;  /* 0x0000005100007211 */ /* 0x000fcc00078f40ff */
[----:B------:R-:W3:Y:S04]  /*387f0*/  LDL.LU R0, [R1+0x21d8] ;  /* 0x0021d80001007983 */ /* 0x000ee80000300800 */
[----:B------:R0:W-:Y:S04]  /*38800*/  STS.U16 [R3+UR76+0x34680], R63 ;  /* 0x0346803f03007988 */ /* 0x0001e8000800044c */
[----:B------:R-:W3:Y:S04]  /*38810*/  LDL.LU R52, [R1+0x2204] ;  /* 0x0022040001347983 */ /* 0x000ee80000300800 */
[----:B------:R1:W-:Y:S04]  /*38820*/  STS.U16 [R3+UR76+0x32280], R47 ;  /* 0x0322802f03007988 */ /* 0x0003e8000800044c */
[----:B------:R1:W-:Y:S04]  /*38830*/  STS.U16 [R3+UR76+0x30e80], R46 ;  /* 0x030e802e03007988 */ /* 0x0003e8000800044c */
[----:B------:R1:W-:Y:S04]  /*38840*/  STS.U16 [R3+UR76+0x20a80], R17 ;  /* 0x020a801103007988 */ /* 0x0003e8000800044c */
[----:B0-----:R-:W3:Y:S04]  /*38850*/  LDL.LU R63, [R1+0x2200] ;  /* 0x00220000013f7983 */ /* 0x001ee80000300800 */
[----:B------:R-:W3:Y:S04]  /*38860*/  LDL.LU R51, [R1+0x1fa8] ;  /* 0x001fa80001337983 */ /* 0x000ee80000300800 */
[----:B------:R-:W3:Y:S04]  /*38870*/  LDL.LU R50, [R1+0x1fb8] ;  /* 0x001fb80001327983 */ /* 0x000ee80000300800 */
[----:B------:R-:W3:Y:S04]  /*38880*/  LDL.LU R49, [R1+0x1fbc] ;  /* 0x001fbc0001317983 */ /* 0x000ee80000300800 */
[----:B------:R-:W3:Y:S04]  /*38890*/  LDL.LU R48, [R1+0x1fc8] ;  /* 0x001fc80001307983 */ /* 0x000ee80000300800 */
[----:B-1----:R-:W3:Y:S04]  /*388a0*/  LDL.LU R47, [R1+0x1fcc] ;  /* 0x001fcc00012f7983 */ /* 0x002ee80000300800 */
[----:B------:R-:W3:Y:S04]  /*388b0*/  LDL.LU R46, [R1+0x1fd8] ;  /* 0x001fd800012e7983 */ /* 0x000ee80000300800 */
[----:B------:R0:W-:Y:S04]  /*388c0*/  STS.U16 [R3+UR76+0x30a80], R16 ;  /* 0x030a801003007988 */ /* 0x0001e8000800044c */
[----:B------:R-:W3:Y:S04]  /*388d0*/  LDL.LU R17, [R1+0x1fdc] ;  /* 0x001fdc0001117983 */ /* 0x000ee80000300800 */
[----:B------:R1:W-:Y:S04]  /*388e0*/  STS.U16 [R3+UR76+0x20680], R29 ;  /* 0x0206801d03007988 */ /* 0x0003e8000800044c */
[----:B------:R0:W-:Y:S04]  /*388f0*/  STS.U16 [R3+UR76+0x24280], R28 ;  /* 0x0242801c03007988 */ /* 0x0001e8000800044c */
[----:B------:R0:W-:Y:S04]  /*38900*/  STS.U16 [R3+UR76+0x34280], R19 ;  /* 0x0342801303007988 */ /* 0x0001e8000800044c */
[----:B------:R1:W-:Y:S04]  /*38910*/  STS.U16 [R3+UR76+0x23e80], R18 ;  /* 0x023e801203007988 */ /* 0x0003e8000800044c */
[----:B--2---:R2:W-:Y:S04]  /*38920*/  STS.U16 [R3+UR76+0x33e80], R33 ;  /* 0x033e802103007988 */ /* 0x0045e8000800044c */
[----:B0-----:R-:W3:Y:S04]  /*38930*/  LDL.LU R16, [R1+0x1fe8] ;  /* 0x001fe80001107983 */ /* 0x001ee80000300800 */
[----:B-1----:R-:W3:Y:S04]  /*38940*/  LDL.LU R29, [R1+0x1fec] ;  /* 0x001fec00011d7983 */ /* 0x002ee80000300800 */
[----:B------:R-:W3:Y:S04]  /*38950*/  LDL.LU R28, [R1+0x1ff8] ;  /* 0x001ff800011c7983 */ /* 0x000ee80000300800 */
[----:B------:R-:W3:Y:S04]  /*38960*/  LDL.LU R19, [R1+0x1ffc] ;  /* 0x001ffc0001137983 */ /* 0x000ee80000300800 */
[----:B------:R-:W3:Y:S04]  /*38970*/  LDL.LU R18, [R1+0x200c] ;  /* 0x00200c0001127983 */ /* 0x000ee80000300800 */
[----:B------:R0:W-:Y:S04]  /*38980*/  STS.U16 [R3+UR76+0x23a80], R32 ;  /* 0x023a802003007988 */ /* 0x0001e8000800044c */
[----:B--2---:R-:W2:Y:S04]  /*38990*/  LDL.LU R33, [R1+0x2010] ;  /* 0x0020100001217983 */ /* 0x004ea80000300800 */
        /* <DEDUP_REMOVED lines=10> */
[----:B----4-:R-:W4:Y:S04]  /*38a40*/  LDL.LU R61, [R1+0x2f88] ;  /* 0x002f8800013d7983 */ /* 0x010f280000300800 */
[----:B------:R0:W-:Y:S04]  /*38a50*/  STS.U16 [R3+UR76+0x22e80], R60 ;  /* 0x022e803c03007988 */ /* 0x0001e8000800044c */
[----:B0-----:R-:W2:Y:S04]  /*38a60*/  LDL.LU R60, [R1+0x2f84] ;  /* 0x002f8400013c7983 */ /* 0x001ea80000300800 */
[----:B---3--:R0:W-:Y:S04]  /*38a70*/  STS.U16 [R3+UR76+0x32e80], R0 ;  /* 0x032e800003007988 */ /* 0x0081e8000800044c */
[----:B0-----:R-:W3:Y:S04]  /*38a80*/  LDL.LU R0, [R1+0x2f80] ;  /* 0x002f800001007983 */ /* 0x001ee80000300800 */
[----:B------:R-:W-:Y:S04]  /*38a90*/  STS.U16 [R3+UR76+0x32a80], R63 ;  /* 0x032a803f03007988 */ /* 0x000fe8000800044c */
[----:B----4-:R0:W-:Y:S04]  /*38aa0*/  STS.U16 [R3+UR76+0x36e80], R61 ;  /* 0x036e803d03007988 */ /* 0x0101e8000800044c */
[----:B--2---:R-:W-:Y:S04]  /*38ab0*/  STS.U16 [R3+UR76+0x37280], R2 ;  /* 0x0372800203007988 */ /* 0x004fe8000800044c */
[----:B0-----:R-:W2:Y:S04]  /*38ac0*/  LDL.LU R61, [R1+0x2224] ;  /* 0x00222400013d7983 */ /* 0x001ea80000300800 */
[----:B------:R0:W-:Y:S04]  /*38ad0*/  STS.U16 [R3+UR76+0x26e80], R60 ;  /* 0x026e803c03007988 */ /* 0x0001e8000800044c */
[----:B0-----:R-:W4:Y:S04]  /*38ae0*/  LDL.LU R60, [R1+0x2220] ;  /* 0x00222000013c7983 */ /* 0x001f280000300800 */
[----:B------:R-:W2:Y:S04]  /*38af0*/  LDL.LU R63, [R1+0x2244] ;  /* 0x00224400013f7983 */ /* 0x000ea80000300800 */
[----:B---3--:R0:W-:Y:S04]  /*38b00*/  STS.U16 [R3+UR76+0x36a80], R0 ;  /* 0x036a800003007988 */ /* 0x0081e8000800044c */
[----:B0-----:R-:W3:Y:S04]  /*38b10*/  LDL.LU R0, [R1+0x2240] ;  /* 0x0022400001007983 */ /* 0x001ee80000300800 */
[----:B------:R-:W3:Y:S04]  /*38b20*/  LDL.LU R2, [R1+0x2f7c] ;  /* 0x002f7c0001027983 */ /* 0x000ee80000300800 */
        /* <DEDUP_REMOVED lines=12> */
[----:B------:R-:W4:Y:S04]  /*38bf0*/  LDL.LU R51, [R1+0x22a0] ;  /* 0x0022a00001337983 */ /* 0x000f280000300800 */
        /* <DEDUP_REMOVED lines=32> */
[----:B--2---:R-:W2:Y:S04]  /*38e00*/  LDL.LU R37, [R1+0x213c] ;  /* 0x00213c0001257983 */ /* 0x004ea80000300800 */
[----:B---3--:R0:W-:Y:S04]  /*38e10*/  STS.U16 [R2+UR76+0x32300], R0 ;  /* 0x0323000002007988 */ /* 0x0081e8000800044c */
[----:B0-----:R-:W3:Y:S04]  /*38e20*/  LDL.LU R0, [R1+0x2138] ;  /* 0x0021380001007983 */ /* 0x001ee80000300800 */
[----:B------:R0:W-:Y:S04]  /*38e30*/  STS.U16 [R2+UR76+0x22700], R61 ;  /* 0x0227003d02007988 */ /* 0x0001e8000800044c */
[----:B----4-:R1:W-:Y:S04]  /*38e40*/  STS.U16 [R2+UR76+0x32700], R60 ;  /* 0x0327003c02007988 */ /* 0x0103e8000800044c */
[----:B------:R4:W-:Y:S04]  /*38e50*/  STS.U16 [R2+UR76+0x22300], R63 ;  /* 0x0223003f02007988 */ /* 0x0009e8000800044c */
[----:B------:R0:W-:Y:S04]  /*38e60*/  STS.U16 [R2+UR76+0x21f00], R62 ;  /* 0x021f003e02007988 */ /* 0x0001e8000800044c */
[----:B------:R1:W-:Y:S04]  /*38e70*/  STS.U16 [R2+UR76+0x31f00], R65 ;  /* 0x031f004102007988 */ /* 0x0003e8000800044c */
[----:B------:R4:W-:Y:S04]  /*38e80*/  STS.U16 [R2+UR76+0x21b00], R64 ;  /* 0x021b004002007988 */ /* 0x0009e8000800044c */
[----:B0-----:R-:W3:Y:S04]  /*38e90*/  LDL.LU R61, [R1+0x2184] ;  /* 0x00218400013d7983 */ /* 0x001ee80000300800 */
[----:B-1----:R-:W3:Y:S04]  /*38ea0*/  LDL.LU R60, [R1+0x2180] ;  /* 0x00218000013c7983 */ /* 0x002ee80000300800 */
[----:B----4-:R-:W4:Y:S04]  /*38eb0*/  LDL.LU R63, [R1+0x21ac] ;  /* 0x0021ac00013f7983 */ /* 0x010f280000300800 */
        /* <DEDUP_REMOVED lines=23> */
[----:B------:R0:W5:Y:S04]  /*39030*/  LDL.LU R16, [R1+0x2f5c] ;  /* 0x002f5c0001107983 */ /* 0x0001680000300800 */
[----:B------:R0:W5:Y:S04]  /*39040*/  LDL.LU R17, [R1+0x2f58] ;  /* 0x002f580001117983 */ /* 0x0001680000300800 */
[----:B------:R0:W5:Y:S04]  /*39050*/  LDL.LU R28, [R1+0x2f54] ;  /* 0x002f5400011c7983 */ /* 0x0001680000300800 */
[----:B------:R0:W5:Y:S04]  /*39060*/  LDL.LU R29, [R1+0x2f50] ;  /* 0x002f5000011d7983 */ /* 0x0001680000300800 */
[----:B------:R1:W-:Y:S04]  /*39070*/  STS.U16 [R2+UR76+0x30300], R18 ;  /* 0x0303001202007988 */ /* 0x0003e8000800044c */
[----:B------:R0:W-:Y:S04]  /*39080*/  STS.U16 [R2+UR76+0x24b00], R19 ;  /* 0x024b001302007988 */ /* 0x0001e8000800044c */
[----:B------:R0:W-:Y:S04]  /*39090*/  STS.U16 [R2+UR76+0x34b00], R32 ;  /* 0x034b002002007988 */ /* 0x0001e8000800044c */
[----:B------:R0:W-:Y:S04]  /*390a0*/  STS.U16 [R2+UR76+0x24700], R33 ;  /* 0x0247002102007988 */ /* 0x0001e8000800044c */
[----:B------:R0:W-:Y:S04]  /*390b0*/  STS.U16 [R2+UR76+0x34700], R20 ;  /* 0x0347001402007988 */ /* 0x0001e8000800044c */
[----:B------:R2:W-:Y:S04]  /*390c0*/  STS.U16 [R2+UR76+0x24300], R21 ;  /* 0x0243001502007988 */ /* 0x0005e8000800044c */
[----:B-1----:R1:W5:Y:S04]  /*390d0*/  LDL.LU R18, [R1+0x2f4c] ;  /* 0x002f4c0001127983 */ /* 0x0023680000300800 */
[----:B0-----:R1:W5:Y:S04]  /*390e0*/  LDL.LU R19, [R1+0x2f48] ;  /* 0x002f480001137983 */ /* 0x0013680000300800 */
[----:B------:R1:W5:Y:S04]  /*390f0*/  LDL.LU R32, [R1+0x2f44] ;  /* 0x002f440001207983 */ /* 0x0003680000300800 */
[----:B------:R1:W5:Y:S04]  /*39100*/  LDL.LU R33, [R1+0x2f40] ;  /* 0x002f400001217983 */ /* 0x0003680000300800 */
[----:B------:R1:W5:Y:S04]  /*39110*/  LDL.LU R20, [R1+0x2f3c] ;  /* 0x002f3c0001147983 */ /* 0x0003680000300800 */
[----:B--2---:R1:W5:Y:S04]  /*39120*/  LDL.LU R21, [R1+0x2f38] ;  /* 0x002f380001157983 */ /* 0x0043680000300800 */
[----:B------:R0:W-:Y:S04]  /*39130*/  STS.U16 [R2+UR76+0x34300], R36 ;  /* 0x0343002402007988 */ /* 0x0001e8000800044c */
[----:B------:R2:W-:Y:S04]  /*39140*/  STS.U16 [R2+UR76+0x23f00], R37 ;  /* 0x023f002502007988 */ /* 0x0005e8000800044c */
[----:B0-----:R1:W5:Y:S04]  /*39150*/  LDL.LU R36, [R1+0x2f34] ;  /* 0x002f340001247983 */ /* 0x0013680000300800 */
[----:B--2---:R1:W5:Y:S04]  /*39160*/  LDL.LU R37, [R1+0x2f30] ;  /* 0x002f300001257983 */ /* 0x0043680000300800 */
[----:B---3--:R0:W-:Y:S04]  /*39170*/  STS.U16 [R2+UR76+0x33f00], R0 ;  /* 0x033f000002007988 */ /* 0x0081e8000800044c */
[----:B0-----:R-:W2:Y:S04]  /*39180*/  LDL.LU R0, [R1+0x2f2c] ;  /* 0x002f2c0001007983 */ /* 0x001ea80000300800 */
[----:B--2---:R0:W-:Y:S04]  /*39190*/  STS.U16 [R2+UR76+0x23b00], R0 ;  /* 0x023b000002007988 */ /* 0x0041e8000800044c */
[----:B0-----:R-:W2:Y:S04]  /*391a0*/  LDL.LU R0, [R1+0x2f28] ;  /* 0x002f280001007983 */ /* 0x001ea80000300800 */
[----:B------:R-:W-:Y:S04]  /*391b0*/  STS.U16 [R2+UR76+0x23700], R61 ;  /* 0x0237003d02007988 */ /* 0x000fe8000800044c */
[----:B--2---:R0:W-:Y:S04]  /*391c0*/  STS.U16 [R2+UR76+0x33b00], R0 ;  /* 0x033b000002007988 */ /* 0x0041e8000800044c */
[----:B0-----:R-:W2:Y:S04]  /*391d0*/  LDL.LU R0, [R1+0x2f24] ;  /* 0x002f240001007983 */ /* 0x001ea80000300800 */
[----:B------:R0:W-:Y:S04]  /*391e0*/  STS.U16 [R2+UR76+0x33700], R60 ;  /* 0x0337003c02007988 */ /* 0x0001e8000800044c */
[----:B------:R-:W3:Y:S04]  /*391f0*/  LDL.LU R61, [R1+0x20b4] ;  /* 0x0020b400013d7983 */ /* 0x000ee80000300800 */
[----:B----4-:R-:W-:Y:S04]  /*39200*/  STS.U16 [R2+UR76+0x23300], R63 ;  /* 0x0233003f02007988 */ /* 0x010fe8000800044c */
[----:B------:R-:W-:Y:S04]  /*39210*/  STS.U16 [R2+UR76+0x33300], R62 ;  /* 0x0333003e02007988 */ /* 0x000fe8000800044c */
[----:B------:R-:W-:Y:S04]  /*39220*/  STS.U16 [R2+UR76+0x26f00], R6 ;  /* 0x026f000602007988 */ /* 0x000fe8000800044c */
[----:B------:R-:W-:Y:S04]  /*39230*/  STS.U16 [R2+UR76+0x36f00], R7 ;  /* 0x036f000702007988 */ /* 0x000fe8000800044c */
[----:B0-----:R-:W4:Y:S04]  /*39240*/  LDL.LU R60, [R1+0x20b0] ;  /* 0x0020b000013c7983 */ /* 0x001f280000300800 */
        /* <DEDUP_REMOVED lines=30> */
[----:B-1----:R-:W2:Y:S04]  /*39430*/  LDL.LU R46, [R1+0x22f8] ;  /* 0x0022f800012e7983 */ /* 0x002ea80000300800 */
        /* <DEDUP_REMOVED lines=29> */
[----:B--2---:R-:W-:Y:S04]  /*39610*/  STS.U16 [R0+UR76+0x22780], R63 ;  /* 0x0227803f00007988 */ /* 0x004fe8000800044c */
[----:B------:R0:W-:Y:S04]  /*39620*/  STS.U16 [R0+UR76+0x32780], R62 ;  /* 0x0327803e00007988 */ /* 0x0001e8000800044c */
[----:B------:R1:W-:Y:S04]  /*39630*/  STS.U16 [R0+UR76+0x22380], R6 ;  /* 0x0223800600007988 */ /* 0x0003e8000800044c */
[----:B------:R2:W-:Y:S04]  /*39640*/  STS.U16 [R0+UR76+0x32380], R7 ;  /* 0x0323800700007988 */ /* 0x0005e8000800044c */
[----:B------:R0:W-:Y:S04]  /*39650*/  STS.U16 [R0+UR76+0x31f80], R64 ;  /* 0x031f804000007988 */ /* 0x0001e8000800044c */
[----:B------:R1:W-:Y:S04]  /*39660*/  STS.U16 [R0+UR76+0x21f80], R65 ;  /* 0x021f804100007988 */ /* 0x0003e8000800044c */
[----:B------:R1:W-:Y:S04]  /*39670*/  STS.U16 [R0+UR76+0x21b80], R66 ;  /* 0x021b804200007988 */ /* 0x0003e8000800044c */
[----:B0-----:R-:W4:Y:S04]  /*39680*/  LDL.LU R62, [R1+0x2178] ;  /* 0x00217800013e7983 */ /* 0x001f280000300800 */
[----:B------:R-:W4:Y:S04]  /*39690*/  LDL.LU R63, [R1+0x21a4] ;  /* 0x0021a400013f7983 */ /* 0x000f280000300800 */
[----:B-1----:R-:W4:Y:S04]  /*396a0*/  LDL.LU R6, [R1+0x21a0] ;  /* 0x0021a00001067983 */ /* 0x002f280000300800 */
[----:B--2---:R-:W2:Y:S04]  /*396b0*/  LDL.LU R7, [R1+0x21cc] ;  /* 0x0021cc0001077983 */ /* 0x004ea80000300800 */
        /* <DEDUP_REMOVED lines=9> */
[----:B0-----:R0:W5:Y:S04]  /*39750*/  LDL.LU R22, [R1+0x2f1c] ;  /* 0x002f1c0001167983 */ /* 0x0011680000300800 */
[----:B-1----:R0:W5:Y:S04]  /*39760*/  LDL.LU R23, [R1+0x2f18] ;  /* 0x002f180001177983 */ /* 0x0021680000300800 */
        /* <DEDUP_REMOVED lines=15> */
[----:B------:R1:W5:Y:S04]  /*39860*/  LDL.LU R49, [R1+0x2ef0] ;  /* 0x002ef00001317983 */ /* 0x0003680000300800 */
[----:B------:R0:W-:Y:S04]  /*39870*/  STS.U16 [R0+UR76+0x30380], R50 ;  /* 0x0303803200007988 */ /* 0x0001e8000800044c */
[----:B------:R0:W-:Y:S04]  /*39880*/  STS.U16 [R0+UR76+0x24b80], R51 ;  /* 0x024b803300007988 */ /* 0x0001e8000800044c */
[----:B------:R0:W-:Y:S04]  /*39890*/  STS.U16 [R0+UR76+0x34b80], R52 ;  /* 0x034b803400007988 */ /* 0x0001e8000800044c */
[----:B---3--:R3:W-:Y:S04]  /*398a0*/  STS.U16 [R0+UR76+0x24780], R53 ;  /* 0x0247803500007988 */ /* 0x0087e8000800044c */
[----:B------:R1:W-:Y:S04]  /*398b0*/  STS.U16 [R0+UR76+0x34780], R54 ;  /* 0x0347803600007988 */ /* 0x0003e8000800044c */
[----:B------:R1:W-:Y:S04]  /*398c0*/  STS.U16 [R0+UR76+0x24380], R55 ;  /* 0x0243803700007988 */ /* 0x0003e8000800044c */
[----:B0-----:R0:W5:Y:S04]  /*398d0*/  LDL.LU R50, [R1+0x2eec] ;  /* 0x002eec0001327983 */ /* 0x0011680000300800 */
[----:B------:R0:W5:Y:S04]  /*398e0*/  LDL.LU R51, [R1+0x2ee8] ;  /* 0x002ee80001337983 */ /* 0x0001680000300800 */
[----:B------:R0:W5:Y:S04]  /*398f0*/  LDL.LU R52, [R1+0x2ee4] ;  /* 0x002ee40001347983 */ /* 0x0001680000300800 */
[----:B---3--:R0:W5:Y:S04]  /*39900*/  LDL.LU R53, [R1+0x2ee0] ;  /* 0x002ee00001357983 */ /* 0x0081680000300800 */
[----:B-1----:R0:W5:Y:S04]  /*39910*/  LDL.LU R54, [R1+0x2edc] ;  /* 0x002edc0001367983 */ /* 0x0021680000300800 */
[----:B------:R0:W5:Y:S04]  /*39920*/  LDL.LU R55, [R1+0x2ed8] ;  /* 0x002ed80001377983 */ /* 0x0001680000300800 */
[----:B------:R1:W-:Y:S04]  /*39930*/  STS.U16 [R0+UR76+0x34380], R56 ;  /* 0x0343803800007988 */ /* 0x0003e8000800044c */
[----:B------:R3:W-:Y:S04]  /*39940*/  STS.U16 [R0+UR76+0x23f80], R57 ;  /* 0x023f803900007988 */ /* 0x0007e8000800044c */
[----:B------:R0:W-:Y:S04]  /*39950*/  STS.U16 [R0+UR76+0x33f80], R58 ;  /* 0x033f803a00007988 */ /* 0x0001e8000800044c */
[----:B----4-:R4:W-:Y:S04]  /*39960*/  STS.U16 [R0+UR76+0x23b80], R59 ;  /* 0x023b803b00007988 */ /* 0x0109e8000800044c */
[----:B------:R0:W-:Y:S04]  /*39970*/  STS.U16 [R0+UR76+0x33b80], R60 ;  /* 0x033b803c00007988 */ /* 0x0001e8000800044c */
[----:B------:R0:W-:Y:S04]  /*39980*/  STS.U16 [R0+UR76+0x23780], R61 ;  /* 0x0237803d00007988 */ /* 0x0001e8000800044c */
[----:B-1----:R1:W5:Y:S04]  /*39990*/  LDL.LU R56, [R1+0x2ed4] ;  /* 0x002ed40001387983 */ /* 0x0023680000300800 */
[----:B---3--:R1:W5:Y:S04]  /*399a0*/  LDL.LU R57, [R1+0x2ed0] ;  /* 0x002ed00001397983 */ /* 0x0083680000300800 */
[----:B0-----:R1:W5:Y:S04]  /*399b0*/  LDL.LU R58, [R1+0x2ecc] ;  /* 0x002ecc00013a7983 */ /* 0x0013680000300800 */
[----:B----4-:R1:W5:Y:S04]  /*399c0*/  LDL.LU R59, [R1+0x2ec8] ;  /* 0x002ec800013b7983 */ /* 0x0103680000300800 */
[----:B------:R1:W5:Y:S04]  /*399d0*/  LDL.LU R60, [R1+0x2ec4] ;  /* 0x002ec400013c7983 */ /* 0x0003680000300800 */
[----:B------:R1:W5:Y:S04]  /*399e0*/  LDL.LU R61, [R1+0x2ec0] ;  /* 0x002ec000013d7983 */ /* 0x0003680000300800 */
[----:B------:R-:W-:Y:S04]  /*399f0*/  STS.U16 [R0+UR76+0x36f80], R67 ;  /* 0x036f804300007988 */ /* 0x000fe8000800044c */
[----:B------:R-:W-:Y:S04]  /*39a00*/  STS.U16 [R0+UR76+0x26f80], R68 ;  /* 0x026f804400007988 */ /* 0x000fe8000800044c */
[----:B------:R-:W-:Y:S04]  /*39a10*/  STS.U16 [R0+UR76+0x36b80], R69 ;  /* 0x036b804500007988 */ /* 0x000fe8000800044c */
[----:B------:R-:W-:Y:S04]  /*39a20*/  STS.U16 [R0+UR76+0x26b80], R70 ;  /* 0x026b804600007988 */ /* 0x000fe8000800044c */
[----:B------:R-:W-:Y:S04]  /*39a30*/  STS.U16 [R0+UR76+0x36780], R71 ;  /* 0x0367804700007988 */ /* 0x000fe8000800044c */
[----:B------:R0:W-:Y:S04]  /*39a40*/  STS.U16 [R0+UR76+0x33780], R62 ;  /* 0x0337803e00007988 */ /* 0x0001e8000800044c */
[----:B------:R3:W-:Y:S04]  /*39a50*/  STS.U16 [R0+UR76+0x23380], R63 ;  /* 0x0233803f00007988 */ /* 0x0007e8000800044c */
[----:B------:R4:W-:Y:S04]  /*39a60*/  STS.U16 [R0+UR76+0x33380], R6 ;  /* 0x0333800600007988 */ /* 0x0009e8000800044c */
[----:B--2---:R2:W-:Y:S04]  /*39a70*/  STS.U16 [R0+UR76+0x22f80], R7 ;  /* 0x022f800700007988 */ /* 0x0045e8000800044c */
[----:B------:R1:W-:Y:S04]  /*39a80*/  STS.U16 [R0+UR76+0x32f80], R64 ;  /* 0x032f804000007988 */ /* 0x0003e8000800044c */
[----:B------:R1:W-:Y:S04]  /*39a90*/  STS.U16 [R0+UR76+0x22b80], R65 ;  /* 0x022b804100007988 */ /* 0x0003e8000800044c */
[----:B0-----:R0:W5:Y:S04]  /*39aa0*/  LDL.LU R62, [R1+0x2ebc] ;  /* 0x002ebc00013e7983 */ /* 0x0011680000300800 */
[----:B---3--:R0:W5:Y:S04]  /*39ab0*/  LDL.LU R63, [R1+0x2eb8] ;  /* 0x002eb800013f7983 */ /* 0x0081680000300800 */
[----:B----4-:R0:W5:Y:S04]  /*39ac0*/  LDL.LU R6, [R1+0x2eb4] ;  /* 0x002eb40001067983 */ /* 0x0101680000300800 */
[----:B--2---:R0:W5:Y:S04]  /*39ad0*/  LDL.LU R7, [R1+0x2eb0] ;  /* 0x002eb00001077983 */ /* 0x0041680000300800 */
[----:B-1----:R0:W5:Y:S04]  /*39ae0*/  LDL.LU R64, [R1+0x2eac] ;  /* 0x002eac0001407983 */ /* 0x0021680000300800 */
[----:B------:R0:W5:Y:S04]  /*39af0*/  LDL.LU R65, [R1+0x2ea8] ;  /* 0x002ea80001417983 */ /* 0x0001680000300800 */
[----:B------:R1:W-:Y:S04]  /*39b00*/  STS.U16 [R0+UR76+0x32b80], R66 ;  /* 0x032b804200007988 */ /* 0x0003e8000800044c */
[----:B------:R2:W-:Y:S04]  /*39b10*/  STS.U16 [R0+UR76+0x26780], R72 ;  /* 0x0267804800007988 */ /* 0x0005e8000800044c */
[----:B------:R3:W-:Y:S04]  /*39b20*/  STS.U16 [R0+UR76+0x36380], R73 ;  /* 0x0363804900007988 */ /* 0x0007e8000800044c */
[----:B------:R4:W-:Y:S04]  /*39b30*/  STS.U16 [R0+UR76+0x26380], R74 ;  /* 0x0263804a00007988 */ /* 0x0009e8000800044c */
[----:B-1----:R0:W5:Y:S04]  /*39b40*/  LDL.LU R66, [R1+0x2ea4] ;  /* 0x002ea40001427983 */ /* 0x0021680000300800 */
[----:B------:R0:W5:Y:S04]  /*39b50*/  LDL.LU R67, [R1+0x2ea0] ;  /* 0x002ea00001437983 */ /* 0x0001680000300800 */
[----:B------:R0:W5:Y:S04]  /*39b60*/  LDL.LU R68, [R1+0x2e9c] ;  /* 0x002e9c0001447983 */ /* 0x0001680000300800 */
[----:B------:R0:W5:Y:S04]  /*39b70*/  LDL.LU R69, [R1+0x2e98] ;  /* 0x002e980001457983 */ /* 0x0001680000300800 */
[----:B------:R0:W5:Y:S04]  /*39b80*/  LDL.LU R70, [R1+0x2e94] ;  /* 0x002e940001467983 */ /* 0x0001680000300800 */
[----:B------:R0:W5:Y:S04]  /*39b90*/  LDL.LU R71, [R1+0x2e90] ;  /* 0x002e900001477983 */ /* 0x0001680000300800 */
[----:B--2---:R0:W5:Y:S04]  /*39ba0*/  LDL.LU R72, [R1+0x2e8c] ;  /* 0x002e8c0001487983 */ /* 0x0041680000300800 */
[----:B---3--:R0:W5:Y:S04]  /*39bb0*/  LDL.LU R73, [R1+0x2e88] ;  /* 0x002e880001497983 */ /* 0x0081680000300800 */
[----:B----4-:R0:W5:Y:S04]  /*39bc0*/  LDL.LU R74, [R1+0x2e84] ;  /* 0x002e8400014a7983 */ /* 0x0101680000300800 */
[----:B------:R1:W-:Y:S04]  /*39bd0*/  STS.U16 [R0+UR76+0x35f80], R75 ;  /* 0x035f804b00007988 */ /* 0x0003e8000800044c */
[----:B------:R2:W-:Y:S04]  /*39be0*/  STS.U16 [R0+UR76+0x25f80], R76 ;  /* 0x025f804c00007988 */ /* 0x0005e8000800044c */
[----:B------:R3:W-:Y:S04]  /*39bf0*/  STS.U16 [R0+UR76+0x35b80], R77 ;  /* 0x035b804d00007988 */ /* 0x0007e8000800044c */
[----:B------:R4:W-:Y:S04]  /*39c00*/  STS.U16 [R0+UR76+0x25b80], R78 ;  /* 0x025b804e00007988 */ /* 0x0009e8000800044c */
[----:B------:R0:W-:Y:S04]  /*39c10*/  STS.U16 [R0+UR76+0x35780], R79 ;  /* 0x0357804f00007988 */ /* 0x0001e8000800044c */
[----:B------:R0:W-:Y:S04]  /*39c20*/  STS.U16 [R0+UR76+0x25780], R93 ;  /* 0x0257805d00007988 */ /* 0x0001e8000800044c */
[----:B-1----:R1:W5:Y:S04]  /*39c30*/  LDL.LU R75, [R1+0x2e80] ;  /* 0x002e8000014b7983 */ /* 0x0023680000300800 */
[----:B--2---:R1:W5:Y:S04]  /*39c40*/  LDL.LU R76, [R1+0x2e7c] ;  /* 0x002e7c00014c7983 */ /* 0x0043680000300800 */
[----:B---3--:R1:W5:Y:S04]  /*39c50*/  LDL.LU R77, [R1+0x2e78] ;  /* 0x002e7800014d7983 */ /* 0x0083680000300800 */
[----:B----4-:R1:W5:Y:S04]  /*39c60*/  LDL.LU R78, [R1+0x2e74] ;  /* 0x002e7400014e7983 */ /* 0x0103680000300800 */
[----:B0-----:R1:W5:Y:S04]  /*39c70*/  LDL.LU R79, [R1+0x2e70] ;  /* 0x002e7000014f7983 */ /* 0x0013680000300800 */
[----:B------:R-:W2:Y:S04]  /*39c80*/  LDL.LU R93, [R1+0x2e6c] ;  /* 0x002e6c00015d7983 */ /* 0x000ea80000300800 */
[----:B------:R0:W-:Y:S04]  /*39c90*/  STS.U16 [R0+UR76+0x35380], R84 ;  /* 0x0353805400007988 */ /* 0x0001e8000800044c */
[----:B0-----:R-:W3:Y:S04]  /*39ca0*/  LDL.LU R84, [R1+0x2e68] ;  /* 0x002e680001547983 */ /* 0x001ee80000300800 */
[----:B------:R0:W-:Y:S04]  /*39cb0*/  STS.U16 [R0+UR76+0x25380], R88 ;  /* 0x0253805800007988 */ /* 0x0001e8000800044c */
[----:B------:R-:W-:Y:S04]  /*39cc0*/  STS.U16 [R0+UR76+0x27380], R85 ;  /* 0x0273805500007988 */ /* 0x000fe8000800044c */
[----:B------:R-:W-:Y:S04]  /*39cd0*/  STS.U16 [R0+UR76+0x37380], R82 ;  /* 0x0373805200007988 */ /* 0x000fe8000800044c */
[----:B------:R-:W-:Y:S04]  /*39ce0*/  STS.U16 [R0+UR76+0x27780], R83 ;  /* 0x0277805300007988 */ /* 0x000fe8000800044c */
[----:B------:R-:W-:Y:S04]  /*39cf0*/  STS.U16 [R0+UR76+0x37780], R80 ;  /* 0x0377805000007988 */ /* 0x000fe8000800044c */
[----:B0-----:R1:W5:Y:S04]  /*39d00*/  LDL.LU R88, [R1+0x2e64] ;  /* 0x002e640001587983 */ /* 0x0013680000300800 */
[----:B------:R0:W-:Y:S01]  /*39d10*/  STS.U16 [R0+UR76+0x27b80], R92 ;  /* 0x027b805c00007988 */ /* 0x0001e2000800044c */
[----:B------:R-:W-:-:S02]  /*39d20*/  ISETP.GE.AND P3, PT, R81, 0x100, PT ;  /* 0x000001005100780c */ /* 0x000fc40003f66270 */
[----:B------:R-:W-:Y:S02]  /*39d30*/  ISETP.LT.OR P0, PT, R81, 0x100, P2 ;  /* 0x000001005100780c */ /* 0x000fe40001701670 */
[----:B0-----:R-:W-:Y:S01]  /*39d40*/  SHF.R.S32.HI R92, RZ, 0x1f, R81 ;  /* 0x0000001fff5c7819 */ /* 0x001fe20000011451 */
[----:B--2---:R0:W-:Y:S04]  /*39d50*/  STS.U16 [R0+UR76+0x24f80], R93 ;  /* 0x024f805d00007988 */ /* 0x0041e8000800044c */
[----:B0-----:R1:W5:Y:S04]  /*39d60*/  LDL.LU R93, [R1+0x2e60] ;  /* 0x002e6000015d7983 */ /* 0x0013680000300800 */
[----:B---3--:R0:W-:Y:S04]  /*39d70*/  STS.U16 [R0+UR76+0x34f80], R84 ;  /* 0x034f805400007988 */ /* 0x0081e8000800044c */
[----:B0-----:R1:W5:Y:S04]  /*39d80*/  LDL.LU R84, [R1+0x2e5c] ;  /* 0x002e5c0001547983 */ /* 0x0013680000300800 */
[----:B------:R1:W5:Y:S04]  /*39d90*/  LDL.LU R85, [R1+0x2e58] ;  /* 0x002e580001557983 */ /* 0x0003680000300800 */
[----:B------:R1:W5:Y:S04]  /*39da0*/  LDL.LU R82, [R1+0x2e54] ;  /* 0x002e540001527983 */ /* 0x0003680000300800 */
[----:B------:R1:W5:Y:S04]  /*39db0*/  LDL.LU R83, [R1+0x2e50] ;  /* 0x002e500001537983 */ /* 0x0003680000300800 */
[----:B------:R1:W5:Y:S01]  /*39dc0*/  LDL.LU R80, [R1+0x2e4c] ;  /* 0x002e4c0001507983 */ /* 0x0003620000300800 */
[----:B------:R-:W-:-:S02]  /*39dd0*/  LEA.HI R92, R92, R81, RZ, 0x8 ;  /* 0x000000515c5c7211 */ /* 0x000fc400078f40ff */
[----:B------:R-:W0:Y:S01]  /*39de0*/  S2R R81, SR_TID.X ;  /* 0x0000000000517919 */ /* 0x000e220000002100 */
[----:B------:R-:W-:Y:S04]  /*39df0*/  STS.U16 [R0+UR76+0x37b80], R91 ;  /* 0x037b805b00007988 */ /* 0x000fe8000800044c */
[----:B------:R-:W-:Y:S04]  /*39e00*/  STS.U16 [R0+UR76+0x27f80], R90 ;  /* 0x027f805a00007988 */ /* 0x000fe8000800044c */
[----:B------:R2:W-:Y:S01]  /*39e10*/  STS.U16 [R0+UR76+0x37f80], R89 ;  /* 0x037f805900007988 */ /* 0x0005e2000800044c */
[----:B------:R3:W-:Y:S06]  /*39e20*/  MEMBAR.ALL.CTA ;  /* 0x0000000000007992 */ /* 0x0007ec0000008000 */
[----:B---3--:R-:W3:Y:S01]  /*39e30*/  FENCE.VIEW.ASYNC.S ;  /* 0x00000000000073c6 */ /* 0x008ee20000000000 */
[----:B------:R-:W-:-:S04]  /*39e40*/  SHF.R.S32.HI R92, RZ, 0x8, R92 ;  /* 0x00000008ff5c7819 */ /* 0x000fc8000001145c */
[----:B--2---:R-:W-:-:S05]  /*39e50*/  VIMNMX R89, PT, PT, R92, 0x1, !PT ;  /* 0x000000015c597848 */ /* 0x004fca0007fe0100 */
[----:B------:R-:W-:Y:S01]  /*39e60*/  VIADD R92, R89, 0xffffffff ;  /* 0xffffffff595c7836 */ /* 0x000fe20000000000 */
[----:B0-----:R-:W-:-:S04]  /*39e70*/  LOP3.LUT R81, R81, 0x7f, RZ, 0xc0, !PT ;  /* 0x0000007f51517812 */ /* 0x001fc800078ec0ff */
[----:B------:R-:W-:Y:S01]  /*39e80*/  LOP3.LUT R81, R81, 0x80, RZ, 0xfc, !PT ;  /* 0x0000008051517812 */ /* 0x000fe200078efcff */
[----:B---3--:R-:W-:Y:S06]  /*39e90*/  BAR.SYNC.DEFER_BLOCKING 0x0 ;  /* 0x0000000000007b1d */ /* 0x008fec0000010000 */
[----:B-1----:R-:W-:Y:S05]  /*39ea0*/  @P0 BRA `(.L_x_6) ;  /* 0x0000000800980947 */ /* 0x002fea0003800000 */
[----:B------:R-:W-:Y:S01]  /*39eb0*/  ELECT P0, URZ, PT ;  /* 0x0000000000ff782f */ /* 0x000fe20003800000 */
[----:B------:R0:W-:-:S12]  /*39ec0*/  STL.64 [R1+0x2e50], R2 ;  /* 0x002e500201007387 */ /* 0x0001d80000100a00 */
[----:B------:R-:W-:Y:S01]  /*39ed0*/  @P0 IMAD.MOV.U32 R91, RZ, RZ, 0x40004040 ;  /* 0x40004040ff5b0424 */ /* 0x000fe200078e00ff */
[----:B0-----:R-:W2:Y:S01]  /*39ee0*/  LDL.LU.64 R2, [R1+0x1ed0] ;  /* 0x001ed00001027983 */ /* 0x001ea20000300a00 */
[----:B------:R-:W-:-:S03]  /*39ef0*/  IMAD.U32 R89, RZ, RZ, UR76 ;  /* 0x0000004cff597e24 */ /* 0x000fc6000f8e00ff */
[----:B------:R-:W-:Y:S02]  /*39f00*/  @P0 R2UR UR53, R91 ;  /* 0x000000005b3502ca */ /* 0x000fe400000e0000 */
[----:B------:R-:W3:Y:S01]  /*39f10*/  LDL.LU R91, [R1+0x2390] ;  /* 0x00239000015b7983 */ /* 0x000ee20000300800 */
[----:B------:R-:W-:-:S04]  /*39f20*/  SHF.R.U32.HI R89, RZ, 0x4, R89 ;  /* 0x00000004ff597819 */ /* 0x000fc80000011659 */
[----:B------:R-:W-:-:S04]  /*39f30*/  SGXT.U32 R89, R89, 0xe ;  /* 0x0000000e5959781a */ /* 0x000fc80000000000 */
[----:B------:R-:W-:-:S04]  /*39f40*/  LOP3.LUT R90, R89, 0x8000000, RZ, 0xfc, !PT ;  /* 0x08000000595a7812 */ /* 0x000fc800078efcff */
[----:B------:R-:W-:-:S13]  /*39f50*/  R2UR UR12, R90 ;  /* 0x000000005a0c72ca */ /* 0x000fda00000e0000 */
[----:B------:R-:W-:-:S05]  /*39f60*/  IMAD.U32 R90, RZ, RZ, UR12 ;  /* 0x0000000cff5a7e24 */ /* 0x000fca000f8e00ff */
[----:B------:R-:W-:Y:S01]  /*39f70*/  @P0 R2UR UR52, R90 ;  /* 0x000000005a3402ca */ /* 0x000fe200000e0000 */
[----:B------:R-:W-:Y:S01]  /*39f80*/  UMOV UR32, 0x0 ;  /* 0x0000000000207882 */ /* 0x000fe20000000000 */
        /* <DEDUP_REMOVED lines=22> */
[----:B--2---:R-:W-:-:S02]  /*3a0f0*/  IMAD.MOV.U32 R3, RZ, RZ, RZ ;  /* 0x000000ffff037224 */ /* 0x004fc400078e00ff */
[----:B---3--:R-:W-:-:S03]  /*3a100*/  VIADD R90, R91, 0x20000 ;  /* 0x000200005b5a7836 */ /* 0x008fc60000000000 */
[----:B------:R-:W-:Y:S02]  /*3a110*/  @P0 MOV R91, R2 ;  /* 0x00000002005b0202 */ /* 0x000fe40000000f00 */
[----:B------:R0:W5:Y:S01]  /*3a120*/  LDL.LU.64 R2, [R1+0x2e50] ;  /* 0x002e500001027983 */ /* 0x0001620000300a00 */
[----:B------:R-:W-:-:S04]  /*3a130*/  SHF.R.U32.HI R90, RZ, 0x4, R90 ;  /* 0x00000004ff5a7819 */ /* 0x000fc8000001165a */
[----:B------:R-:W-:Y:S02]  /*3a140*/  SGXT.U32 R90, R90, 0xe ;  /* 0x0000000e5a5a781a */ /* 0x000fe40000000000 */
[----:B------:R-:W-:Y:S02]  /*3a150*/  @P0 R2UR UR12, R91 ;  /* 0x000000005b0c02ca */ /* 0x000fe400000e0000 */
[C---:B------:R-:W-:Y:S02]  /*3a160*/  R2UR UR14, R90.reuse ;  /* 0x000000005a0e72ca */ /* 0x040fe400000e0000 */
[----:B------:R-:W-:Y:S02]  /*3a170*/  IADD3 R90, P5, PT, R90, 0x2, RZ ;  /* 0x000000025a5a7810 */ /* 0x000fe40007fbe0ff */
[----:B------:R-:W-:Y:S02]  /*3a180*/  IADD3 R89, P0, PT, R89, 0x8000080, RZ ;  /* 0x0800008059597810 */ /* 0x000fe40007f1e0ff */
[----:B------:R-:W-:Y:S01]  /*3a190*/  R2UR UR28, R90 ;  /* 0x000000005a1c72ca */ /* 0x000fe200000e0000 */
[----:B------:R-:W-:Y:S01]  /*3a1a0*/  IMAD.MOV.U32 R90, RZ, RZ, RZ ;  /* 0x000000ffff5a7224 */ /* 0x000fe200078e00ff */
[----:B------:R-:W-:Y:S01]  /*3a1b0*/  R2UR UR58, R89 ;  /* 0x00000000593a72ca */ /* 0x000fe200000e0000 */
[----:B------:R-:W-:-:S03]  /*3a1c0*/  IMAD.MOV.U32 R89, RZ, RZ, RZ ;  /* 0x000000ffff597224 */ /* 0x000fc600078e00ff */
[----:B------:R-:W-:Y:S01]  /*3a1d0*/  IADD3.X R90, PT, PT, R90, 0x40004040, RZ, P0, !PT ;  /* 0x400040405a5a7810 */ /* 0x000fe200007fe4ff */
[----:B------:R-:W-:Y:S01]  /*3a1e0*/  UTCHMMA gdesc[UR52], gdesc[UR14], tmem[UR5], tmem[UR32], idesc[UR33], !UPT ;  /* 0x00ff200e340075ea */ /* 0x000fe2000f800005 */
[----:B------:R-:W-:Y:S02]  /*3a1f0*/  IADD3.X R89, PT, PT, R89, 0x40004040, RZ, P5, !PT ;  /* 0x4000404059597810 */ /* 0x000fe40002ffe4ff */
[----:B------:R-:W-:Y:S02]  /*3a200*/  R2UR UR59, R90 ;  /* 0x000000005a3b72ca */ /* 0x000fe400000e0000 */
[----:B------:R-:W-:-:S11]  /*3a210*/  R2UR UR29, R89 ;  /* 0x00000000591d72ca */ /* 0x000fd600000e0000 */
[----:B------:R-:W-:Y:S02]  /*3a220*/  UIADD3.64 UR16, UPT, UPT, UR58, 0x80, URZ ;  /* 0x000000803a107897 */ /* 0x000fe4000fffe0ff */
[----:B------:R-:W-:Y:S02]  /*3a230*/  UIADD3.64 UR22, UPT, UPT, UR28, 0x2, URZ ;  /* 0x000000021c167897 */ /* 0x000fe4000fffe0ff */
[----:B------:R-:W-:Y:S01]  /*3a240*/  UTCHMMA gdesc[UR58], gdesc[UR28], tmem[UR5], tmem[UR34], idesc[UR35], UPT ;  /* 0x00ff221c3a0075ea */ /* 0x000fe2000b800005 */
[----:B------:R-:W-:Y:S02]  /*3a250*/  UIADD3.64 UR38, UPT, UPT, UR28, 0x4, URZ ;  /* 0x000000041c267897 */ /* 0x000fe4000fffe0ff */
[----:B------:R-:W-:Y:S02]  /*3a260*/  UIADD3.64 UR74, UPT, UPT, UR58, 0x100, URZ ;  /* 0x000001003a4a7897 */ /* 0x000fe4000fffe0ff */
[----:B------:R-:W-:Y:S02]  /*3a270*/  UIADD3.64 UR30, UPT, UPT, UR28, 0x7fe, URZ ;  /* 0x000007fe1c1e7897 */ /* 0x000fe4000fffe0ff */
[----:B------:R-:W-:Y:S01]  /*3a280*/  UIADD3.64 UR64, UPT, UPT, UR58, 0x180, URZ ;  /* 0x000001803a407897 */ /* 0x000fe2000fffe0ff */
[----:B------:R1:W-:Y:S01]  /*3a290*/  UTCHMMA gdesc[UR16], gdesc[UR22], tmem[UR5], tmem[UR48], idesc[UR49], UPT ;  /* 0x00ff3016100075ea */ /* 0x0003e2000b800005 */
[----:B------:R-:W-:-:S02]  /*3a2a0*/  UIADD3.64 UR72, UPT, UPT, UR28, 0x800, URZ ;  /* 0x000008001c487897 */ /* 0x000fc4000fffe0ff */
[----:B------:R-:W-:Y:S01]  /*3a2b0*/  UIADD3.64 UR70, UPT, UPT, UR58, 0x200, URZ ;  /* 0x000002003a467897 */ /* 0x000fe2000fffe0ff */
[----:B------:R2:W-:Y:S01]  /*3a2c0*/  UTCHMMA gdesc[UR74], gdesc[UR38], tmem[UR5], tmem[UR44], idesc[UR45], UPT ;  /* 0x00ff2c264a0075ea */ /* 0x0005e2000b800005 */
[----:B------:R-:W-:Y:S02]  /*3a2d0*/  UIADD3.64 UR62, UPT, UPT, UR28, 0x802, URZ ;  /* 0x000008021c3e7897 */ /* 0x000fe4000fffe0ff */
[----:B------:R-:W-:Y:S01]  /*3a2e0*/  UIADD3.64 UR56, UPT, UPT, UR28, 0x804, URZ ;  /* 0x000008041c387897 */ /* 0x000fe2000fffe0ff */
[----:B------:R3:W-:Y:S01]  /*3a2f0*/  UTCHMMA gdesc[UR64], gdesc[UR30], tmem[UR5], tmem[UR40], idesc[UR41], UPT ;  /* 0x00ff281e400075ea */ /* 0x0007e2000b800005 */
[----:B-1----:R-:W-:Y:S02]  /*3a300*/  UIADD3.64 UR16, UPT, UPT, UR58, 0x280, URZ ;  /* 0x000002803a107897 */ /* 0x002fe4000fffe0ff */
[----:B------:R-:W-:Y:S01]  /*3a310*/  UIADD3.64 UR32, UPT, UPT, UR58, 0x300, URZ ;  /* 0x000003003a207897 */ /* 0x000fe2000fffe0ff */
[----:B------:R-:W-:Y:S01]  /*3a320*/  UTCHMMA gdesc[UR70], gdesc[UR72], tmem[UR5], tmem[UR36], idesc[UR37], UPT ;  /* 0x00ff2448460075ea */ /* 0x000fe2000b800005 */
[----:B------:R-:W-:-:S02]  /*3a330*/  UIADD3.64 UR52, UPT, UPT, UR28, 0xffe, URZ ;  /* 0x00000ffe1c347897 */ /* 0x000fc4000fffe0ff */
[----:B------:R-:W-:Y:S02]  /*3a340*/  UIADD3.64 UR34, UPT, UPT, UR58, 0x380, URZ ;  /* 0x000003803a227897 */ /* 0x000fe4000fffe0ff */
[----:B------:R-:W-:Y:S01]  /*3a350*/  UIADD3.64 UR48, UPT, UPT, UR28, 0x1000, URZ ;  /* 0x000010001c307897 */ /* 0x000fe2000fffe0ff */
[----:B------:R1:W-:Y:S01]  /*3a360*/  UTCHMMA gdesc[UR16], gdesc[UR62], tmem[UR5], tmem[UR66], idesc[UR67], UPT ;  /* 0x00ff423e100075ea */ /* 0x0003e2000b800005 */
[----:B--2---:R-:W-:Y:S01]  /*3a370*/  UIADD3.64 UR44, UPT, UPT, UR28, 0x1002, URZ ;  /* 0x000010021c2c7897 */ /* 0x004fe2000fffe0ff */
[----:B------:R2:W-:Y:S01]  /*3a380*/  UTCHMMA gdesc[UR32], gdesc[UR56], tmem[UR5], tmem[UR26], idesc[UR27], UPT ;  /* 0x00ff1a38200075ea */ /* 0x0005e2000b800005 */
[----:B------:R-:W-:Y:S02]  /*3a390*/  UIADD3.64 UR74, UPT, UPT, UR58, 0x480, URZ ;  /* 0x000004803a4a7897 */ /* 0x000fe4000fffe0ff */
[----:B---3--:R-:W-:Y:S01]  /*3a3a0*/  UIADD3.64 UR40, UPT, UPT, UR28, 0x1004, URZ ;  /* 0x000010041c287897 */ /* 0x008fe2000fffe0ff */
[----:B------:R3:W-:Y:S01]  /*3a3b0*/  UTCHMMA gdesc[UR34], gdesc[UR52], tmem[UR5], tmem[UR20], idesc[UR21], UPT ;  /* 0x00ff1434220075ea */ /* 0x0007e2000b800005 */
[----:B-1----:R-:W-:-:S02]  /*3a3c0*/  UIADD3.64 UR16, UPT, UPT, UR58, 0x400, URZ ;  /* 0x000004003a107897 */ /* 0x002fc4000fffe0ff */
[----:B------:R-:W-:Y:S02]  /*3a3d0*/  UIADD3.64 UR64, UPT, UPT, UR58, 0x500, URZ ;  /* 0x000005003a407897 */ /* 0x000fe4000fffe0ff */
[----:B------:R-:W-:Y:S02]  /*3a3e0*/  UIADD3.64 UR36, UPT, UPT, UR28, 0x17fe, URZ ;  /* 0x000017fe1c247897 */ /* 0x000fe4000fffe0ff */
[----:B------:R-:W-:Y:S02]  /*3a3f0*/  UIADD3.64 UR70, UPT, UPT, UR58, 0x580, URZ ;  /* 0x000005803a467897 */ /* 0x000fe4000fffe0ff */
[----:B--2---:R-:W-:Y:S01]  /*3a400*/  UIADD3.64 UR32, UPT, UPT, UR28, 0x1800, URZ ;  /* 0x000018001c207897 */ /* 0x004fe2000fffe0ff */
[----:B------:R1:W-:Y:S01]  /*3a410*/  UTCHMMA gdesc[UR16], gdesc[UR48], tmem[UR5], tmem[UR68], idesc[UR69], UPT ;  /* 0x00ff4430100075ea */ /* 0x0003e2000b800005 */
[----:B------:R-:W-:Y:S01]  /*3a420*/  UIADD3.64 UR66, UPT, UPT, UR58, 0x600, URZ ;  /* 0x000006003a427897 */ /* 0x000fe2000fffe0ff */
[----:B------:R2:W-:Y:S01]  /*3a430*/  UTCHMMA gdesc[UR74], gdesc[UR44], tmem[UR5], tmem[UR24], idesc[UR25], UPT ;  /* 0x00ff182c4a0075ea */ /* 0x0005e2000b800005 */
[----:B------:R-:W-:-:S02]  /*3a440*/  UIADD3.64 UR26, UPT, UPT, UR28, 0x1802, URZ ;  /* 0x000018021c1a7897 */ /* 0x000fc4000fffe0ff */
[----:B---3--:R-:W-:Y:S02]  /*3a450*/  UIADD3.64 UR20, UPT, UPT, UR28, 0x1804, URZ ;  /* 0x000018041c147897 */ /* 0x008fe4000fffe0ff */
[----:B------:R-:W-:Y:S02]  /*3a460*/  UIADD3.64 UR34, UPT, UPT, UR58, 0x700, URZ ;  /* 0x000007003a227897 */ /* 0x000fe4000fffe0ff */
[----:B-1----:R-:W-:Y:S02]  /*3a470*/  UIADD3.64 UR16, UPT, UPT, UR58, 0x680, URZ ;  /* 0x000006803a107897 */ /* 0x002fe4000fffe0ff */
[----:B------:R-:W-:Y:S02]  /*3a480*/  UIADD3 UR61, UPT, UPT, UR5, 0x100, URZ ;  /* 0x00000100053d7890 */ /* 0x000fe4000fffe0ff */
[----:B--2---:R-:W-:Y:S01]  /*3a490*/  UIADD3.64 UR24, UPT, UPT, UR58, 0xf80, URZ ;  /* 0x00000f803a187897 */ /* 0x004fe2000fffe0ff */
[----:B------:R-:W-:Y:S01]  /*3a4a0*/  UMOV UR50, 0x0 ;  /* 0x0000000000327882 */ /* 0x000fe20000000000 */
[----:B------:R-:W-:Y:S01]  /*3a4b0*/  UMOV UR51, 0x8408010 ;  /* 0x0840801000337882 */ /* 0x000fe20000000000 */
[----:B------:R-:W-:Y:S01]  /*3a4c0*/  UMOV UR18, 0x0 ;  /* 0x0000000000127882 */ /* 0x000fe20000000000 */
[----:B------:R-:W-:Y:S01]  /*3a4d0*/  UMOV UR19, 0x8408010 ;  /* 0x0840801000137882 */ /* 0x000fe20000000000 */
[----:B------:R-:W-:Y:S01]  /*3a4e0*/  UMOV UR46, 0x0 ;  /* 0x00000000002e7882 */ /* 0x000fe20000000000 */
[----:B------:R-:W-:Y:S01]  /*3a4f0*/  UMOV UR47, 0x8408010 ;  /* 0x08408010002f7882 */ /* 0x000fe20000000000 */
[----:B------:R-:W-:Y:S01]  /*3a500*/  UTCHMMA gdesc[UR64], gdesc[UR40], tmem[UR5], tmem[UR50], idesc[UR51], UPT ;  /* 0x00ff3228400075ea */ /* 0x000fe2000b800005 */
[----:B------:R-:W-:Y:S01]  /*3a510*/  UTCHMMA gdesc[UR70], gdesc[UR36], tmem[UR5], tmem[UR18], idesc[UR19], UPT ;  /* 0x00ff1224460075ea */ /* 0x000fe2000b800005 */
[----:B------:R1:W-:Y:S01]  /*3a520*/  UTCHMMA gdesc[UR66], gdesc[UR32], tmem[UR5], tmem[UR46], idesc[UR47], UPT ;  /* 0x00ff2e20420075ea */ /* 0x0003e2000b800005 */
[----:B------:R-:W-:Y:S01]  /*3a530*/  UMOV UR74, 0x0 ;  /* 0x00000000004a7882 */ /* 0x000fe20000000000 */
[----:B------:R-:W-:Y:S01]  /*3a540*/  UMOV UR75, 0x8408010 ;  /* 0x08408010004b7882 */ /* 0x000fe20000000000 */
[----:B------:R2:W-:Y:S01]  /*3a550*/  UTCHMMA gdesc[UR16], gdesc[UR26], tmem[UR5], tmem[UR50], idesc[UR51], UPT ;  /* 0x00ff321a100075ea */ /* 0x0005e2000b800005 */
[----:B------:R-:W-:-:S02]  /*3a560*/  UIADD3 UR60, UPT, UPT, UR5, 0x100, URZ ;  /* 0x00000100053c7890 */ /* 0x000fc4000fffe0ff */
[----:B------:R3:W-:Y:S01]  /*3a570*/  UTCHMMA gdesc[UR34], gdesc[UR20], tmem[UR5], tmem[UR74], idesc[UR75], UPT ;  /* 0x00ff4a14220075ea */ /* 0x0007e2000b800005 */
[----:B------:R-:W-:Y:S01]  /*3a580*/  UIADD3 UR55, UPT, UPT, UR5, 0x100, URZ ;  /* 0x0000010005377890 */ /* 0x000fe2000fffe0ff */
[----:B------:R4:W-:Y:S01]  /*3a590*/  UTCHMMA gdesc[UR24], gdesc[UR14], tmem[UR61], tmem[UR74], idesc[UR75], !UPT ;  /* 0x00ff4a0e180075ea */ /* 0x0009e2000f80003d */
[----:B------:R-:W-:Y:S02]  /*3a5a0*/  UIADD3 UR54, UPT, UPT, UR5, 0x100, URZ ;  /* 0x0000010005367890 */ /* 0x000fe4000fffe0ff */
[----:B-1----:R-:W-:Y:S02]  /*3a5b0*/  UIADD3.64 UR46, UPT, UPT, UR58, 0x1080, URZ ;  /* 0x000010803a2e7897 */ /* 0x002fe4000fffe0ff */
[----:B--2---:R-:W-:Y:S02]  /*3a5c0*/  UIADD3.64 UR50, UPT, UPT, UR58, 0x1000, URZ ;  /* 0x000010003a327897 */ /* 0x004fe4000fffe0ff */
[----:B---3--:R-:W-:Y:S02]  /*3a5d0*/  UIADD3.64 UR34, UPT, UPT, UR58, 0x1100, URZ ;  /* 0x000011003a227897 */ /* 0x008fe4000fffe0ff */
[----:B------:R-:W-:-:S02]  /*3a5e0*/  UIADD3 UR43, UPT, UPT, UR5, 0x100, URZ ;  /* 0x00000100052b7890 */ /* 0x000fc4000fffe0ff */
[----:B----4-:R-:W-:Y:S02]  /*3a5f0*/  UIADD3.64 UR24, UPT, UPT, UR58, 0x1180, URZ ;  /* 0x000011803a187897 */ /* 0x010fe4000fffe0ff */
[----:B------:R-:W-:Y:S01]  /*3a600*/  UIADD3 UR42, UPT, UPT, UR5, 0x100, URZ ;  /* 0x00000100052a7890 */ /* 0x000fe2000fffe0ff */
[----:B------:R1:W-:Y:S01]  /*3a610*/  UTCHMMA gdesc[UR50], gdesc[UR28], tmem[UR60], tmem[UR74], idesc[UR75], UPT ;  /* 0x00ff4a1c320075ea */ /* 0x0003e2000b80003c */
[----:B------:R-:W-:Y:S01]  /*3a620*/  UIADD3.64 UR70, UPT, UPT, UR58, 0x1200, URZ ;  /* 0x000012003a467897 */ /* 0x000fe2000fffe0ff */
[----:B------:R-:W-:Y:S01]  /*3a630*/  UTCHMMA gdesc[UR46], gdesc[UR22], tmem[UR55], tmem[UR74], idesc[UR75], UPT ;  /* 0x00ff4a162e0075ea */ /* 0x000fe2000b800037 */
[----:B------:R-:W-:Y:S01]  /*3a640*/  UMOV UR66, 0x0 ;  /* 0x0000000000427882 */ /* 0x000fe20000000000 */
[----:B------:R-:W-:Y:S01]  /*3a650*/  UMOV UR67, 0x8408010 ;  /* 0x0840801000437882 */ /* 0x000fe20000000000 */
[----:B------:R2:W-:Y:S01]  /*3a660*/  UTCHMMA gdesc[UR34], gdesc[UR38], tmem[UR54], tmem[UR74], idesc[UR75], UPT ;  /* 0x00ff4a26220075ea */ /* 0x0005e2000b800036 */
[----:B------:R3:W-:Y:S01]  /*3a670*/  UTCHMMA gdesc[UR24], gdesc[UR30], tmem[UR43], tmem[UR66], idesc[UR67], UPT ;  /* 0x00ff421e180075ea */ /* 0x0007e2000b80002b */
[----:B------:R-:W-:-:S02]  /*3a680*/  UIADD3 UR77, UPT, UPT, UR5, 0x100, URZ ;  /* 0x00000100054d7890 */ /* 0x000fc4000fffe0ff */
[----:B------:R-:W-:Y:S01]  /*3a690*/  UIADD3 UR13, UPT, UPT, UR5, 0x100, URZ ;  /* 0x00000100050d7890 */ /* 0x000fe2000fffe0ff */
[----:B------:R4:W-:Y:S01]  /*3a6a0*/  UTCHMMA gdesc[UR70], gdesc[UR72], tmem[UR42], tmem[UR68], idesc[UR69], UPT ;  /* 0x00ff4448460075ea */ /* 0x0009e2000b80002a */
[----:B------:R-:W-:Y:S02]  /*3a6b0*/  UIADD3 UR19, UPT, UPT, UR5, 0x100, URZ ;  /* 0x0000010005137890 */ /* 0x000fe4000fffe0ff */
[----:B-1----:R-:W-:Y:S02]  /*3a6c0*/  UIADD3.64 UR50, UPT, UPT, UR58, 0x1380, URZ ;  /* 0x000013803a327897 */ /* 0x002fe4000fffe0ff */
[----:B--2---:R-:W-:Y:S02]  /*3a6d0*/  UIADD3.64 UR54, UPT, UPT, UR58, 0x1300, URZ ;  /* 0x000013003a367897 */ /* 0x004fe4000fffe0ff */
[----:B---3--:R-:W-:Y:S02]  /*3a6e0*/  UIADD3.64 UR66, UPT, UPT, UR58, 0x1280, URZ ;  /* 0x000012803a427897 */ /* 0x008fe4000fffe0ff */
[----:B------:R-:W-:-:S02]  /*3a6f0*/  UIADD3 UR18, UPT, UPT, UR5, 0x100, URZ ;  /* 0x0000010005127890 */ /* 0x000fc4000fffe0ff */
[----:B------:R-:W-:Y:S02]  /*3a700*/  UIADD3.64 UR46, UPT, UPT, UR58, 0x1400, URZ ;  /* 0x000014003a2e7897 */ /* 0x000fe4000fffe0ff */
[----:B------:R-:W-:Y:S02]  /*3a710*/  UIADD3 UR17, UPT, UPT, UR5, 0x100, URZ ;  /* 0x0000010005117890 */ /* 0x000fe4000fffe0ff */
[----:B----4-:R-:W-:Y:S02]  /*3a720*/  UIADD3.64 UR42, UPT, UPT, UR58, 0x1480, URZ ;  /* 0x000014803a2a7897 */ /* 0x010fe4000fffe0ff */
[----:B------:R-:W-:Y:S02]  /*3a730*/  UIADD3 UR16, UPT, UPT, UR5, 0x100, URZ ;  /* 0x0000010005107890 */ /* 0x000fe4000fffe0ff */
[----:B------:R-:W-:Y:S02]  /*3a740*/  UIADD3.64 UR38, UPT, UPT, UR58, 0x1500, URZ ;  /* 0x000015003a267897 */ /* 0x000fe4000fffe0ff */
[----:B------:R-:W-:-:S02]  /*3a750*/  UIADD3 UR15, UPT, UPT, UR5, 0x100, URZ ;  /* 0x00000100050f7890 */ /* 0x000fc4000fffe0ff */
[----:B------:R-:W-:Y:S01]  /*3a760*/  UIADD3.64 UR34, UPT, UPT, UR58, 0x1580, URZ ;  /* 0x000015803a227897 */ /* 0x000fe2000fffe0ff */
[----:B------:R-:W-:Y:S01]  /*3a770*/  UMOV UR64, 0x0 ;  /* 0x0000000000407882 */ /* 0x000fe20000000000 */
[----:B------:R-:W-:Y:S01]  /*3a780*/  UMOV UR65, 0x8408010 ;  /* 0x0840801000417882 */ /* 0x000fe20000000000 */
[----:B------:R-:W-:Y:S01]  /*3a790*/  UIADD3 UR14, UPT, UPT, UR5, 0x100, URZ ;  /* 0x00000100050e7890 */ /* 0x000fe2000fffe0ff */
[----:B------:R0:W-:Y:S01]  /*3a7a0*/  UTCHMMA gdesc[UR66], gdesc[UR62], tmem[UR77], tmem[UR64], idesc[UR65], UPT ;  /* 0x00ff403e420075ea */ /* 0x0001e2000b80004d */
[----:B------:R-:W-:Y:S01]  /*3a7b0*/  UIADD3.64 UR30, UPT, UPT, UR58, 0x1600, URZ ;  /* 0x000016003a1e7897 */ /* 0x000fe2000fffe0ff */
[----:B------:R-:W-:Y:S01]  /*3a7c0*/  UMOV UR72, 0x0 ;  /* 0x0000000000487882 */ /* 0x000fe20000000000 */
[----:B------:R-:W-:Y:S01]  /*3a7d0*/  UMOV UR73, 0x8408010 ;  /* 0x0840801000497882 */ /* 0x000fe20000000000 */
[----:B------:R-:W-:Y:S01]  /*3a7e0*/  UIADD3.64 UR24, UPT, UPT, UR58, 0x1680, URZ ;  /* 0x000016803a187897 */ /* 0x000fe2000fffe0ff */
[----:B------:R0:W-:Y:S01]  /*3a7f0*/  UTCHMMA gdesc[UR54], gdesc[UR56], tmem[UR13], tmem[UR72], idesc[UR73], UPT ;  /* 0x00ff4838360075ea */ /* 0x0001e2000b80000d */
[----:B------:R-:W-:Y:S01]  /*3a800*/  UIADD3.64 UR58, UPT, UPT, UR58, 0x1700, URZ ;  /* 0x000017003a3a7897 */ /* 0x000fe2000fffe0ff */
[----:B------:R0:W-:Y:S01]  /*3a810*/  UTCHMMA gdesc[UR50], gdesc[UR52], tmem[UR19], tmem[UR68], idesc[UR69], UPT ;  /* 0x00ff4434320075ea */ /* 0x0001e2000b800013 */
[----:B------:R-:W-:Y:S01]  /*3a820*/  UMOV UR70, 0x0 ;  /* 0x0000000000467882 */ /* 0x000fe20000000000 */
[----:B------:R-:W-:Y:S01]  /*3a830*/  UMOV UR71, 0x8408010 ;  /* 0x0840801000477882 */ /* 0x000fe20000000000 */
[----:B------:R0:W-:Y:S01]  /*3a840*/  UTCHMMA gdesc[UR46], gdesc[UR48], tmem[UR18], tmem[UR64], idesc[UR65], UPT ;  /* 0x00ff40302e0075ea */ /* 0x0001e2000b800012 */
[----:B------:R0:W-:Y:S01]  /*3a850*/  UTCHMMA gdesc[UR42], gdesc[UR44], tmem[UR17], tmem[UR70], idesc[UR71], UPT ;  /* 0x00ff462c2a0075ea */ /* 0x0001e2000b800011 */
[----:B------:R0:W-:Y:S01]  /*3a860*/  UTCHMMA gdesc[UR38], gdesc[UR40], tmem[UR16], tmem[UR72], idesc[UR73], UPT ;  /* 0x00ff4828260075ea */ /* 0x0001e2000b800010 */
[----:B------:R-:W-:Y:S01]  /*3a870*/  UMOV UR28, 0x0 ;  /* 0x00000000001c7882 */ /* 0x000fe20000000000 */
[----:B------:R-:W-:Y:S01]  /*3a880*/  UMOV UR29, 0x8408010 ;  /* 0x08408010001d7882 */ /* 0x000fe20000000000 */
[----:B------:R0:W-:Y:S01]  /*3a890*/  UTCHMMA gdesc[UR34], gdesc[UR36], tmem[UR15], tmem[UR68], idesc[UR69], UPT ;  /* 0x00ff4424220075ea */ /* 0x0001e2000b80000f */
[----:B------:R-:W-:Y:S01]  /*3a8a0*/  UMOV UR22, 0x0 ;  /* 0x0000000000167882 */ /* 0x000fe20000000000 */
[----:B------:R-:W-:Y:S01]  /*3a8b0*/  UMOV UR23, 0x8408010 ;  /* 0x0840801000177882 */ /* 0x000fe20000000000 */
[----:B------:R0:W-:Y:S01]  /*3a8c0*/  UTCHMMA gdesc[UR30], gdesc[UR32], tmem[UR14], tmem[UR74], idesc[UR75], UPT ;  /* 0x00ff4a201e0075ea */ /* 0x0001e2000b80000e */
[----:B------:R0:W-:Y:S01]  /*3a8d0*/  UTCHMMA gdesc[UR24], gdesc[UR26], tmem[UR60], tmem[UR28], idesc[UR29], UPT ;  /* 0x00ff1c1a180075ea */ /* 0x0001e2000b80003c */
[----:B------:R0:W-:Y:S01]  /*3a8e0*/  UTCHMMA gdesc[UR58], gdesc[UR20], tmem[UR61], tmem[UR22], idesc[UR23], UPT ;  /* 0x00ff16143a0075ea */ /* 0x0001e2000b80003d */
[----:B------:R0:W-:Y:S01]  /*3a8f0*/  UTCBAR [UR12], URZ ;  /* 0x000000ff0c0073e9 */ /* 0x0001e200080000ff */
[----:B------:R-:W-:Y:S01]  /*3a900*/  NOP ;  /* 0x0000000000007918 */ /* 0x000fe20000000000 */
.L_x_6:
[----:B------:R-:W1:Y:S01]  /*3a910*/  LDC R89, c[0x0][0x3ac] ;  /* 0x0000eb00ff597b82 */ /* 0x000e620000000800 */
[----:B------:R2:W-:Y:S01]  /*3a920*/  STL [R1+0x1ed8], RZ ;  /* 0x001ed8ff01007387 */ /* 0x0005e20000100800 */
[----:B------:R-:W-:Y:S01]  /*3a930*/  ISETP.NE.U32.AND P0, PT, R92, RZ, PT ;  /* 0x000000ff5c00720c */ /* 0x000fe20003f05070 */
[----:B-----5:R-:W-:Y:S02]  /*3a940*/  IMAD.SHL.U32 R91, R80, 0x100, RZ ;  /* 0x00000100505b7824 */ /* 0x020fe400078e00ff */
[----:B------:R2:W-:Y:S01]  /*3a950*/  STL [R1+0x1ed0], RZ ;  /* 0x001ed0ff01007387 */ /* 0x0005e20000100800 */
[----:B-1----:R-:W-:-:S09]  /*3a960*/  IMAD.SHL.U32 R89, R89, 0x100, RZ ;  /* 0x0000010059597824 */ /* 0x002fd200078e00ff */
[----:B--2---:R-:W-:Y:S05]  /*3a970*/  @!P0 BRA `(.L_x_7) ;  /* 0x0000049000208947 */ /* 0x004fea0003800000 */
[----:B------:R-:W2:Y:S01]  /*3a980*/  LDL.LU R90, [R1+0x2358] ;  /* 0x00235800015a7983 */ /* 0x000ea20000300800 */
[----:B0-----:R-:W-:Y:S01]  /*3a990*/  UIADD3.64 UR16, UPT, UPT, UR8, 0x80, URZ ;  /* 0x0000008008107897 */ /* 0x001fe2000fffe0ff */
[----:B------:R-:W-:Y:S01]  /*3a9a0*/  IMAD.MOV.U32 R92, RZ, RZ, 0x1 ;  /* 0x00000001ff5c7424 */ /* 0x000fe200078e00ff */
[----:B------:R-:W-:Y:S01]  /*3a9b0*/  SHF.R.S32.HI R80, RZ, 0x1f, R89 ;  /* 0x0000001fff507819 */ /* 0x000fe20000011459 */
[----:B------:R-:W-:Y:S02]  /*3a9c0*/  UIADD3.64 UR18, UPT, UPT, UR8, 0x100, URZ ;  /* 0x0000010008127897 */ /* 0x000fe4000fffe0ff */
[----:B------:R-:W-:Y:S02]  /*3a9d0*/  UIADD3.64 UR20, UPT, UPT, UR8, 0x180, URZ ;  /* 0x0000018008147897 */ /* 0x000fe4000fffe0ff */
[----:B------:R-:W-:Y:S02]  /*3a9e0*/  UIADD3.64 UR22, UPT, UPT, UR8, 0x200, URZ ;  /* 0x0000020008167897 */ /* 0x000fe4000fffe0ff */
[----:B------:R-:W-:-:S02]  /*3a9f0*/  UIADD3.64 UR24, UPT, UPT, UR8, 0x280, URZ ;  /* 0x0000028008187897 */ /* 0x000fc4000fffe0ff */
[----:B------:R-:W-:Y:S01]  /*3aa00*/  UIADD3.64 UR14, UPT, UPT, UR10, 0x2, URZ ;  /* 0x000000020a0e7897 */ /* 0x000fe2000fffe0ff */
[----:B--2---:R-:W-:Y:S01]  /*3aa10*/  R2UR UR12, R90 ;  /* 0x000000005a0c72ca */ /* 0x004fe200000e0000 */
[----:B------:R-:W-:Y:S01]  /*3aa20*/  UIADD3.64 UR26, UPT, UPT, UR8, 0x300, URZ ;  /* 0x00000300081a7897 */ /* 0x000fe2000fffe0ff */
[----:B------:R-:W2:Y:S01]  /*3aa30*/  LDL.LU R90, [R1+0x235c] ;  /* 0x00235c00015a7983 */ /* 0x000ea20000300800 */
[C---:B------:R-:W-:Y:S01]  /*3aa40*/  SHF.L.U64.HI R80, R89.reuse, 0x1, R80 ;  /* 0x0000000159507819 */ /* 0x040fe20000010250 */
[----:B------:R-:W-:Y:S01]  /*3aa50*/  IMAD.SHL.U32 R89, R89, 0x2, RZ ;  /* 0x0000000259597824 */ /* 0x000fe200078e00ff */
[----:B------:R-:W-:Y:S02]  /*3aa60*/  UIADD3.64 UR28, UPT, UPT, UR8, 0x380, URZ ;  /* 0x00000380081c7897 */ /* 0x000fe4000fffe0ff */
[----:B------:R-:W-:Y:S02]  /*3aa70*/  UIADD3.64 UR30, UPT, UPT, UR8, 0x400, URZ ;  /* 0x00000400081e7897 */ /* 0x000fe4000fffe0ff */
[----:B------:R-:W-:-:S02]  /*3aa80*/  UIADD3.64 UR32, UPT, UPT, UR8, 0x480, URZ ;  /* 0x0000048008207897 */ /* 0x000fc4000fffe0ff */
[----:B------:R-:W-:Y:S02]  /*3aa90*/  UIADD3.64 UR34, UPT, UPT, UR8, 0x500, URZ ;  /* 0x0000050008227897 */ /* 0x000fe4000fffe0ff */
[----:B------:R-:W-:Y:S02]  /*3aaa0*/  UIADD3.64 UR36, UPT, UPT, UR8, 0x580, URZ ;  /* 0x0000058008247897 */ /* 0x000fe4000fffe0ff */
[----:B------:R-:W-:Y:S02]  /*3aab0*/  UIADD3.64 UR38, UPT, UPT, UR8, 0x600, URZ ;  /* 0x0000060008267897 */ /* 0x000fe4000fffe0ff */
        /* <DEDUP_REMOVED lines=17> */
[----:B------:R-:W-:Y:S01]  /*3abd0*/  UIADD3.64 UR46, UPT, UPT, UR8, 0x1080, URZ ;  /* 0x00001080082e7897 */ /* 0x000fe2000fffe0ff */
[----:B------:R-:W-:Y:S01]  /*3abe0*/  UMOV UR13, 0x40004040 ;  /* 0x40004040000d7882 */ /* 0x000fe20000000000 */
        /* <DEDUP_REMOVED lines=12> */
[----:B------:R-:W-:Y:S01]  /*3acb0*/  UIADD3.64 UR72, UPT, UPT, UR8, 0x1700, URZ ;  /* 0x0000170008487897 */ /* 0x000fe2000fffe0ff */
[----:B--2---:R-:W-:-:S05]  /*3acc0*/  LOP3.LUT R90, R90, 0x8000000, RZ, 0xfc, !PT ;  /* 0x080000005a5a7812 */ /* 0x004fca00078efcff */
[----:B------:R0:W-:Y:S04]  /*3acd0*/  STL [R1+0x2e40], R90 ;  /* 0x002e405a01007387 */ /* 0x0001e80000100800 */
[----:B------:R1:W-:Y:S04]  /*3ace0*/  STL [R1+0x26d8], RZ ;  /* 0x0026d8ff01007387 */ /* 0x0003e80000100800 */
[----:B------:R1:W-:Y:S01]  /*3acf0*/  STL [R1+0x26d4], R92 ;  /* 0x0026d45c01007387 */ /* 0x0003e20000100800 */
[----:B0-----:R-:W-:-:S04]  /*3ad00*/  SHF.R.S32.HI R90, RZ, 0x1f, R91 ;  /* 0x0000001fff5a7819 */ /* 0x001fc8000001145b */
[C---:B------:R-:W-:Y:S01]  /*3ad10*/  SHF.L.U64.HI R90, R91.reuse, 0x1, R90 ;  /* 0x000000015b5a7819 */ /* 0x040fe2000001025a */
[----:B------:R-:W-:-:S07]  /*3ad20*/  IMAD.SHL.U32 R91, R91, 0x2, RZ ;  /* 0x000000025b5b7824 */ /* 0x000fce00078e00ff */
.L_x_10:
[----:B-1----:R-:W2:Y:S02]  /*3ad30*/  LDL.LU R92, [R1+0x1ed0] ;  /* 0x001ed000015c7983 */ /* 0x002ea40000300800 */
[----:B--2---:R-:W-:-:S04]  /*3ad40*/  IMAD.U32 R92, R92, -0x80000000, RZ ;  /* 0x800000005c5c7824 */ /* 0x004fc800078e00ff */
[----:B0-----:R-:W0:Y:S02]  /*3ad50*/  SYNCS.PHASECHK.TRANS64.TRYWAIT P0, [UR4], R92 ;  /* 0x0000005cff0075a7 */ /* 0x001e240008001104 */
[----:B0----5:R-:W-:Y:S05]  /*3ad60*/  @!P0 BRA `(.L_x_8) ;  /* 0x000005c000b48947 */ /* 0x021fea0003800000 */
.L_x_16:
[----:B------:R0:W-:Y:S04]  /*3ad70*/  STL.64 [R1+0x4db0], R84 ;  /* 0x004db05401007387 */ /* 0x0001e80000100a00 */
[----:B0-----:R-:W2:Y:S04]  /*3ad80*/  LDL.LU.64 R84, [R1+0xd20] ;  /* 0x000d200001547983 */ /* 0x001ea80000300a00 */
[----:B------:R0:W-:Y:S04]  /*3ad90*/  STL.64 [R1+0x4da8], R82 ;  /* 0x004da85201007387 */ /* 0x0001e80000100a00 */
[----:B0-----:R-:W3:Y:S04]  /*3ada0*/  LDL.LU.64 R82, [R1+0xd00] ;  /* 0x000d000001527983 */ /* 0x001ee80000300a00 */
        /* <DEDUP_REMOVED lines=277> */
[----:B------:R0:W-:Y:S04]  /*3bf00*/  STL.64 [R1+0x4da0], R86 ;  /* 0x004da05601007387 */ /* 0x0001e80000100a00 */
[----:B0-----:R-:W4:Y:S04]  /*3bf10*/  LDL.LU.64 R86, [R1+0xcf0] ;  /* 0x000cf00001567983 */ /* 0x001f280000300a00 */
[----:B------:R-:W-:Y:S04]  /*3bf20*/  STL [R1+0x41c8], R26 ;  /* 0x0041c81a01007387 */ /* 0x000fe80000100800 */
[----:B------:R-:W-:Y:S04]  /*3bf30*/  STL [R1+0x41c4], R27 ;  /* 0x0041c41b01007387 */ /* 0x000fe80000100800 */
[----:B------:R0:W-:Y:S04]  /*3bf40*/  STL.64 [R1+0x4db8], R26 ;  /* 0x004db81a01007387 */ /* 0x0001e80000100a00 */
[----:B0-----:R-:W2:Y:S04]  /*3bf50*/  LDL.LU.64 R26, [R1+0xce8] ;  /* 0x000ce800011a7983 */ /* 0x001ea80000300a00 */
[----:B------:R-:W-:Y:S04]  /*3bf60*/  STL [R1+0x41c0], R80 ;  /* 0x0041c05001007387 */ /* 0x000fe80000100800 */
[----:B------:R0:W-:Y:S04]  /*3bf70*/  STL.64 [R1+0x4dc0], R80 ;  /* 0x004dc05001007387 */ /* 0x0001e80000100a00 */
[----:B0-----:R-:W2:Y:S04]  /*3bf80*/  LDL.LU.64 R80, [R1+0xce0] ;  /* 0x000ce00001507983 */ /* 0x001ea80000300a00 */
[----:B------:R-:W-:Y:S04]  /*3bf90*/  STL [R1+0x41bc], R16 ;  /* 0x0041bc1001007387 */ /* 0x000fe80000100800 */
        /* <DEDUP_REMOVED lines=13> */
[----:B------:R-:W-:Y:S04]  /*3c070*/  STL.64 [R1+0x4de0], R48 ;  /* 0x004de03001007387 */ /* 0x000fe80000100a00 */
        /* <DEDUP_REMOVED lines=76> */
[----:B------:R2:W-:Y:S04]  /*3c540*/  STL [R1+0x435c], R3 ;  /* 0x00435c0301007387 */ /* 0x0005e80000100800 */
[----:B------:R-:W-:Y:S04]  /*3c550*/  STL [R1+0x404c], R2 ;  /* 0x00404c0201007387 */ /* 0x000fe80000100800 */
[----:B------:R0:W-:Y:S01]  /*3c560*/  STL [R1+0x4310], R2 ;  /* 0x0043100201007387 */ /* 0x0001e20000100800 */
[----:B--2---:R-:W-:-:S03]  /*3c570*/  IADD3 R3, P5, PT, R28, R91, RZ ;  /* 0x0000005b1c037210 */ /* 0x004fc60007fbe0ff */
[----:B------:R-:W-:Y:S04]  /*3c580*/  STL [R1+0x3d8c], R0 ;  /* 0x003d8c0001007387 */ /* 0x000fe80000100800 */
[----:B------:R1:W-:Y:S01]  /*3c590*/  STL [R1+0x4394], R0 ;  /* 0x0043940001007387 */ /* 0x0003e20000100800 */
[----:B0-----:R-:W-:-:S03]  /*3c5a0*/  IADD3 R2, P0, PT, R46, R91, RZ ;  /* 0x0000005b2e027210 */ /* 0x001fc60007f1e0ff */
[----:B------:R-:W-:Y:S04]  /*3c5b0*/  STL [R1+0x2e4c], R93 ;  /* 0x002e4c5d01007387 */ /* 0x000fe80000100800 */
[----:B------:R-:W-:Y:S01]  /*3c5c0*/  STL [R1+0x3130], R93 ;  /* 0x0031305d01007387 */ /* 0x000fe20000100800 */
[----:B-1----:R-:W-:-:S03]  /*3c5d0*/  IMAD.X R0, R47, 0x1, R90, P0 ;  /* 0x000000012f007824 */ /* 0x002fc600000e065a */
        /* <DEDUP_REMOVED lines=136> */
[----:B------:R-:W2:Y:S01]  /*3ce60*/  LDL.LU.64 R12, [R1+0xd28] ;  /* 0x000d2800010c7983 */ /* 0x000ea20000300a00 */
[----:B0-----:R-:W-:Y:S01]  /*3ce70*/  IMAD.X R2, R29, 0x1, R90, P5 ;  /* 0x000000011d027824 */ /* 0x001fe200028e065a */
[----:B------:R-:W-:-:S02]  /*3ce80*/  IADD3 R88, P5, PT, R80, R91, RZ ;  /* 0x0000005b50587210 */ /* 0x000fc40007fbe0ff */
[----:B------:R0:W-:Y:S04]  /*3ce90*/  STL [R1+0x2c48], R0 ;  /* 0x002c480001007387 */ /* 0x0001e80000100800 */
[----:B------:R-:W-:Y:S01]  /*3cea0*/  STL [R1+0x2c4c], R2 ;  /* 0x002c4c0201007387 */ /* 0x000fe20000100800 */
[----:B0-----:R-:W-:-:S03]  /*3ceb0*/  IADD3 R0, P0, PT, R16, R91, RZ ;  /* 0x0000005b10007210 */ /* 0x001fc60007f1e0ff */
[----:B------:R-:W-:Y:S04]  /*3cec0*/  STL [R1+0x430c], R88 ;  /* 0x00430c5801007387 */ /* 0x000fe80000100800 */
[----:B------:R0:W-:Y:S04]  /*3ced0*/  STL [R1+0x2c60], R0 ;  /* 0x002c600001007387 */ /* 0x0001e80000100800 */
[----:B------:R-:W2:Y:S01]  /*3cee0*/  LDL.LU.64 R36, [R1+0xd30] ;  /* 0x000d300001247983 */ /* 0x000ea20000300a00 */
[----:B0-----:R-:W-:-:S05]  /*3cef0*/  IADD3 R0, P6, PT, R26, R91, RZ ;  /* 0x0000005b1a007210 */ /* 0x001fca0007fde0ff */
[----:B------:R0:W-:Y:S04]  /*3cf00*/  STL [R1+0x2a84], R0 ;  /* 0x002a840001007387 */ /* 0x0001e80000100800 */
[----:B------:R-:W2:Y:S01]  /*3cf10*/  LDL.LU.64 R4, [R1+0xd40] ;  /* 0x000d400001047983 */ /* 0x000ea20000300a00 */
[--C-:B------:R-:W-:Y:S02]  /*3cf20*/  IMAD.X R2, R17, 0x1, R90.reuse, P0 ;  /* 0x0000000111027824 */ /* 0x100fe400000e065a */
[--C-:B------:R-:W-:Y:S02]  /*3cf30*/  IMAD.X R3, R27, 0x1, R90.reuse, P6 ;  /* 0x000000011b037824 */ /* 0x100fe400030e065a */
[----:B0-----:R-:W-:Y:S01]  /*3cf40*/  IMAD.X R0, R81, 0x1, R90, P5 ;  /* 0x0000000151007824 */ /* 0x001fe200028e065a */
[----:B------:R4:W-:Y:S01]  /*3cf50*/  STL [R1+0x2c50], R2 ;  /* 0x002c500201007387 */ /* 0x0009e20000100800 */
[----:B------:R-:W-:-:S03]  /*3cf60*/  IADD3 R88, P6, PT, R84, R91, RZ ;  /* 0x0000005b54587210 */ /* 0x000fc60007fde0ff */
[----:B------:R3:W-:Y:S01]  /*3cf70*/  STL [R1+0x2c54], R0 ;  /* 0x002c540001007387 */ /* 0x0007e20000100800 */
[----:B----4-:R-:W-:-:S03]  /*3cf80*/  IADD3 R2, P0, PT, R86, R91, RZ ;  /* 0x0000005b56027210 */ /* 0x010fc60007f1e0ff */
[----:B------:R-:W-:Y:S01]  /*3cf90*/  STL [R1+0xce8], R3 ;  /* 0x000ce80301007387 */ /* 0x000fe20000100800 */
[----:B---3--:R-:W-:-:S03]  /*3cfa0*/  IADD3 R0, P5, PT, R82, R91, RZ ;  /* 0x0000005b52007210 */ /* 0x008fc60007fbe0ff */
[----:B------:R0:W-:Y:S04]  /*3cfb0*/  STL [R1+0x2c3c], R2 ;  /* 0x002c3c0201007387 */ /* 0x0001e80000100800 */
[----:B------:R-:W-:Y:S04]  /*3cfc0*/  STL [R1+0x4314], R88 ;  /* 0x0043145801007387 */ /* 0x000fe80000100800 */
[----:B------:R1:W-:Y:S01]  /*3cfd0*/  STL [R1+0x2c40], R0 ;  /* 0x002c400001007387 */ /* 0x0003e20000100800 */
[----:B0-----:R-:W-:-:S03]  /*3cfe0*/  IMAD.X R2, R87, 0x1, R90, P0 ;  /* 0x0000000157027824 */ /* 0x001fc600000e065a */
[----:B------:R-:W3:Y:S01]  /*3cff0*/  LDL.LU.64 R28, [R1+0xd60] ;  /* 0x000d6000011c7983 */ /* 0x000ee20000300a00 */
[----:B------:R-:W-:-:S03]  /*3d000*/  IMAD.X R3, R85, 0x1, R90, P6 ;  /* 0x0000000155037824 */ /* 0x000fc600030e065a */
[----:B------:R-:W-:Y:S01]  /*3d010*/  STL [R1+0x2c30], R2 ;  /* 0x002c300201007387 */ /* 0x000fe20000100800 */
[----:B-1----:R-:W-:-:S03]  /*3d020*/  IMAD.X R0, R83, 0x1, R90, P5 ;  /* 0x0000000153007824 */ /* 0x002fc600028e065a */
[----:B------:R-:W4:Y:S04]  /*3d030*/  LDL.LU.64 R26, [R1+0xd68] ;  /* 0x000d6800011a7983 */ /* 0x000f280000300a00 */
[----:B------:R-:W4:Y:S04]  /*3d040*/  LDL.LU.64 R20, [R1+0xd70] ;  /* 0x000d700001147983 */ /* 0x000f280000300a00 */
[----:B------:R2:W-:Y:S04]  /*3d050*/  STL [R1+0x2c34], R0 ;  /* 0x002c340001007387 */ /* 0x0005e80000100800 */
[----:B------:R-:W-:Y:S01]  /*3d060*/  STL [R1+0x2c38], R3 ;  /* 0x002c380301007387 */ /* 0x000fe20000100800 */
[----:B--2---:R-:W-:-:S02]  /*3d070*/  IADD3 R0, P0, PT, R12, R91, RZ ;  /* 0x0000005b0c007210 */ /* 0x004fc40007f1e0ff */
[----:B------:R-:W-:-:S05]  /*3d080*/  IADD3 R2, P5, PT, R36, R91, RZ ;  /* 0x0000005b24027210 */ /* 0x000fca0007fbe0ff */
[----:B------:R0:W-:Y:S04]  /*3d090*/  STL [R1+0x431c], R2 ;  /* 0x00431c0201007387 */ /* 0x0001e80000100800 */
[----:B------:R1:W-:Y:S04]  /*3d0a0*/  STL [R1+0x2c28], R0 ;  /* 0x002c280001007387 */ /* 0x0003e80000100800 */
[----:B------:R-:W2:Y:S01]  /*3d0b0*/  LDL.LU.64 R16, [R1+0xd80] ;  /* 0x000d800001107983 */ /* 0x000ea20000300a00 */
[----:B0-----:R-:W-:Y:S01]  /*3d0c0*/  IADD3 R2, P6, PT, R4, R91, RZ ;  /* 0x0000005b04027210 */ /* 0x001fe20007fde0ff */
[----:B-1----:R-:W-:-:S04]  /*3d0d0*/  IMAD.X R0, R13, 0x1, R90, P0 ;  /* 0x000000010d007824 */ /* 0x002fc800000e065a */
[----:B------:R-:W-:Y:S04]  /*3d0e0*/  STL [R1+0x2c24], R2 ;  /* 0x002c240201007387 */ /* 0x000fe80000100800 */
[----:B------:R-:W2:Y:S04]  /*3d0f0*/  LDL.LU.64 R12, [R1+0xda0] ;  /* 0x000da000010c7983 */ /* 0x000ea80000300a00 */
[----:B------:R0:W-:Y:S04]  /*3d100*/  STL [R1+0x2c1c], R0 ;  /* 0x002c1c0001007387 */ /* 0x0001e80000100800 */
[----:B------:R-:W2:Y:S01]  /*3d110*/  LDL.LU.64 R46, [R1+0xda8] ;  /* 0x000da800012e7983 */ /* 0x000ea20000300a00 */
[----:B------:R-:W-:-:S02]  /*3d120*/  IMAD.X R88, R37, 0x1, R90, P5 ;  /* 0x0000000125587824 */ /* 0x000fc400028e065a */
[----:B0-----:R-:W-:-:S03]  /*3d130*/  IMAD.X R0, R5, 0x1, R90, P6 ;  /* 0x0000000105007824 */ /* 0x001fc600030e065a */
[----:B------:R-:W-:Y:S01]  /*3d140*/  STL [R1+0x4324], R88 ;  /* 0x0043245801007387 */ /* 0x000fe20000100800 */
[----:B---3--:R-:W-:-:S05]  /*3d150*/  IADD3 R4, P0, PT, R28, R91, RZ ;  /* 0x0000005b1c047210 */ /* 0x008fca0007f1e0ff */
[----:B------:R-:W-:Y:S01]  /*3d160*/  IMAD.X R2, R29, 0x1, R90, P0 ;  /* 0x000000011d027824 */ /* 0x000fe200000e065a */
[-C--:B----4-:R-:W-:Y:S01]  /*3d170*/  IADD3 R3, P5, PT, R26, R91.reuse, RZ ;  /* 0x0000005b1a037210 */ /* 0x090fe20007fbe0ff */
[----:B------:R-:W-:Y:S04]  /*3d180*/  STL [R1+0x4328], R4 ;  /* 0x0043280401007387 */ /* 0x000fe80000100800 */
[----:B------:R0:W-:Y:S04]  /*3d190*/  STL [R1+0x2c10], R0 ;  /* 0x002c100001007387 */ /* 0x0001e80000100800 */
[----:B------:R-:W-:Y:S04]  /*3d1a0*/  STL [R1+0x2bb0], R3 ;  /* 0x002bb00301007387 */ /* 0x000fe80000100800 */
[----:B------:R1:W-:Y:S01]  /*3d1b0*/  STL [R1+0x432c], R2 ;  /* 0x00432c0201007387 */ /* 0x0003e20000100800 */
[----:B0-----:R-:W-:-:S05]  /*3d1c0*/  IADD3 R0, P6, PT, R20, R91, RZ ;  /* 0x0000005b14007210 */ /* 0x001fca0007fde0ff */
[----:B------:R0:W-:Y:S01]  /*3d1d0*/  STL [R1+0x2bb4], R0 ;  /* 0x002bb40001007387 */ /* 0x0001e20000100800 */
[----:B-1----:R-:W-:-:S03]  /*3d1e0*/  IMAD.X R2, R27, 0x1, R90, P5 ;  /* 0x000000011b027824 */ /* 0x002fc600028e065a */
[----:B------:R-:W3:Y:S04]  /*3d1f0*/  LDL.LU.64 R36, [R1+0xdb0] ;  /* 0x000db00001247983 */ /* 0x000ee80000300a00 */
[----:B------:R2:W-:Y:S01]  /*3d200*/  STL [R1+0x2ba0], R2 ;  /* 0x002ba00201007387 */ /* 0x0005e20000100800 */
[----:B0-----:R-:W-:-:S03]  /*3d210*/  IMAD.X R0, R21, 0x1, R90, P6 ;  /* 0x0000000115007824 */ /* 0x001fc600030e065a */
[----:B------:R-:W4:Y:S04]  /*3d220*/  LDL.LU.64 R28, [R1+0xdc0] ;  /* 0x000dc000011c7983 */ /* 0x000f280000300a00 */
[----:B------:R0:W-:Y:S04]  /*3d230*/  STL [R1+0x2ba4], R0 ;  /* 0x002ba40001007387 */ /* 0x0001e80000100800 */
[----:B------:R-:W4:Y:S01]  /*3d240*/  LDL.LU.64 R26, [R1+0xde0] ;  /* 0x000de000011a7983 */ /* 0x000f220000300a00 */
[----:B--2---:R-:W-:-:S05]  /*3d250*/  IADD3 R2, P0, PT, R16, R91, RZ ;  /* 0x0000005b10027210 */ /* 0x004fca0007f1e0ff */
[----:B------:R1:W-:Y:S01]  /*3d260*/  STL [R1+0x2b68], R2 ;  /* 0x002b680201007387 */ /* 0x0003e20000100800 */
[-C--:B0-----:R-:W-:Y:S01]  /*3d270*/  IADD3 R0, P5, PT, R12, R91.reuse, RZ ;  /* 0x0000005b0c007210 */ /* 0x081fe20007fbe0ff */
[----:B-1----:R-:W-:Y:S01]  /*3d280*/  IMAD.X R2, R17, 0x1, R90, P0 ;  /* 0x0000000111027824 */ /* 0x002fe200000e065a */
[----:B------:R-:W-:-:S05]  /*3d290*/  IADD3 R4, P6, PT, R46, R91, RZ ;  /* 0x0000005b2e047210 */ /* 0x000fca0007fde0ff */
[----:B------:R-:W-:Y:S04]  /*3d2a0*/  STL [R1+0x4330], R4 ;  /* 0x0043300401007387 */ /* 0x000fe80000100800 */
[----:B------:R0:W-:Y:S04]  /*3d2b0*/  STL [R1+0x2b6c], R0 ;  /* 0x002b6c0001007387 */ /* 0x0001e80000100800 */
[----:B------:R-:W2:Y:S04]  /*3d2c0*/  LDL.LU.64 R20, [R1+0xde8] ;  /* 0x000de80001147983 */ /* 0x000ea80000300a00 */
[----:B------:R1:W-:Y:S01]  /*3d2d0*/  STL [R1+0x2b58], R2 ;  /* 0x002b580201007387 */ /* 0x0003e20000100800 */
[----:B0-----:R-:W-:-:S03]  /*3d2e0*/  IMAD.X R0, R13, 0x1, R90, P5 ;  /* 0x000000010d007824 */ /* 0x001fc600028e065a */
[----:B------:R-:W2:Y:S04]  /*3d2f0*/  LDL.LU.64 R16, [R1+0xdf0] ;  /* 0x000df00001107983 */ /* 0x000ea80000300a00 */
[----:B------:R4:W-:Y:S04]  /*3d300*/  STL [R1+0x2b5c], R0 ;  /* 0x002b5c0001007387 */ /* 0x0009e80000100800 */
[----:B------:R-:W2:Y:S01]  /*3d310*/  LDL.LU.64 R12, [R1+0xe00] ;  /* 0x000e0000010c7983 */ /* 0x000ea20000300a00 */
[----:B-1----:R-:W-:-:S03]  /*3d320*/  IMAD.X R2, R47, 0x1, R90, P6 ;  /* 0x000000012f027824 */ /* 0x002fc600030e065a */
[----:B------:R-:W2:Y:S04]  /*3d330*/  LDL.LU.64 R54, [R1+0xe20] ;  /* 0x000e200001367983 */ /* 0x000ea80000300a00 */
[----:B------:R-:W2:Y:S04]  /*3d340*/  LDL.LU.64 R48, [R1+0xe28] ;  /* 0x000e280001307983 */ /* 0x000ea80000300a00 */
[----:B------:R-:W2:Y:S04]  /*3d350*/  LDL.LU.64 R46, [R1+0xe30] ;  /* 0x000e3000012e7983 */ /* 0x000ea80000300a00 */
[----:B------:R-:W-:Y:S01]  /*3d360*/  STL [R1+0x4334], R2 ;  /* 0x0043340201007387 */ /* 0x000fe20000100800 */
[----:B---3--:R-:W-:-:S05]  /*3d370*/  IADD3 R5, P0, PT, R36, R91, RZ ;  /* 0x0000005b24057210 */ /* 0x008fca0007f1e0ff */
[----:B------:R0:W-:Y:S01]  /*3d380*/  STL [R1+0x4338], R5 ;  /* 0x0043380501007387 */ /* 0x0001e20000100800 */
[-C--:B----4-:R-:W-:Y:S01]  /*3d390*/  IADD3 R0, P5, PT, R28, R91.reuse, RZ ;  /* 0x0000005b1c007210 */ /* 0x090fe20007fbe0ff */
[----:B------:R-:W-:Y:S01]  /*3d3a0*/  IMAD.X R88, R37, 0x1, R90, P0 ;  /* 0x0000000125587824 */ /* 0x000fe200000e065a */
[----:B------:R-:W-:Y:S02]  /*3d3b0*/  IADD3 R4, P6, PT, R26, R91, RZ ;  /* 0x0000005b1a047210 */ /* 0x000fe40007fde0ff */
[----:B0-----:R-:W-:-:S03]  /*3d3c0*/  IADD3.X R5, PT, PT, R29, R90, RZ, P5, !PT ;  /* 0x0000005a1d057210 */ /* 0x001fc60002ffe4ff */
[----:B------:R-:W-:Y:S01]  /*3d3d0*/  STL [R1+0x433c], R4 ;  /* 0x00433c0401007387 */ /* 0x000fe20000100800 */
[----:B------:R-:W-:-:S03]  /*3d3e0*/  IMAD.X R2, R27, 0x1, R90, P6 ;  /* 0x000000011b027824 */ /* 0x000fc600030e065a */
[----:B------:R2:W-:Y:S04]  /*3d3f0*/  STL [R1+0x2bf8], R0 ;  /* 0x002bf80001007387 */ /* 0x0005e80000100800 */
[----:B------:R-:W3:Y:S04]  /*3d400*/  LDL.LU.64 R36, [R1+0xe40] ;  /* 0x000e400001247983 */ /* 0x000ee80000300a00 */
[----:B------:R-:W-:Y:S04]  /*3d410*/  STL [R1+0x4340], R88 ;  /* 0x0043405801007387 */ /* 0x000fe80000100800 */
[----:B------:R0:W-:Y:S04]  /*3d420*/  STL [R1+0x4344], R5 ;  /* 0x0043440501007387 */ /* 0x0001e80000100800 */
[----:B------:R-:W-:Y:S01]  /*3d430*/  STL [R1+0x4348], R2 ;  /* 0x0043480201007387 */ /* 0x000fe20000100800 */
[----:B--2---:R-:W-:-:S02]  /*3d440*/  IADD3 R0, P0, PT, R20, R91, RZ ;  /* 0x0000005b14007210 */ /* 0x004fc40007f1e0ff */
[----:B------:R-:W-:-:S03]  /*3d450*/  IADD3 R4, P5, PT, R16, R91, RZ ;  /* 0x0000005b10047210 */ /* 0x000fc60007fbe0ff */
[--C-:B0-----:R-:W-:Y:S02]  /*3d460*/  IMAD.X R5, R21, 0x1, R90.reuse, P0 ;  /* 0x0000000115057824 */ /* 0x101fe400000e065a */
[----:B------:R-:W-:Y:S01]  /*3d470*/  STL [R1+0x434c], R4 ;  /* 0x00434c0401007387 */ /* 0x000fe20000100800 */
[----:B------:R-:W-:-:S03]  /*3d480*/  IMAD.X R88, R17, 0x1, R90, P5 ;  /* 0x0000000111587824 */ /* 0x000fc600028e065a */
[----:B------:R0:W-:Y:S04]  /*3d490*/  STL [R1+0x2be8], R0 ;  /* 0x002be80001007387 */ /* 0x0001e80000100800 */
[----:B------:R-:W-:Y:S01]  /*3d4a0*/  STL [R1+0x4350], R5 ;  /* 0x0043500501007387 */ /* 0x000fe20000100800 */
[----:B0-----:R-:W-:-:S05]  /*3d4b0*/  IADD3 R0, P6, PT, R12, R91, RZ ;  /* 0x0000005b0c007210 */ /* 0x001fca0007fde0ff */
[----:B------:R0:W-:Y:S04]  /*3d4c0*/  STL [R1+0x2be4], R0 ;  /* 0x002be40001007387 */ /* 0x0001e80000100800 */
[----:B------:R-:W-:Y:S04]  /*3d4d0*/  STL [R1+0x4354], R88 ;  /* 0x0043545801007387 */ /* 0x000fe80000100800 */
[----:B------:R-:W2:Y:S04]  /*3d4e0*/  LDL.LU.64 R28, [R1+0xe60] ;  /* 0x000e6000011c7983 */ /* 0x000ea80000300a00 */
[----:B------:R-:W4:Y:S01]  /*3d4f0*/  LDL.LU.64 R26, [R1+0xe68] ;  /* 0x000e6800011a7983 */ /* 0x000f220000300a00 */
[----:B0-----:R-:W-:-:S05]  /*3d500*/  IMAD.X R0, R13, 0x1, R90, P6 ;  /* 0x000000010d007824 */ /* 0x001fca00030e065a */
[----:B------:R0:W-:Y:S04]  /*3d510*/  STL [R1+0x2bd0], R0 ;  /* 0x002bd00001007387 */ /* 0x0001e80000100800 */
[----:B------:R-:W4:Y:S04]  /*3d520*/  LDL.LU.64 R20, [R1+0xfc8] ;  /* 0x000fc80001147983 */ /* 0x000f280000300a00 */
[----:B------:R-:W4:Y:S04]  /*3d530*/  LDL.LU.64 R16, [R1+0xfd0] ;  /* 0x000fd00001107983 */ /* 0x000f280000300a00 */
[----:B------:R-:W4:Y:S01]  /*3d540*/  LDL.LU.64 R12, [R1+0xfd8] ;  /* 0x000fd800010c7983 */ /* 0x000f220000300a00 */
[----:B------:R-:W-:-:S02]  /*3d550*/  IADD3 R2, P0, PT, R54, R91, RZ ;  /* 0x0000005b36027210 */ /* 0x000fc40007f1e0ff */
[-C--:B------:R-:W-:Y:S02]  /*3d560*/  IADD3 R5, P6, PT, R46, R91.reuse, RZ ;  /* 0x0000005b2e057210 */ /* 0x080fe40007fde0ff */
[----:B0-----:R-:W-:Y:S01]  /*3d570*/  IADD3 R0, P5, PT, R48, R91, RZ ;  /* 0x0000005b30007210 */ /* 0x001fe20007fbe0ff */
[----:B------:R0:W-:Y:S01]  /*3d580*/  STL [R1+0x4358], R2 ;  /* 0x0043580201007387 */ /* 0x0001e20000100800 */
[--C-:B------:R-:W-:Y:S02]  /*3d590*/  IMAD.X R4, R55, 0x1, R90.reuse, P0 ;  /* 0x0000000137047824 */ /* 0x100fe400000e065a */
[--C-:B------:R-:W-:Y:S01]  /*3d5a0*/  IMAD.X R88, R47, 0x1, R90.reuse, P6 ;  /* 0x000000012f587824 */ /* 0x100fe200030e065a */
[----:B------:R-:W-:Y:S04]  /*3d5b0*/  STL [R1+0x4360], R5 ;  /* 0x0043600501007387 */ /* 0x000fe80000100800 */
[----:B------:R3:W-:Y:S01]  /*3d5c0*/  STL [R1+0x2bc8], R0 ;  /* 0x002bc80001007387 */ /* 0x0007e20000100800 */
[----:B0-----:R-:W-:-:S03]  /*3d5d0*/  IMAD.X R2, R49, 0x1, R90, P5 ;  /* 0x0000000131027824 */ /* 0x001fc600028e065a */
[----:B------:R0:W-:Y:S01]  /*3d5e0*/  STL [R1+0x4364], R4 ;  /* 0x0043640401007387 */ /* 0x0001e20000100800 */
[----:B---3--:R-:W-:-:S03]  /*3d5f0*/  IADD3 R0, P0, PT, R36, R91, RZ ;  /* 0x0000005b24007210 */ /* 0x008fc60007f1e0ff */
[----:B------:R-:W-:Y:S04]  /*3d600*/  STL [R1+0x4370], R88 ;  /* 0x0043705801007387 */ /* 0x000fe80000100800 */
[----:B------:R-:W3:Y:S01]  /*3d610*/  LDL.LU.64 R54, [R1+0xfe0] ;  /* 0x000fe00001367983 */ /* 0x000ee20000300a00 */
[----:B0-----:R-:W-:-:S03]  /*3d620*/  IMAD.X R4, R37, 0x1, R90, P0 ;  /* 0x0000000125047824 */ /* 0x001fc600000e065a */
[----:B------:R4:W-:Y:S01]  /*3d630*/  STL [R1+0x2bb8], R0 ;  /* 0x002bb80001007387 */ /* 0x0009e20000100800 */
[-C--:B--2---:R-:W-:Y:S02]  /*3d640*/  IADD3 R3, P5, PT, R28, R91.reuse, RZ ;  /* 0x0000005b1c037210 */ /* 0x084fe40007fbe0ff */
[----:B----4-:R-:W-:-:S03]  /*3d650*/  IADD3 R0, P6, PT, R26, R91, RZ ;  /* 0x0000005b1a007210 */ /* 0x010fc60007fde0ff */
[----:B------:R-:W-:Y:S04]  /*3d660*/  STL.64 [R1+0x4368], R2 ;  /* 0x0043680201007387 */ /* 0x000fe80000100a00 */
[----:B------:R-:W-:Y:S04]  /*3d670*/  STL [R1+0x4374], R4 ;  /* 0x0043740401007387 */ /* 0x000fe80000100800 */
[----:B------:R0:W-:Y:S01]  /*3d680*/  STL [R1+0x2b48], R0 ;  /* 0x002b480001007387 */ /* 0x0001e20000100800 */
[----:B------:R-:W-:-:S03]  /*3d690*/  IMAD.X R5, R29, 0x1, R90, P5 ;  /* 0x000000011d057824 */ /* 0x000fc600028e065a */
[----:B------:R-:W2:Y:S01]  /*3d6a0*/  LDL.LU.64 R36, [R1+0xfe8] ;  /* 0x000fe80001247983 */ /* 0x000ea20000300a00 */
[----:B0-----:R-:W-:-:S03]  /*3d6b0*/  IMAD.X R0, R27, 0x1, R90, P6 ;  /* 0x000000011b007824 */ /* 0x001fc600030e065a */
[----:B------:R-:W4:Y:S01]  /*3d6c0*/  LDL.LU.64 R28, [R1+0xff0] ;  /* 0x000ff000011c7983 */ /* 0x000f220000300a00 */
[----:B------:R-:W-:-:S03]  /*3d6d0*/  IADD3 R2, P5, PT, R16, R91, RZ ;  /* 0x0000005b10027210 */ /* 0x000fc60007fbe0ff */
[----:B------:R0:W-:Y:S01]  /*3d6e0*/  STL [R1+0x2b28], R0 ;  /* 0x002b280001007387 */ /* 0x0001e20000100800 */
[-C--:B------:R-:W-:Y:S02]  /*3d6f0*/  IADD3 R3, P6, PT, R12, R91.reuse, RZ ;  /* 0x0000005b0c037210 */ /* 0x080fe40007fde0ff */
[----:B0-----:R-:W-:-:S05]  /*3d700*/  IADD3 R0, P0, PT, R20, R91, RZ ;  /* 0x0000005b14007210 */ /* 0x001fca0007f1e0ff */
[----:B------:R0:W-:Y:S04]  /*3d710*/  STL [R1+0x2b38], R0 ;  /* 0x002b380001007387 */ /* 0x0001e80000100800 */
[----:B------:R1:W-:Y:S01]  /*3d720*/  STL [R1+0x2af0], R2 ;  /* 0x002af00201007387 */ /* 0x0003e20000100800 */
[----:B0-----:R-:W-:-:S03]  /*3d730*/  IMAD.X R0, R21, 0x1, R90, P0 ;  /* 0x0000000115007824 */ /* 0x001fc600000e065a */
[----:B------:R-:W-:Y:S01]  /*3d740*/  STL [R1+0x2af4], R3 ;  /* 0x002af40301007387 */ /* 0x000fe20000100800 */
[----:B-1----:R-:W-:-:S03]  /*3d750*/  IMAD.X R2, R17, 0x1, R90, P5 ;  /* 0x0000000111027824 */ /* 0x002fc600028e065a */
[----:B------:R-:W4:Y:S04]  /*3d760*/  LDL.LU.64 R26, [R1+0xff8] ;  /* 0x000ff800011a7983 */ /* 0x000f280000300a00 */
[----:B------:R0:W-:Y:S04]  /*3d770*/  STL [R1+0x2b2c], R0 ;  /* 0x002b2c0001007387 */ /* 0x0001e80000100800 */
[----:B------:R2:W-:Y:S04]  /*3d780*/  STL [R1+0x2ad8], R2 ;  /* 0x002ad80201007387 */ /* 0x0005e80000100800 */
[----:B------:R-:W4:Y:S04]  /*3d790*/  LDL.LU.64 R20, [R1+0x1000] ;  /* 0x0010000001147983 */ /* 0x000f280000300a00 */
[----:B------:R-:W4:Y:S01]  /*3d7a0*/  LDL.LU.64 R16, [R1+0x1008] ;  /* 0x0010080001107983 */ /* 0x000f220000300a00 */
[----:B0-----:R-:W-:-:S05]  /*3d7b0*/  IMAD.X R0, R13, 0x1, R90, P6 ;  /* 0x000000010d007824 */ /* 0x001fca00030e065a */
[----:B------:R-:W-:Y:S04]  /*3d7c0*/  STL [R1+0x2adc], R0 ;  /* 0x002adc0001007387 */ /* 0x000fe80000100800 */
[----:B------:R-:W4:Y:S04]  /*3d7d0*/  LDL.LU.64 R12, [R1+0x1010] ;  /* 0x00101000010c7983 */ /* 0x000f280000300a00 */
[----:B------:R-:W4:Y:S04]  /*3d7e0*/  LDL.LU.64 R48, [R1+0x1018] ;  /* 0x0010180001307983 */ /* 0x000f280000300a00 */
[----:B------:R-:W4:Y:S01]  /*3d7f0*/  LDL.LU.64 R46, [R1+0x1020] ;  /* 0x00102000012e7983 */ /* 0x000f220000300a00 */
[----:B---3--:R-:W-:-:S05]  /*3d800*/  IADD3 R88, P0, PT, R54, R91, RZ ;  /* 0x0000005b36587210 */ /* 0x008fca0007f1e0ff */
[----:B------:R4:W-:Y:S01]  /*3d810*/  STL [R1+0x4380], R88 ;  /* 0x0043805801007387 */ /* 0x0009e20000100800 */
[----:B------:R-:W-:Y:S01]  /*3d820*/  IMAD.X R4, R55, 0x1, R90, P0 ;  /* 0x0000000137047824 */ /* 0x000fe200000e065a */
[-C--:B--2---:R-:W-:Y:S02]  /*3d830*/  IADD3 R2, P5, PT, R36, R91.reuse, RZ ;  /* 0x0000005b24027210 */ /* 0x084fe40007fbe0ff */
[----:B----4-:R-:W-:-:S03]  /*3d840*/  IADD3 R88, P6, PT, R28, R91, RZ ;  /* 0x0000005b1c587210 */ /* 0x010fc60007fde0ff */
[----:B------:R0:W-:Y:S01]  /*3d850*/  STL [R1+0x4384], R2 ;  /* 0x0043840201007387 */ /* 0x0001e20000100800 */
[----:B------:R-:W-:-:S03]  /*3d860*/  IMAD.X R3, R37, 0x1, R90, P5 ;  /* 0x0000000125037824 */ /* 0x000fc600028e065a */
[----:B------:R-:W-:Y:S04]  /*3d870*/  STL [R1+0x4390], R88 ;  /* 0x0043905801007387 */ /* 0x000fe80000100800 */
[----:B------:R1:W-:Y:S01]  /*3d880*/  STL.64 [R1+0x4378], R4 ;  /* 0x0043780401007387 */ /* 0x0003e20000100a00 */
[----:B0-----:R-:W-:-:S03]  /*3d890*/  IMAD.X R2, R29, 0x1, R90, P6 ;  /* 0x000000011d027824 */ /* 0x001fc600030e065a */
[----:B------:R-:W2:Y:S04]  /*3d8a0*/  LDL.LU.64 R54, [R1+0x1028] ;  /* 0x0010280001367983 */ /* 0x000ea80000300a00 */
[----:B------:R-:W3:Y:S04]  /*3d8b0*/  LDL.LU.64 R36, [R1+0x1030] ;  /* 0x0010300001247983 */ /* 0x000ee80000300a00 */
[----:B------:R-:W4:Y:S04]  /*3d8c0*/  LDL.LU.64 R28, [R1+0x1038] ;  /* 0x00103800011c7983 */ /* 0x000f280000300a00 */
[----:B------:R0:W-:Y:S01]  /*3d8d0*/  STL.64 [R1+0x4388], R2 ;  /* 0x0043880201007387 */ /* 0x0001e20000100a00 */
[----:B-1----:R-:W-:-:S05]  /*3d8e0*/  IADD3 R4, P0, PT, R26, R91, RZ ;  /* 0x0000005b1a047210 */ /* 0x002fca0007f1e0ff */
[----:B------:R-:W-:Y:S01]  /*3d8f0*/  IMAD.X R5, R27, 0x1, R90, P0 ;  /* 0x000000011b057824 */ /* 0x000fe200000e065a */
[-C--:B------:R-:W-:Y:S02]  /*3d900*/  IADD3 R88, P5, PT, R20, R91.reuse, RZ ;  /* 0x0000005b14587210 */ /* 0x080fe40007fbe0ff */
[----:B0-----:R-:W-:-:S03]  /*3d910*/  IADD3 R3, P6, PT, R16, R91, RZ ;  /* 0x0000005b10037210 */ /* 0x001fc60007fde0ff */
[--C-:B------:R-:W-:Y:S01]  /*3d920*/  IMAD.X R0, R21, 0x1, R90.reuse, P5 ;  /* 0x0000000115007824 */ /* 0x100fe200028e065a */
[----:B------:R0:W-:Y:S04]  /*3d930*/  STL [R1+0x43a0], R88 ;  /* 0x0043a05801007387 */ /* 0x0001e80000100800 */
[----:B------:R-:W-:Y:S04]  /*3d940*/  STL [R1+0x43a4], R3 ;  /* 0x0043a40301007387 */ /* 0x000fe80000100800 */
[----:B------:R1:W-:Y:S04]  /*3d950*/  STL.64 [R1+0x4398], R4 ;  /* 0x0043980401007387 */ /* 0x0003e80000100a00 */
[----:B------:R1:W-:Y:S01]  /*3d960*/  STL [R1+0x43b0], R0 ;  /* 0x0043b00001007387 */ /* 0x0003e20000100800 */
[----:B------:R-:W-:-:S03]  /*3d970*/  IMAD.X R2, R17, 0x1, R90, P6 ;  /* 0x0000000111027824 */ /* 0x000fc600030e065a */
[----:B------:R-:W4:Y:S01]  /*3d980*/  LDL.LU.64 R26, [R1+0x1040] ;  /* 0x00104000011a7983 */ /* 0x000f220000300a00 */
[----:B0-----:R-:W-:-:S03]  /*3d990*/  IADD3 R88, P0, PT, R12, R91, RZ ;  /* 0x0000005b0c587210 */ /* 0x001fc60007f1e0ff */
[----:B------:R-:W4:Y:S01]  /*3d9a0*/  LDL.LU.64 R20, [R1+0x1048] ;  /* 0x0010480001147983 */ /* 0x000f220000300a00 */
[----:B-1----:R-:W-:-:S03]  /*3d9b0*/  IADD3 R4, P5, PT, R48, R91, RZ ;  /* 0x0000005b30047210 */ /* 0x002fc60007fbe0ff */
[----:B------:R-:W4:Y:S01]  /*3d9c0*/  LDL.LU.64 R16, [R1+0x1050] ;  /* 0x0010500001107983 */ /* 0x000f220000300a00 */
[----:B------:R-:W-:Y:S01]  /*3d9d0*/  IADD3 R0, P6, PT, R46, R91, RZ ;  /* 0x0000005b2e007210 */ /* 0x000fe20007fde0ff */
[--C-:B------:R-:W-:Y:S02]  /*3d9e0*/  IMAD.X R3, R13, 0x1, R90.reuse, P0 ;  /* 0x000000010d037824 */ /* 0x100fe400000e065a */
[--C-:B------:R-:W-:Y:S01]  /*3d9f0*/  IMAD.X R5, R49, 0x1, R90.reuse, P5 ;  /* 0x0000000131057824 */ /* 0x100fe200028e065a */
[----:B------:R0:W-:Y:S04]  /*3da00*/  STL [R1+0x43b4], R88 ;  /* 0x0043b45801007387 */ /* 0x0001e80000100800 */
[----:B------:R-:W-:Y:S04]  /*3da10*/  STL [R1+0x43c8], R0 ;  /* 0x0043c80001007387 */ /* 0x000fe80000100800 */
[----:B------:R-:W4:Y:S01]  /*3da20*/  LDL.LU.64 R12, [R1+0x1058] ;  /* 0x00105800010c7983 */ /* 0x000f220000300a00 */
[----:B0-----:R-:W-:-:S03]  /*3da30*/  IMAD.X R88, R47, 0x1, R90, P6 ;  /* 0x000000012f587824 */ /* 0x001fc600030e065a */
[----:B------:R2:W-:Y:S04]  /*3da40*/  STL.64 [R1+0x43a8], R2 ;  /* 0x0043a80201007387 */ /* 0x0005e80000100a00 */
[----:B------:R3:W-:Y:S04]  /*3da50*/  STL.64 [R1+0x43b8], R4 ;  /* 0x0043b80401007387 */ /* 0x0007e80000100a00 */
[----:B------:R-:W4:Y:S04]  /*3da60*/  LDL.LU.64 R48, [R1+0x1060] ;  /* 0x0010600001307983 */ /* 0x000f280000300a00 */
[----:B------:R-:W4:Y:S04]  /*3da70*/  LDL.LU.64 R46, [R1+0x1068] ;  /* 0x00106800012e7983 */ /* 0x000f280000300a00 */
[----:B------:R-:W-:Y:S04]  /*3da80*/  STL [R1+0x43d8], R88 ;  /* 0x0043d85801007387 */ /* 0x000fe80000100800 */
[----:B------:R-:W-:Y:S04]  /*3da90*/  STL [R1+0x4400], R88 ;  /* 0x0044005801007387 */ /* 0x000fe80000100800 */
[----:B------:R-:W-:Y:S04]  /*3daa0*/  STL [R1+0x4428], R88 ;  /* 0x0044285801007387 */ /* 0x000fe80000100800 */
[----:B------:R-:W-:Y:S01]  /*3dab0*/  STL [R1+0x4928], R88 ;  /* 0x0049285801007387 */ /* 0x000fe20000100800 */
[----:B--2---:R-:W-:-:S02]  /*3dac0*/  IADD3 R2, P0, PT, R54, R91, RZ ;  /* 0x0000005b36027210 */ /* 0x004fc40007f1e0ff */
[----:B---3--:R-:W-:-:S03]  /*3dad0*/  IADD3 R4, P5, PT, R36, R91, RZ ;  /* 0x0000005b24047210 */ /* 0x008fc60007fbe0ff */
[--C-:B------:R-:W-:Y:S01]  /*3dae0*/  IMAD.X R3, R55, 0x1, R90.reuse, P0 ;  /* 0x0000000137037824 */ /* 0x100fe200000e065a */
[----:B----4-:R-:W-:Y:S01]  /*3daf0*/  IADD3 R0, P6, PT, R28, R91, RZ ;  /* 0x0000005b1c007210 */ /* 0x010fe20007fde0ff */
[----:B------:R-:W-:-:S04]  /*3db00*/  IMAD.X R5, R37, 0x1, R90, P5 ;  /* 0x0000000125057824 */ /* 0x000fc800028e065a */
[----:B------:R-:W-:Y:S04]  /*3db10*/  STL [R1+0x43e8], R0 ;  /* 0x0043e80001007387 */ /* 0x000fe80000100800 */
[----:B------:R0:W-:Y:S04]  /*3db20*/  STL.64 [R1+0x43c0], R2 ;  /* 0x0043c00201007387 */ /* 0x0001e80000100a00 */
[----:B------:R1:W-:Y:S01]  /*3db30*/  STL.64 [R1+0x43d0], R4 ;  /* 0x0043d00401007387 */ /* 0x0003e20000100a00 */
[----:B0-----:R-:W-:-:S05]  /*3db40*/  IMAD.X R2, R29, 0x1, R90, P6 ;  /* 0x000000011d027824 */ /* 0x001fca00030e065a */
[----:B------:R0:W-:Y:S01]  /*3db50*/  STL [R1+0x43ec], R2 ;  /* 0x0043ec0201007387 */ /* 0x0001e20000100800 */
[-C--:B-1----:R-:W-:Y:S02]  /*3db60*/  IADD3 R4, P0, PT, R26, R91.reuse, RZ ;  /* 0x0000005b1a047210 */ /* 0x082fe40007f1e0ff */
[----:B0-----:R-:W-:-:S03]  /*3db70*/  IADD3 R2, P5, PT, R20, R91, RZ ;  /* 0x0000005b14027210 */ /* 0x001fc60007fbe0ff */
[----:B------:R0:W-:Y:S01]  /*3db80*/  STL [R1+0x2ac8], R4 ;  /* 0x002ac80401007387 */ /* 0x0001e20000100800 */
[----:B------:R-:W-:-:S03]  /*3db90*/  IADD3 R0, P6, PT, R16, R91, RZ ;  /* 0x0000005b10007210 */ /* 0x000fc60007fde0ff */
[----:B------:R1:W-:Y:S01]  /*3dba0*/  STL [R1+0x2acc], R2 ;  /* 0x002acc0201007387 */ /* 0x0003e20000100800 */
[----:B0-----:R-:W-:-:S03]  /*3dbb0*/  IMAD.X R4, R27, 0x1, R90, P0 ;  /* 0x000000011b047824 */ /* 0x001fc600000e065a */
[----:B------:R0:W-:Y:S01]  /*3dbc0*/  STL [R1+0x2aa8], R0 ;  /* 0x002aa80001007387 */ /* 0x0001e20000100800 */
[----:B-1----:R-:W-:-:S03]  /*3dbd0*/  IMAD.X R2, R21, 0x1, R90, P5 ;  /* 0x0000000115027824 */ /* 0x002fc600028e065a */
[----:B------:R-:W-:Y:S04]  /*3dbe0*/  STL [R1+0x2ac0], R4 ;  /* 0x002ac00401007387 */ /* 0x000fe80000100800 */
[----:B------:R-:W2:Y:S01]  /*3dbf0*/  LDL.LU.64 R36, [R1+0x1070] ;  /* 0x0010700001247983 */ /* 0x000ea20000300a00 */
[----:B0-----:R-:W-:-:S03]  /*3dc00*/  IMAD.X R0, R17, 0x1, R90, P6 ;  /* 0x0000000111007824 */ /* 0x001fc600030e065a */
[----:B------:R0:W-:Y:S04]  /*3dc10*/  STL [R1+0x2ac4], R2 ;  /* 0x002ac40201007387 */ /* 0x0001e80000100800 */
[----:B------:R-:W3:Y:S04]  /*3dc20*/  LDL.LU.64 R28, [R1+0x1078] ;  /* 0x00107800011c7983 */ /* 0x000ee80000300a00 */
[----:B------:R1:W-:Y:S01]  /*3dc30*/  STL [R1+0x2a90], R0 ;  /* 0x002a900001007387 */ /* 0x0003e20000100800 */
[----:B0-----:R-:W-:-:S03]  /*3dc40*/  IADD3 R2, P0, PT, R12, R91, RZ ;  /* 0x0000005b0c027210 */ /* 0x001fc60007f1e0ff */
[----:B------:R-:W4:Y:S01]  /*3dc50*/  LDL.LU.64 R26, [R1+0x1080] ;  /* 0x00108000011a7983 */ /* 0x000f220000300a00 */
[----:B-1----:R-:W-:-:S03]  /*3dc60*/  IADD3 R0, P6, PT, R46, R91, RZ ;  /* 0x0000005b2e007210 */ /* 0x002fc60007fde0ff */
[----:B------:R-:W-:Y:S04]  /*3dc70*/  STL [R1+0x2aa0], R2 ;  /* 0x002aa00201007387 */ /* 0x000fe80000100800 */
[----:B------:R-:W-:Y:S04]  /*3dc80*/  STL [R1+0x4410], R0 ;  /* 0x0044100001007387 */ /* 0x000fe80000100800 */
[----:B------:R0:W-:Y:S04]  /*3dc90*/  STL [R1+0x4438], R0 ;  /* 0x0044380001007387 */ /* 0x0001e80000100800 */
[----:B------:R-:W4:Y:S04]  /*3dca0*/  LDL.LU.64 R20, [R1+0x1088] ;  /* 0x0010880001147983 */ /* 0x000f280000300a00 */
[----:B------:R-:W4:Y:S01]  /*3dcb0*/  LDL.LU.64 R16, [R1+0x1090] ;  /* 0x0010900001107983 */ /* 0x000f220000300a00 */
[----:B0-----:R-:W-:-:S05]  /*3dcc0*/  IMAD.X R0, R13, 0x1, R90, P0 ;  /* 0x000000010d007824 */ /* 0x001fca00000e065a */
[----:B------:R-:W-:Y:S04]  /*3dcd0*/  STL [R1+0x2a94], R0 ;  /* 0x002a940001007387 */ /* 0x000fe80000100800 */
[----:B------:R-:W4:Y:S01]  /*3dce0*/  LDL.LU.64 R12, [R1+0x1098] ;  /* 0x00109800010c7983 */ /* 0x000f220000300a00 */
[----:B------:R-:W-:-:S05]  /*3dcf0*/  IADD3 R4, P5, PT, R48, R91, RZ ;  /* 0x0000005b30047210 */ /* 0x000fca0007fbe0ff */
[--C-:B------:R-:W-:Y:S02]  /*3dd00*/  IMAD.X R5, R49, 0x1, R90.reuse, P5 ;  /* 0x0000000131057824 */ /* 0x100fe400028e065a */
[----:B------:R-:W-:-:S03]  /*3dd10*/  IMAD.X R2, R47, 0x1, R90, P6 ;  /* 0x000000012f027824 */ /* 0x000fc600030e065a */
[----:B------:R2:W-:Y:S04]  /*3dd20*/  STL.64 [R1+0x43f0], R4 ;  /* 0x0043f00401007387 */ /* 0x0005e80000100a00 */
[----:B------:R-:W4:Y:S04]  /*3dd30*/  LDL.LU.64 R54, [R1+0x10a0] ;  /* 0x0010a00001367983 */ /* 0x000f280000300a00 */
[----:B------:R-:W4:Y:S04]  /*3dd40*/  LDL.LU.64 R48, [R1+0x10a8] ;  /* 0x0010a80001307983 */ /* 0x000f280000300a00 */
[----:B------:R3:W-:Y:S04]  /*3dd50*/  STL.64 [R1+0x43f8], R2 ;  /* 0x0043f80201007387 */ /* 0x0007e80000100a00 */
[----:B------:R-:W4:Y:S01]  /*3dd60*/  LDL.LU.64 R46, [R1+0x10b0] ;  /* 0x0010b000012e7983 */ /* 0x000f220000300a00 */
[----:B--2---:R-:W-:-:S05]  /*3dd70*/  IADD3 R4, P0, PT, R36, R91, RZ ;  /* 0x0000005b24047210 */ /* 0x004fca0007f1e0ff */
[----:B------:R-:W-:Y:S01]  /*3dd80*/  IMAD.X R5, R37, 0x1, R90, P0 ;  /* 0x0000000125057824 */ /* 0x000fe200000e065a */
[-C--:B---3--:R-:W-:Y:S02]  /*3dd90*/  IADD3 R3, P5, PT, R28, R91.reuse, RZ ;  /* 0x0000005b1c037210 */ /* 0x088fe40007fbe0ff */
[----:B----4-:R-:W-:-:S03]  /*3dda0*/  IADD3 R0, P6, PT, R26, R91, RZ ;  /* 0x0000005b1a007210 */ /* 0x010fc60007fde0ff */
[--C-:B------:R-:W-:Y:S02]  /*3ddb0*/  IMAD.X R2, R29, 0x1, R90.reuse, P5 ;  /* 0x000000011d027824 */ /* 0x100fe400028e065a */
[----:B------:R-:W-:Y:S04]  /*3ddc0*/  STL [R1+0x2b04], R0 ;  /* 0x002b040001007387 */ /* 0x000fe80000100800 */
[----:B------:R0:W-:Y:S04]  /*3ddd0*/  STL.64 [R1+0x4408], R4 ;  /* 0x0044080401007387 */ /* 0x0001e80000100a00 */
[----:B------:R-:W-:Y:S04]  /*3dde0*/  STL [R1+0x4488], R5 ;  /* 0x0044880501007387 */ /* 0x000fe80000100800 */
[----:B------:R-:W-:Y:S01]  /*3ddf0*/  STL [R1+0x44a0], R5 ;  /* 0x0044a00501007387 */ /* 0x000fe20000100800 */
[----:B0-----:R-:W-:-:S03]  /*3de00*/  IMAD.X R4, R27, 0x1, R90, P6 ;  /* 0x000000011b047824 */ /* 0x001fc600030e065a */
[----:B------:R0:W-:Y:S01]  /*3de10*/  STL.64 [R1+0x4418], R2 ;  /* 0x0044180201007387 */ /* 0x0001e20000100a00 */
[----:B------:R-:W-:-:S03]  /*3de20*/  IADD3 R0, P5, PT, R16, R91, RZ ;  /* 0x0000005b10007210 */ /* 0x000fc60007fbe0ff */
[----:B------:R-:W-:Y:S04]  /*3de30*/  STL [R1+0x443c], R4 ;  /* 0x00443c0401007387 */ /* 0x000fe80000100800 */
[----:B------:R-:W2:Y:S01]  /*3de40*/  LDL.LU.64 R56, [R1+0x10b8] ;  /* 0x0010b80001387983 */ /* 0x000ea20000300a00 */
[----:B0-----:R-:W-:-:S03]  /*3de50*/  IADD3 R2, P0, PT, R20, R91, RZ ;  /* 0x0000005b14027210 */ /* 0x001fc60007f1e0ff */
[----:B------:R-:W3:Y:S04]  /*3de60*/  LDL.LU.64 R36, [R1+0x10c0] ;  /* 0x0010c00001247983 */ /* 0x000ee80000300a00 */
[----:B------:R0:W-:Y:S01]  /*3de70*/  STL [R1+0x2ae0], R0 ;  /* 0x002ae00001007387 */ /* 0x0001e20000100800 */
[----:B------:R-:W-:-:S03]  /*3de80*/  IMAD.X R3, R21, 0x1, R90, P0 ;  /* 0x0000000115037824 */ /* 0x000fc600000e065a */
[----:B------:R-:W4:Y:S01]  /*3de90*/  LDL.LU.64 R28, [R1+0x10c8] ;  /* 0x0010c800011c7983 */ /* 0x000f220000300a00 */
[----:B0-----:R-:W-:-:S05]  /*3dea0*/  IADD3 R0, P6, PT, R12, R91, RZ ;  /* 0x0000005b0c007210 */ /* 0x001fca0007fde0ff */
[----:B------:R-:W-:Y:S04]  /*3deb0*/  STL [R1+0x4470], R0 ;  /* 0x0044700001007387 */ /* 0x000fe80000100800 */
[----:B------:R-:W-:Y:S04]  /*3dec0*/  STL [R1+0x4498], R0 ;  /* 0x0044980001007387 */ /* 0x000fe80000100800 */
[----:B------:R0:W-:Y:S04]  /*3ded0*/  STL.64 [R1+0x4420], R2 ;  /* 0x0044200201007387 */ /* 0x0001e80000100a00 */
[----:B------:R-:W-:Y:S04]  /*3dee0*/  STL [R1+0x44a4], R3 ;  /* 0x0044a40301007387 */ /* 0x000fe80000100800 */
[----:B------:R-:W4:Y:S01]  /*3def0*/  LDL.LU.64 R26, [R1+0x10d0] ;  /* 0x0010d000011a7983 */ /* 0x000f220000300a00 */
[----:B0-----:R-:W-:-:S03]  /*3df00*/  IMAD.X R2, R17, 0x1, R90, P5 ;  /* 0x0000000111027824 */ /* 0x001fc600028e065a */
[----:B------:R-:W4:Y:S04]  /*3df10*/  LDL.LU.64 R20, [R1+0x10d8] ;  /* 0x0010d80001147983 */ /* 0x000f280000300a00 */
[----:B------:R-:W4:Y:S01]  /*3df20*/  LDL.LU.64 R16, [R1+0x10e0] ;  /* 0x0010e00001107983 */ /* 0x000f220000300a00 */
[-C--:B------:R-:W-:Y:S01]  /*3df30*/  IADD3 R12, P0, PT, R54, R91.reuse, RZ ;  /* 0x0000005b360c7210 */ /* 0x080fe20007f1e0ff */
[--C-:B------:R-:W-:Y:S02]  /*3df40*/  IMAD.X R4, R13, 0x1, R90.reuse, P6 ;  /* 0x000000010d047824 */ /* 0x100fe400030e065a */
[----:B------:R0:W-:Y:S01]  /*3df50*/  STL [R1+0x4480], R2 ;  /* 0x0044800201007387 */ /* 0x0001e20000100800 */
[----:B------:R-:W-:Y:S01]  /*3df60*/  IADD3 R0, P6, PT, R46, R91, RZ ;  /* 0x0000005b2e007210 */ /* 0x000fe20007fde0ff */
[----:B------:R-:W-:-:S02]  /*3df70*/  IMAD.X R13, R55, 0x1, R90, P0 ;  /* 0x00000001370d7824 */ /* 0x000fc400000e065a */
[----:B------:R1:W-:Y:S01]  /*3df80*/  STL [R1+0x4484], R4 ;  /* 0x0044840401007387 */ /* 0x0003e20000100800 */
[----:B0-----:R-:W-:-:S05]  /*3df90*/  IADD3 R2, P5, PT, R48, R91, RZ ;  /* 0x0000005b30027210 */ /* 0x001fca0007fbe0ff */
[----:B------:R0:W-:Y:S01]  /*3dfa0*/  STL [R1+0x449c], R2 ;  /* 0x00449c0201007387 */ /* 0x0001e20000100800 */
[----:B-1----:R-:W-:-:S03]  /*3dfb0*/  IMAD.X R4, R49, 0x1, R90, P5 ;  /* 0x0000000131047824 */ /* 0x002fc600028e065a */
[----:B------:R-:W-:Y:S04]  /*3dfc0*/  STL [R1+0x44a8], R0 ;  /* 0x0044a80001007387 */ /* 0x000fe80000100800 */
[----:B------:R2:W-:Y:S01]  /*3dfd0*/  STL.64 [R1+0x4490], R12 ;  /* 0x0044900c01007387 */ /* 0x0005e20000100a00 */
[----:B0-----:R-:W-:-:S03]  /*3dfe0*/  IADD3.X R2, PT, PT, R47, R90, RZ, P6, !PT ;  /* 0x0000005a2f027210 */ /* 0x001fc600037fe4ff */
[----:B------:R-:W4:Y:S04]  /*3dff0*/  LDL.LU.64 R54, [R1+0x10e8] ;  /* 0x0010e80001367983 */ /* 0x000f280000300a00 */
[----:B------:R0:W-:Y:S04]  /*3e000*/  STL [R1+0x44ac], R4 ;  /* 0x0044ac0401007387 */ /* 0x0001e80000100800 */
[----:B------:R-:W4:Y:S04]  /*3e010*/  LDL.LU.64 R48, [R1+0x10f0] ;  /* 0x0010f00001307983 */ /* 0x000f280000300a00 */
[----:B------:R-:W4:Y:S04]  /*3e020*/  LDL.LU.64 R46, [R1+0x10f8] ;  /* 0x0010f800012e7983 */ /* 0x000f280000300a00 */
[----:B------:R-:W-:Y:S01]  /*3e030*/  STL [R1+0x44b0], R2 ;  /* 0x0044b00201007387 */ /* 0x000fe20000100800 */
[----:B--2---:R-:W-:-:S02]  /*3e040*/  IADD3 R12, P0, PT, R56, R91, RZ ;  /* 0x0000005b380c7210 */ /* 0x004fc40007f1e0ff */
[----:B---3--:R-:W-:-:S03]  /*3e050*/  IADD3 R0, P5, PT, R36, R91, RZ ;  /* 0x0000005b24007210 */ /* 0x008fc60007fbe0ff */
[--C-:B------:R-:W-:Y:S01]  /*3e060*/  IMAD.X R13, R57, 0x1, R90.reuse, P0 ;  /* 0x00000001390d7824 */ /* 0x100fe200000e065a */
[----:B------:R-:W-:Y:S01]  /*3e070*/  STL [R1+0x44b4], R12 ;  /* 0x0044b40c01007387 */ /* 0x000fe20000100800 */
[--C-:B0-----:R-:W-:Y:S01]  /*3e080*/  IMAD.X R4, R37, 0x1, R90.reuse, P5 ;  /* 0x0000000125047824 */ /* 0x101fe200028e065a */
[----:B----4-:R-:W-:Y:S02]  /*3e090*/  IADD3 R5, P6, PT, R28, R91, RZ ;  /* 0x0000005b1c057210 */ /* 0x010fe40007fde0ff */
[----:B------:R-:W-:Y:S04]  /*3e0a0*/  STL [R1+0x44b8], R0 ;  /* 0x0044b80001007387 */ /* 0x000fe80000100800 */
[----:B------:R-:W-:Y:S01]  /*3e0b0*/  STL [R1+0x44c4], R5 ;  /* 0x0044c40501007387 */ /* 0x000fe20000100800 */
[----:B------:R-:W-:-:S03]  /*3e0c0*/  IMAD.X R3, R29, 0x1, R90, P6 ;  /* 0x000000011d037824 */ /* 0x000fc600030e065a */
[----:B------:R-:W-:Y:S04]  /*3e0d0*/  STL [R1+0x44c8], R13 ;  /* 0x0044c80d01007387 */ /* 0x000fe80000100800 */
[----:B------:R0:W-:Y:S02]  /*3e0e0*/  STL [R1+0x44cc], R4 ;  /* 0x0044cc0401007387 */ /* 0x0001e40000100800 */
[-C--:B0-----:R-:W-:Y:S02]  /*3e0f0*/  IADD3 R4, P0, PT, R26, R91.reuse, RZ ;  /* 0x0000005b1a047210 */ /* 0x081fe40007f1e0ff */
[-C--:B------:R-:W-:Y:S02]  /*3e100*/  IADD3 R2, P5, PT, R20, R91.reuse, RZ ;  /* 0x0000005b14027210 */ /* 0x080fe40007fbe0ff */
[----:B------:R-:W-:Y:S01]  /*3e110*/  IADD3 R0, P6, PT, R16, R91, RZ ;  /* 0x0000005b10007210 */ /* 0x000fe20007fde0ff */
[----:B------:R-:W-:Y:S04]  /*3e120*/  STL [R1+0x2a54], R4 ;  /* 0x002a540401007387 */ /* 0x000fe80000100800 */
[----:B------:R0:W-:Y:S04]  /*3e130*/  STL [R1+0x44e8], R0 ;  /* 0x0044e80001007387 */ /* 0x0001e80000100800 */
[----:B------:R-:W-:Y:S04]  /*3e140*/  STL [R1+0x2a58], R2 ;  /* 0x002a580201007387 */ /* 0x000fe80000100800 */
[----:B------:R-:W2:Y:S01]  /*3e150*/  LDL.LU.64 R36, [R1+0x1100] ;  /* 0x0011000001247983 */ /* 0x000ea20000300a00 */
[----:B0-----:R-:W-:-:S03]  /*3e160*/  IMAD.X R0, R27, 0x1, R90, P0 ;  /* 0x000000011b007824 */ /* 0x001fc600000e065a */
[----:B------:R-:W3:Y:S04]  /*3e170*/  LDL.LU.64 R28, [R1+0x1108] ;  /* 0x00110800011c7983 */ /* 0x000ee80000300a00 */
[----:B------:R0:W-:Y:S04]  /*3e180*/  STL [R1+0x2a4c], R0 ;  /* 0x002a4c0001007387 */ /* 0x0001e80000100800 */
[----:B------:R-:W4:Y:S01]  /*3e190*/  LDL.LU.64 R26, [R1+0x1110] ;  /* 0x00111000011a7983 */ /* 0x000f220000300a00 */
[--C-:B------:R-:W-:Y:S02]  /*3e1a0*/  IMAD.X R75, R17, 0x1, R90.reuse, P6 ;  /* 0x00000001114b7824 */ /* 0x100fe400030e065a */
[----:B0-----:R-:W-:Y:S01]  /*3e1b0*/  IMAD.X R0, R21, 0x1, R90, P5 ;  /* 0x0000000115007824 */ /* 0x001fe200028e065a */
[----:B------:R-:W-:-:S04]  /*3e1c0*/  IADD3 R2, P0, PT, R54, R91, RZ ;  /* 0x0000005b36027210 */ /* 0x000fc80007f1e0ff */
[----:B------:R-:W-:Y:S01]  /*3e1d0*/  STL [R1+0x4508], R0 ;  /* 0x0045080001007387 */ /* 0x000fe20000100800 */
[----:B------:R-:W-:-:S03]  /*3e1e0*/  IADD3 R13, P5, PT, R48, R91, RZ ;  /* 0x0000005b300d7210 */ /* 0x000fc60007fbe0ff */
[----:B------:R-:W4:Y:S01]  /*3e1f0*/  LDL.LU.64 R20, [R1+0x1118] ;  /* 0x0011180001147983 */ /* 0x000f220000300a00 */
[----:B------:R-:W-:-:S03]  /*3e200*/  IADD3 R74, P6, PT, R46, R91, RZ ;  /* 0x0000005b2e4a7210 */ /* 0x000fc60007fde0ff */
[----:B------:R-:W4:Y:S01]  /*3e210*/  LDL.LU.64 R16, [R1+0x1120] ;  /* 0x0011200001107983 */ /* 0x000f220000300a00 */
[--C-:B------:R-:W-:Y:S02]  /*3e220*/  IMAD.X R12, R55, 0x1, R90.reuse, P0 ;  /* 0x00000001370c7824 */ /* 0x100fe400000e065a */
[--C-:B------:R-:W-:Y:S01]  /*3e230*/  IMAD.X R4, R49, 0x1, R90.reuse, P5 ;  /* 0x0000000131047824 */ /* 0x100fe200028e065a */
[----:B------:R-:W-:Y:S01]  /*3e240*/  STL.64 [R1+0x44d0], R2 ;  /* 0x0044d00201007387 */ /* 0x000fe20000100a00 */
[----:B------:R-:W-:-:S03]  /*3e250*/  IMAD.X R5, R47, 0x1, R90, P6 ;  /* 0x000000012f057824 */ /* 0x000fc600030e065a */
[----:B------:R0:W-:Y:S04]  /*3e260*/  STL.64 [R1+0x4520], R2 ;  /* 0x0045200201007387 */ /* 0x0001e80000100a00 */
[----:B------:R-:W-:Y:S04]  /*3e270*/  STL.64 [R1+0x44d8], R74 ;  /* 0x0044d84a01007387 */ /* 0x000fe80000100a00 */
[----:B0-----:R-:W4:Y:S04]  /*3e280*/  LDL.LU.64 R2, [R1+0x1128] ;  /* 0x0011280001027983 */ /* 0x001f280000300a00 */
[----:B------:R-:W-:Y:S04]  /*3e290*/  STL.64 [R1+0x44e0], R12 ;  /* 0x0044e00c01007387 */ /* 0x000fe80000100a00 */
[----:B------:R-:W-:Y:S04]  /*3e2a0*/  STL [R1+0x4510], R12 ;  /* 0x0045100c01007387 */ /* 0x000fe80000100800 */
[----:B------:R2:W-:Y:S02]  /*3e2b0*/  STL.64 [R1+0x44f0], R4 ;  /* 0x0044f00401007387 */ /* 0x0005e40000100a00 */
[----:B--2---:R-:W-:-:S02]  /*3e2c0*/  IADD3 R5, P0, PT, R36, R91, RZ ;  /* 0x0000005b24057210 */ /* 0x004fc40007f1e0ff */
[----:B---3--:R-:W-:-:S03]  /*3e2d0*/  IADD3 R0, P5, PT, R28, R91, RZ ;  /* 0x0000005b1c007210 */ /* 0x008fc60007fbe0ff */
[----:B------:R4:W-:Y:S01]  /*3e2e0*/  STL [R1+0x4514], R5 ;  /* 0x0045140501007387 */ /* 0x0009e20000100800 */
[----:B------:R-:W-:-:S03]  /*3e2f0*/  IMAD.X R4, R37, 0x1, R90, P0 ;  /* 0x0000000125047824 */ /* 0x000fc600000e065a */
[----:B------:R0:W-:Y:S01]  /*3e300*/  STL [R1+0x4518], R0 ;  /* 0x0045180001007387 */ /* 0x0001e20000100800 */
[----:B----4-:R-:W-:-:S05]  /*3e310*/  IADD3 R5, P6, PT, R26, R91, RZ ;  /* 0x0000005b1a057210 */ /* 0x010fca0007fde0ff */
[----:B------:R-:W-:Y:S04]  /*3e320*/  STL [R1+0x451c], R5 ;  /* 0x00451c0501007387 */ /* 0x000fe80000100800 */
[----:B------:R-:W-:Y:S04]  /*3e330*/  STL [R1+0x4530], R4 ;  /* 0x0045300401007387 */ /* 0x000fe80000100800 */
[----:B------:R-:W2:Y:S04]  /*3e340*/  LDL.LU.64 R46, [R1+0x1130] ;  /* 0x00113000012e7983 */ /* 0x000ea80000300a00 */
[----:B------:R-:W3:Y:S01]  /*3e350*/  LDL.LU.64 R36, [R1+0x1138] ;  /* 0x0011380001247983 */ /* 0x000ee20000300a00 */
[----:B0-----:R-:W-:-:S05]  /*3e360*/  IMAD.X R0, R29, 0x1, R90, P5 ;  /* 0x000000011d007824 */ /* 0x001fca00028e065a */
[----:B------:R0:W-:Y:S04]  /*3e370*/  STL [R1+0x2a3c], R0 ;  /* 0x002a3c0001007387 */ /* 0x0001e80000100800 */
[----:B------:R-:W4:Y:S01]  /*3e380*/  LDL.LU.64 R56, [R1+0x1140] ;  /* 0x0011400001387983 */ /* 0x000f220000300a00 */
[----:B0-----:R-:W-:-:S03]  /*3e390*/  IMAD.X R0, R27, 0x1, R90, P6 ;  /* 0x000000011b007824 */ /* 0x001fc600030e065a */
[----:B------:R-:W4:Y:S01]  /*3e3a0*/  LDL.LU.64 R26, [R1+0x1148] ;  /* 0x00114800011a7983 */ /* 0x000f220000300a00 */
[----:B------:R-:W-:-:S03]  /*3e3b0*/  IADD3 R7, P0, PT, R20, R91, RZ ;  /* 0x0000005b14077210 */ /* 0x000fc60007f1e0ff */
[----:B------:R-:W4:Y:S01]  /*3e3c0*/  LDL.LU.64 R54, [R1+0x1150] ;  /* 0x0011500001367983 */ /* 0x000f220000300a00 */
[----:B------:R-:W-:-:S03]  /*3e3d0*/  IADD3 R13, P6, PT, R2, R91, RZ ;  /* 0x0000005b020d7210 */ /* 0x000fc60007fde0ff */
[----:B------:R-:W4:Y:S01]  /*3e3e0*/  LDL.LU.64 R48, [R1+0x1158] ;  /* 0x0011580001307983 */ /* 0x000f220000300a00 */
[--C-:B------:R-:W-:Y:S01]  /*3e3f0*/  IMAD.X R12, R21, 0x1, R90.reuse, P0 ;  /* 0x00000001150c7824 */ /* 0x100fe200000e065a */
[----:B------:R-:W-:Y:S02]  /*3e400*/  IADD3 R75, P5, PT, R16, R91, RZ ;  /* 0x0000005b104b7210 */ /* 0x000fe40007fbe0ff */
[----:B------:R3:W-:Y:S04]  /*3e410*/  STL [R1+0x4534], R0 ;  /* 0x0045340001007387 */ /* 0x0007e80000100800 */
[----:B------:R-:W-:Y:S01]  /*3e420*/  STL [R1+0x4568], R7 ;  /* 0x0045680701007387 */ /* 0x000fe20000100800 */
[----:B------:R-:W-:-:S03]  /*3e430*/  IMAD.X R5, R17, 0x1, R90, P5 ;  /* 0x0000000111057824 */ /* 0x000fc600028e065a */
[----:B------:R-:W-:Y:S04]  /*3e440*/  STL.64 [R1+0x4528], R12 ;  /* 0x0045280c01007387 */ /* 0x000fe80000100a00 */
[----:B------:R-:W4:Y:S04]  /*3e450*/  LDL.LU.64 R28, [R1+0x1160] ;  /* 0x00116000011c7983 */ /* 0x000f280000300a00 */
[----:B------:R-:W4:Y:S04]  /*3e460*/  LDL.LU.64 R20, [R1+0x1168] ;  /* 0x0011680001147983 */ /* 0x000f280000300a00 */
[----:B------:R-:W4:Y:S01]  /*3e470*/  LDL.LU.64 R16, [R1+0x1170] ;  /* 0x0011700001107983 */ /* 0x000f220000300a00 */
[----:B------:R-:W-:-:S05]  /*3e480*/  IMAD.X R74, R3, 0x1, R90, P6 ;  /* 0x00000001034a7824 */ /* 0x000fca00030e065a */
[----:B------:R-:W-:Y:S01]  /*3e490*/  STL.64 [R1+0x4538], R74 ;  /* 0x0045384a01007387 */ /* 0x000fe20000100a00 */
[-C--:B--2---:R-:W-:Y:S02]  /*3e4a0*/  IADD3 R3, P0, PT, R46, R91.reuse, RZ ;  /* 0x0000005b2e037210 */ /* 0x084fe40007f1e0ff */
[----:B---3--:R-:W-:-:S03]  /*3e4b0*/  IADD3 R0, P5, PT, R36, R91, RZ ;  /* 0x0000005b24007210 */ /* 0x008fc60007fbe0ff */
[----:B------:R-:W-:Y:S04]  /*3e4c0*/  STL [R1+0x29ac], R3 ;  /* 0x0029ac0301007387 */ /* 0x000fe80000100800 */
[----:B------:R0:W-:Y:S02]  /*3e4d0*/  STL [R1+0x29b0], R0 ;  /* 0x0029b00001007387 */ /* 0x0001e40000100800 */
[--C-:B0-----:R-:W-:Y:S02]  /*3e4e0*/  IMAD.X R0, R37, 0x1, R90.reuse, P5 ;  /* 0x0000000125007824 */ /* 0x101fe400028e065a */
[----:B------:R-:W2:Y:S01]  /*3e4f0*/  LDL.LU.64 R36, [R1+0x1178] ;  /* 0x0011780001247983 */ /* 0x000ea20000300a00 */
[----:B------:R-:W-:Y:S01]  /*3e500*/  IMAD.X R3, R47, 0x1, R90, P0 ;  /* 0x000000012f037824 */ /* 0x000fe200000e065a */
[----:B----4-:R-:W-:-:S04]  /*3e510*/  IADD3 R12, P0, PT, R26, R91, RZ ;  /* 0x0000005b1a0c7210 */ /* 0x010fc80007f1e0ff */
[----:B------:R0:W-:Y:S01]  /*3e520*/  STL [R1+0x1130], R3 ;  /* 0x0011300301007387 */ /* 0x0001e20000100800 */
[----:B------:R-:W-:-:S03]  /*3e530*/  IMAD.X R13, R27, 0x1, R90, P0 ;  /* 0x000000011b0d7824 */ /* 0x000fc600000e065a */
[----:B------:R-:W3:Y:S04]  /*3e540*/  LDL.LU.64 R46, [R1+0x1180] ;  /* 0x00118000012e7983 */ /* 0x000ee80000300a00 */
[----:B------:R1:W-:Y:S04]  /*3e550*/  STL [R1+0x1138], R0 ;  /* 0x0011380001007387 */ /* 0x0003e80000100800 */
[----:B------:R-:W4:Y:S01]  /*3e560*/  LDL.LU.64 R26, [R1+0x1188] ;  /* 0x00118800011a7983 */ /* 0x000f220000300a00 */
[----:B------:R-:W-:-:S05]  /*3e570*/  IADD3 R2, P6, PT, R56, R91, RZ ;  /* 0x0000005b38027210 */ /* 0x000fca0007fde0ff */
[----:B0-----:R-:W-:Y:S01]  /*3e580*/  IMAD.X R3, R57, 0x1, R90, P6 ;  /* 0x0000000139037824 */ /* 0x001fe200030e065a */
[----:B-1----:R-:W-:-:S05]  /*3e590*/  IADD3 R0, P6, PT, R48, R91, RZ ;  /* 0x0000005b30007210 */ /* 0x002fca0007fde0ff */
[----:B------:R-:W-:Y:S01]  /*3e5a0*/  IMAD.X R4, R49, 0x1, R90, P6 ;  /* 0x0000000131047824 */ /* 0x000fe200030e065a */
[----:B------:R0:W-:Y:S01]  /*3e5b0*/  STL [R1+0x29c0], R0 ;  /* 0x0029c00001007387 */ /* 0x0001e20000100800 */
[----:B------:R-:W-:-:S03]  /*3e5c0*/  IADD3 R74, P5, PT, R54, R91, RZ ;  /* 0x0000005b364a7210 */ /* 0x000fc60007fbe0ff */
[----:B------:R1:W-:Y:S01]  /*3e5d0*/  STL [R1+0x1158], R4 ;  /* 0x0011580401007387 */ /* 0x0003e20000100800 */
[-C--:B0-----:R-:W-:Y:S02]  /*3e5e0*/  IADD3 R0, P0, PT, R28, R91.reuse, RZ ;  /* 0x0000005b1c007210 */ /* 0x081fe40007f1e0ff */
[----:B-1----:R-:W-:-:S03]  /*3e5f0*/  IADD3 R4, P6, PT, R16, R91, RZ ;  /* 0x0000005b10047210 */ /* 0x002fc60007fde0ff */
[----:B------:R0:W-:Y:S01]  /*3e600*/  STL [R1+0x29c4], R0 ;  /* 0x0029c40001007387 */ /* 0x0001e20000100800 */
[--C-:B------:R-:W-:Y:S01]  /*3e610*/  IMAD.X R75, R55, 0x1, R90.reuse, P5 ;  /* 0x00000001374b7824 */ /* 0x100fe200028e065a */
[----:B------:R-:W-:Y:S01]  /*3e620*/  IADD3 R72, P5, PT, R20, R91, RZ ;  /* 0x0000005b14487210 */ /* 0x000fe20007fbe0ff */
[--C-:B------:R-:W-:Y:S01]  /*3e630*/  IMAD.X R7, R17, 0x1, R90.reuse, P6 ;  /* 0x0000000111077824 */ /* 0x100fe200030e065a */
[----:B------:R2:W-:Y:S01]  /*3e640*/  STL [R1+0x29cc], R4 ;  /* 0x0029cc0401007387 */ /* 0x0005e20000100800 */
[--C-:B0-----:R-:W-:Y:S02]  /*3e650*/  IMAD.X R0, R29, 0x1, R90.reuse, P0 ;  /* 0x000000011d007824 */ /* 0x101fe400000e065a */
[----:B------:R-:W-:-:S03]  /*3e660*/  IMAD.X R73, R21, 0x1, R90, P5 ;  /* 0x0000000115497824 */ /* 0x000fc600028e065a */
[----:B------:R3:W-:Y:S04]  /*3e670*/  STL [R1+0x1160], R0 ;  /* 0x0011600001007387 */ /* 0x0007e80000100800 */
[----:B------:R4:W-:Y:S04]  /*3e680*/  STL [R1+0x1170], R7 ;  /* 0x0011700701007387 */ /* 0x0009e80000100800 */
[----:B------:R-:W4:Y:S01]  /*3e690*/  LDL.LU.64 R20, [R1+0x1190] ;  /* 0x0011900001147983 */ /* 0x000f220000300a00 */
[----:B--2---:R-:W-:-:S05]  /*3e6a0*/  IADD3 R4, P0, PT, R36, R91, RZ ;  /* 0x0000005b24047210 */ /* 0x004fca0007f1e0ff */
[----:B------:R0:W-:Y:S04]  /*3e6b0*/  STL [R1+0x29d0], R4 ;  /* 0x0029d00401007387 */ /* 0x0001e80000100800 */
[----:B------:R-:W2:Y:S01]  /*3e6c0*/  LDL.LU.64 R54, [R1+0x1198] ;  /* 0x0011980001367983 */ /* 0x000ea20000300a00 */
[----:B---3--:R-:W-:-:S05]  /*3e6d0*/  IADD3 R0, P5, PT, R46, R91, RZ ;  /* 0x0000005b2e007210 */ /* 0x008fca0007fbe0ff */
[----:B------:R1:W-:Y:S01]  /*3e6e0*/  STL [R1+0x29d4], R0 ;  /* 0x0029d40001007387 */ /* 0x0003e20000100800 */
[----:B----4-:R-:W-:-:S03]  /*3e6f0*/  IADD3 R7, P6, PT, R26, R91, RZ ;  /* 0x0000005b1a077210 */ /* 0x010fc60007fde0ff */
[----:B------:R-:W3:Y:S04]  /*3e700*/  LDL.LU.64 R28, [R1+0x11a0] ;  /* 0x0011a000011c7983 */ /* 0x000ee80000300a00 */
[----:B------:R-:W4:Y:S04]  /*3e710*/  LDL.LU.64 R16, [R1+0x11a8] ;  /* 0x0011a80001107983 */ /* 0x000f280000300a00 */
[----:B------:R-:W4:Y:S04]  /*3e720*/  LDL.LU.64 R48, [R1+0x11b0] ;  /* 0x0011b00001307983 */ /* 0x000f280000300a00 */
        /* <DEDUP_REMOVED lines=17> */
[----:B0-----:R-:W-:-:S03]  /*3e840*/  IMAD.X R4, R37, 0x1, R90, P0 ;  /* 0x0000000125047824 */ /* 0x001fc600000e065a */
[----:B------:R-:W-:Y:S04]  /*3e850*/  STL [R1+0x4828], R7 ;  /* 0x0048280701007387 */ /* 0x000fe80000100800 */
[----:B------:R-:W-:Y:S04]  /*3e860*/  STL [R1+0x4838], R7 ;  /* 0x0048380701007387 */ /* 0x000fe80000100800 */
[----:B------:R-:W-:Y:S01]  /*3e870*/  STL [R1+0x4858], R7 ;  /* 0x0048580701007387 */ /* 0x000fe20000100800 */
[----:B-1----:R-:W-:-:S03]  /*3e880*/  IMAD.X R0, R47, 0x1, R90, P5 ;  /* 0x000000012f007824 */ /* 0x002fc600028e065a */
[----:B------:R-:W-:Y:S01]  /*3e890*/  STL [R1+0x4898], R7 ;  /* 0x0048980701007387 */ /* 0x000fe20000100800 */
[----:B------:R-:W-:-:S03]  /*3e8a0*/  IMAD.X R26, R27, 0x1, R90, P6 ;  /* 0x000000011b1a7824 */ /* 0x000fc600030e065a */
[----:B------:R-:W4:Y:S04]  /*3e8b0*/  LDL.LU.64 R36, [R1+0x11b8] ;  /* 0x0011b80001247983 */ /* 0x000f280000300a00 */
[----:B------:R0:W-:Y:S04]  /*3e8c0*/  STL [R1+0x1178], R4 ;  /* 0x0011780401007387 */ /* 0x0001e80000100800 */
[----:B------:R-:W-:Y:S04]  /*3e8d0*/  STL [R1+0x1180], R0 ;  /* 0x0011800001007387 */ /* 0x000fe80000100800 */
[----:B------:R1:W-:Y:S01]  /*3e8e0*/  STL [R1+0x2a0c], R26 ;  /* 0x002a0c1a01007387 */ /* 0x0003e20000100800 */
[----:B0-----:R-:W-:-:S03]  /*3e8f0*/  IADD3 R4, P0, PT, R20, R91, RZ ;  /* 0x0000005b14047210 */ /* 0x001fc60007f1e0ff */
[----:B-1----:R-:W4:Y:S04]  /*3e900*/  LDL.LU.64 R26, [R1+0x11c0] ;  /* 0x0011c000011a7983 */ /* 0x002f280000300a00 */
[----:B------:R0:W-:Y:S04]  /*3e910*/  STL [R1+0x2988], R4 ;  /* 0x0029880401007387 */ /* 0x0001e80000100800 */
[----:B------:R-:W4:Y:S01]  /*3e920*/  LDL.LU.64 R46, [R1+0x11c8] ;  /* 0x0011c800012e7983 */ /* 0x000f220000300a00 */
[----:B0-----:R-:W-:Y:S01]  /*3e930*/  IMAD.X R4, R21, 0x1, R90, P0 ;  /* 0x0000000115047824 */ /* 0x001fe200000e065a */
[----:B--2---:R-:W-:-:S05]  /*3e940*/  IADD3 R0, P5, PT, R54, R91, RZ ;  /* 0x0000005b36007210 */ /* 0x004fca0007fbe0ff */
[----:B------:R3:W-:Y:S04]  /*3e950*/  STL [R1+0x298c], R0 ;  /* 0x00298c0001007387 */ /* 0x0007e80000100800 */
[----:B------:R-:W2:Y:S01]  /*3e960*/  LDL.LU.64 R20, [R1+0x11d0] ;  /* 0x0011d00001147983 */ /* 0x000ea20000300a00 */
[----:B---3--:R-:W-:-:S05]  /*3e970*/  IADD3 R0, P6, PT, R28, R91, RZ ;  /* 0x0000005b1c007210 */ /* 0x008fca0007fde0ff */
[----:B------:R0:W-:Y:S01]  /*3e980*/  STL [R1+0x2990], R0 ;  /* 0x0029900001007387 */ /* 0x0001e20000100800 */
[----:B------:R-:W-:-:S03]  /*3e990*/  IMAD.X R28, R29, 0x1, R90, P6 ;  /* 0x000000011d1c7824 */ /* 0x000fc600030e065a */
[----:B------:R4:W-:Y:S01]  /*3e9a0*/  STL [R1+0x1190], R4 ;  /* 0x0011900401007387 */ /* 0x0009e20000100800 */
[----:B0-----:R-:W-:Y:S01]  /*3e9b0*/  IMAD.X R0, R55, 0x1, R90, P5 ;  /* 0x0000000137007824 */ /* 0x001fe200028e065a */
[----:B----4-:R-:W-:-:S04]  /*3e9c0*/  IADD3 R4, P0, PT, R16, R91, RZ ;  /* 0x0000005b10047210 */ /* 0x010fc80007f1e0ff */
[----:B------:R0:W-:Y:S04]  /*3e9d0*/  STL [R1+0x1198], R0 ;  /* 0x0011980001007387 */ /* 0x0001e80000100800 */
[----:B------:R1:W-:Y:S01]  /*3e9e0*/  STL [R1+0x11a0], R28 ;  /* 0x0011a01c01007387 */ /* 0x0003e20000100800 */
[----:B0-----:R-:W-:-:S03]  /*3e9f0*/  IADD3 R0, P5, PT, R48, R91, RZ ;  /* 0x0000005b30007210 */ /* 0x001fc60007fbe0ff */
[----:B-1----:R-:W3:Y:S04]  /*3ea00*/  LDL.LU.64 R28, [R1+0x11d8] ;  /* 0x0011d800011c7983 */ /* 0x002ee80000300a00 */
[----:B------:R0:W-:Y:S04]  /*3ea10*/  STL [R1+0x2994], R4 ;  /* 0x0029940401007387 */ /* 0x0001e80000100800 */
[----:B------:R-:W4:Y:S04]  /*3ea20*/  LDL.LU.64 R54, [R1+0x11e0] ;  /* 0x0011e00001367983 */ /* 0x000f280000300a00 */
[----:B------:R1:W-:Y:S01]  /*3ea30*/  STL [R1+0x2998], R0 ;  /* 0x0029980001007387 */ /* 0x0003e20000100800 */
[----:B0-----:R-:W-:-:S03]  /*3ea40*/  IMAD.X R4, R17, 0x1, R90, P0 ;  /* 0x0000000111047824 */ /* 0x001fc600000e065a */
[----:B------:R-:W4:Y:S01]  /*3ea50*/  LDL.LU.64 R16, [R1+0x11e8] ;  /* 0x0011e80001107983 */ /* 0x000f220000300a00 */
[----:B-1----:R-:W-:-:S05]  /*3ea60*/  IADD3 R0, P6, PT, R36, R91, RZ ;  /* 0x0000005b24007210 */ /* 0x002fca0007fde0ff */
[----:B------:R0:W-:Y:S01]  /*3ea70*/  STL [R1+0x299c], R0 ;  /* 0x00299c0001007387 */ /* 0x0001e20000100800 */
[----:B------:R-:W-:-:S03]  /*3ea80*/  IMAD.X R36, R37, 0x1, R90, P6 ;  /* 0x0000000125247824 */ /* 0x000fc600030e065a */
[----:B------:R1:W-:Y:S01]  /*3ea90*/  STL [R1+0x11a8], R4 ;  /* 0x0011a80401007387 */ /* 0x0003e20000100800 */
[----:B0-----:R-:W-:-:S05]  /*3eaa0*/  IMAD.X R0, R49, 0x1, R90, P5 ;  /* 0x0000000131007824 */ /* 0x001fca00028e065a */
[----:B------:R0:W-:Y:S01]  /*3eab0*/  STL [R1+0x11b0], R0 ;  /* 0x0011b00001007387 */ /* 0x0001e20000100800 */
[----:B-1----:R-:W-:-:S03]  /*3eac0*/  IADD3 R4, P0, PT, R26, R91, RZ ;  /* 0x0000005b1a047210 */ /* 0x002fc60007f1e0ff */
[----:B------:R1:W-:Y:S01]  /*3ead0*/  STL [R1+0x11b8], R36 ;  /* 0x0011b82401007387 */ /* 0x0003e20000100800 */
[----:B0-----:R-:W-:-:S03]  /*3eae0*/  IADD3 R0, P5, PT, R46, R91, RZ ;  /* 0x0000005b2e007210 */ /* 0x001fc60007fbe0ff */
[----:B-1----:R-:W4:Y:S04]  /*3eaf0*/  LDL.LU.64 R36, [R1+0x11f0] ;  /* 0x0011f00001247983 */ /* 0x002f280000300a00 */
[----:B------:R0:W-:Y:S04]  /*3eb00*/  STL [R1+0x29a0], R4 ;  /* 0x0029a00401007387 */ /* 0x0001e80000100800 */
[----:B------:R-:W4:Y:S04]  /*3eb10*/  LDL.LU.64 R48, [R1+0x11f8] ;  /* 0x0011f80001307983 */ /* 0x000f280000300a00 */
[----:B------:R2:W-:Y:S01]  /*3eb20*/  STL [R1+0x2a08], R0 ;  /* 0x002a080001007387 */ /* 0x0005e20000100800 */
[----:B0-----:R-:W-:-:S03]  /*3eb30*/  IMAD.X R4, R27, 0x1, R90, P0 ;  /* 0x000000011b047824 */ /* 0x001fc600000e065a */
[----:B------:R-:W4:Y:S01]  /*3eb40*/  LDL.LU.64 R26, [R1+0x1200] ;  /* 0x00120000011a7983 */ /* 0x000f220000300a00 */
[----:B--2---:R-:W-:-:S05]  /*3eb50*/  IADD3 R0, P6, PT, R20, R91, RZ ;  /* 0x0000005b14007210 */ /* 0x004fca0007fde0ff */
[----:B------:R0:W-:Y:S04]  /*3eb60*/  STL [R1+0x29a4], R0 ;  /* 0x0029a40001007387 */ /* 0x0001e80000100800 */
[----:B------:R1:W-:Y:S01]  /*3eb70*/  STL [R1+0x11c0], R4 ;  /* 0x0011c00401007387 */ /* 0x0003e20000100800 */
[--C-:B0-----:R-:W-:Y:S02]  /*3eb80*/  IMAD.X R0, R47, 0x1, R90.reuse, P5 ;  /* 0x000000012f007824 */ /* 0x101fe400028e065a */
[----:B-1----:R-:W-:-:S03]  /*3eb90*/  IMAD.X R4, R21, 0x1, R90, P6 ;  /* 0x0000000115047824 */ /* 0x002fc600030e065a */
[----:B------:R4:W-:Y:S04]  /*3eba0*/  STL [R1+0x2a04], R0 ;  /* 0x002a040001007387 */ /* 0x0009e80000100800 */
[----:B------:R-:W-:Y:S04]  /*3ebb0*/  STL [R1+0x11d0], R4 ;  /* 0x0011d00401007387 */ /* 0x000fe80000100800 */
[----:B------:R-:W2:Y:S04]  /*3ebc0*/  LDL.LU.64 R20, [R1+0x1208] ;  /* 0x0012080001147983 */ /* 0x000ea80000300a00 */
[----:B------:R-:W2:Y:S01]  /*3ebd0*/  LDL.LU.64 R46, [R1+0x1210] ;  /* 0x00121000012e7983 */ /* 0x000ea20000300a00 */
[----:B---3--:R-:W-:-:S02]  /*3ebe0*/  IADD3 R56, P0, PT, R28, R91, RZ ;  /* 0x0000005b1c387210 */ /* 0x008fc40007f1e0ff */
[----:B----4-:R-:W-:-:S03]  /*3ebf0*/  IADD3 R0, P5, PT, R54, R91, RZ ;  /* 0x0000005b36007210 */ /* 0x010fc60007fbe0ff */
[----:B------:R-:W-:Y:S02]  /*3ec00*/  IMAD.X R57, R29, 0x1, R90, P0 ;  /* 0x000000011d397824 */ /* 0x000fe400000e065a */
[----:B------:R0:W-:Y:S04]  /*3ec10*/  STL [R1+0x296c], R0 ;  /* 0x00296c0001007387 */ /* 0x0001e80000100800 */
[----:B------:R-:W3:Y:S01]  /*3ec20*/  LDL.LU.64 R28, [R1+0x1218] ;  /* 0x00121800011c7983 */ /* 0x000ee20000300a00 */
[----:B0-----:R-:W-:-:S05]  /*3ec30*/  IADD3 R0, P6, PT, R16, R91, RZ ;  /* 0x0000005b10007210 */ /* 0x001fca0007fde0ff */
[----:B------:R0:W-:Y:S01]  /*3ec40*/  STL [R1+0x2970], R0 ;  /* 0x0029700001007387 */ /* 0x0001e20000100800 */
[--C-:B------:R-:W-:Y:S02]  /*3ec50*/  IMAD.X R16, R17, 0x1, R90.reuse, P6 ;  /* 0x0000000111107824 */ /* 0x100fe400030e065a */
[----:B0-----:R-:W-:-:S05]  /*3ec60*/  IMAD.X R0, R55, 0x1, R90, P5 ;  /* 0x0000000137007824 */ /* 0x001fca00028e065a */
[----:B------:R-:W-:Y:S04]  /*3ec70*/  STL [R1+0x11e0], R0 ;  /* 0x0011e00001007387 */ /* 0x000fe80000100800 */
[----:B------:R0:W-:Y:S04]  /*3ec80*/  STL [R1+0x11e8], R16 ;  /* 0x0011e81001007387 */ /* 0x0001e80000100800 */
[----:B0-----:R-:W4:Y:S01]  /*3ec90*/  LDL.LU.64 R16, [R1+0x1220] ;  /* 0x0012200001107983 */ /* 0x001f220000300a00 */
[----:B------:R-:W-:-:S05]  /*3eca0*/  IADD3 R4, P0, PT, R36, R91, RZ ;  /* 0x0000005b24047210 */ /* 0x000fca0007f1e0ff */
[----:B------:R0:W-:Y:S01]  /*3ecb0*/  STL [R1+0x2974], R4 ;  /* 0x0029740401007387 */ /* 0x0001e20000100800 */
[----:B------:R-:W-:-:S03]  /*3ecc0*/  IADD3 R0, P5, PT, R48, R91, RZ ;  /* 0x0000005b30007210 */ /* 0x000fc60007fbe0ff */
[----:B------:R-:W4:Y:S04]  /*3ecd0*/  LDL.LU.64 R54, [R1+0x1228] ;  /* 0x0012280001367983 */ /* 0x000f280000300a00 */
[----:B------:R1:W-:Y:S01]  /*3ece0*/  STL [R1+0x2978], R0 ;  /* 0x0029780001007387 */ /* 0x0003e20000100800 */
[----:B0-----:R-:W-:-:S03]  /*3ecf0*/  IADD3.X R4, PT, PT, R37, R90, RZ, P0, !PT ;  /* 0x0000005a25047210 */ /* 0x001fc600007fe4ff */
[----:B------:R-:W4:Y:S01]  /*3ed00*/  LDL.LU.64 R36, [R1+0x1230] ;  /* 0x0012300001247983 */ /* 0x000f220000300a00 */
[----:B-1----:R-:W-:-:S05]  /*3ed10*/  IADD3 R0, P6, PT, R26, R91, RZ ;  /* 0x0000005b1a007210 */ /* 0x002fca0007fde0ff */
[----:B------:R0:W-:Y:S01]  /*3ed20*/  STL [R1+0x297c], R0 ;  /* 0x00297c0001007387 */ /* 0x0001e20000100800 */
[----:B------:R-:W-:-:S03]  /*3ed30*/  IMAD.X R26, R27, 0x1, R90, P6 ;  /* 0x000000011b1a7824 */ /* 0x000fc600030e065a */
[----:B------:R-:W-:Y:S01]  /*3ed40*/  STL [R1+0x11f0], R4 ;  /* 0x0011f00401007387 */ /* 0x000fe20000100800 */
[----:B0-----:R-:W-:-:S05]  /*3ed50*/  IMAD.X R0, R49, 0x1, R90, P5 ;  /* 0x0000000131007824 */ /* 0x001fca00028e065a */
[----:B------:R-:W-:Y:S04]  /*3ed60*/  STL [R1+0x11f8], R0 ;  /* 0x0011f80001007387 */ /* 0x000fe80000100800 */
[----:B------:R0:W-:Y:S04]  /*3ed70*/  STL [R1+0x1200], R26 ;  /* 0x0012001a01007387 */ /* 0x0001e80000100800 */
[----:B0-----:R-:W4:Y:S01]  /*3ed80*/  LDL.LU.64 R26, [R1+0x1238] ;  /* 0x00123800011a7983 */ /* 0x001f220000300a00 */
[----:B--2---:R-:W-:-:S05]  /*3ed90*/  IADD3 R4, P0, PT, R20, R91, RZ ;  /* 0x0000005b14047210 */ /* 0x004fca0007f1e0ff */
[----:B------:R0:W-:Y:S04]  /*3eda0*/  STL [R1+0x2a00], R4 ;  /* 0x002a000401007387 */ /* 0x0001e80000100800 */
[----:B------:R-:W2:Y:S01]  /*3edb0*/  LDL.LU.64 R48, [R1+0x1240] ;  /* 0x0012400001307983 */ /* 0x000ea20000300a00 */
[----:B------:R-:W-:-:S05]  /*3edc0*/  IADD3 R0, P5, PT, R46, R91, RZ ;  /* 0x0000005b2e007210 */ /* 0x000fca0007fbe0ff */
[----:B------:R3:W-:Y:S01]  /*3edd0*/  STL [R1+0x2980], R0 ;  /* 0x0029800001007387 */ /* 0x0007e20000100800 */
[----:B0-----:R-:W-:-:S03]  /*3ede0*/  IMAD.X R4, R21, 0x1, R90, P0 ;  /* 0x0000000115047824 */ /* 0x001fc600000e065a */
[----:B------:R-:W2:Y:S01]  /*3edf0*/  LDL.LU.64 R20, [R1+0x1248] ;  /* 0x0012480001147983 */ /* 0x000ea20000300a00 */
[----:B---3--:R-:W-:-:S05]  /*3ee00*/  IADD3 R0, P6, PT, R28, R91, RZ ;  /* 0x0000005b1c007210 */ /* 0x008fca0007fde0ff */
[----:B------:R0:W-:Y:S01]  /*3ee10*/  STL [R1+0x2984], R0 ;  /* 0x0029840001007387 */ /* 0x0001e20000100800 */
[----:B------:R-:W-:-:S03]  /*3ee20*/  IMAD.X R28, R29, 0x1, R90, P6 ;  /* 0x000000011d1c7824 */ /* 0x000fc600030e065a */
[----:B------:R-:W-:Y:S01]  /*3ee30*/  STL [R1+0x29fc], R4 ;  /* 0x0029fc0401007387 */ /* 0x000fe20000100800 */
[----:B0-----:R-:W-:-:S05]  /*3ee40*/  IMAD.X R0, R47, 0x1, R90, P5 ;  /* 0x000000012f007824 */ /* 0x001fca00028e065a */
[----:B------:R-:W-:Y:S04]  /*3ee50*/  STL [R1+0x1210], R0 ;  /* 0x0012100001007387 */ /* 0x000fe80000100800 */
[----:B------:R0:W-:Y:S04]  /*3ee60*/  STL [R1+0x1218], R28 ;  /* 0x0012181c01007387 */ /* 0x0001e80000100800 */
[----:B0-----:R-:W3:Y:S01]  /*3ee70*/  LDL.LU.64 R28, [R1+0x1250] ;  /* 0x00125000011c7983 */ /* 0x001ee20000300a00 */
[----:B----4-:R-:W-:-:S05]  /*3ee80*/  IADD3 R4, P0, PT, R16, R91, RZ ;  /* 0x0000005b10047210 */ /* 0x010fca0007f1e0ff */
[----:B------:R0:W-:Y:S04]  /*3ee90*/  STL [R1+0x2954], R4 ;  /* 0x0029540401007387 */ /* 0x0001e80000100800 */
[----:B------:R-:W4:Y:S01]  /*3eea0*/  LDL.LU.64 R46, [R1+0x1258] ;  /* 0x00125800012e7983 */ /* 0x000f220000300a00 */
[----:B0-----:R-:W-:Y:S01]  /*3eeb0*/  IMAD.X R4, R17, 0x1, R90, P0 ;  /* 0x0000000111047824 */ /* 0x001fe200000e065a */
[----:B------:R-:W-:-:S05]  /*3eec0*/  IADD3 R0, P5, PT, R54, R91, RZ ;  /* 0x0000005b36007210 */ /* 0x000fca0007fbe0ff */
[----:B------:R0:W-:Y:S04]  /*3eed0*/  STL [R1+0x2958], R0 ;  /* 0x0029580001007387 */ /* 0x0001e80000100800 */
[----:B------:R-:W4:Y:S01]  /*3eee0*/  LDL.LU.64 R16, [R1+0x1260] ;  /* 0x0012600001107983 */ /* 0x000f220000300a00 */
[----:B0-----:R-:W-:-:S05]  /*3eef0*/  IADD3 R0, P6, PT, R36, R91, RZ ;  /* 0x0000005b24007210 */ /* 0x001fca0007fde0ff */
[----:B------:R0:W-:Y:S01]  /*3ef00*/  STL [R1+0x295c], R0 ;  /* 0x00295c0001007387 */ /* 0x0001e20000100800 */
[----:B------:R-:W-:-:S03]  /*3ef10*/  IMAD.X R36, R37, 0x1, R90, P6 ;  /* 0x0000000125247824 */ /* 0x000fc600030e065a */
[----:B------:R1:W-:Y:S01]  /*3ef20*/  STL [R1+0x1220], R4 ;  /* 0x0012200401007387 */ /* 0x0003e20000100800 */
[----:B0-----:R-:W-:-:S05]  /*3ef30*/  IMAD.X R0, R55, 0x1, R90, P5 ;  /* 0x0000000137007824 */ /* 0x001fca00028e065a */
[----:B------:R-:W-:Y:S04]  /*3ef40*/  STL [R1+0x1228], R0 ;  /* 0x0012280001007387 */ /* 0x000fe80000100800 */
[----:B------:R0:W-:Y:S04]  /*3ef50*/  STL [R1+0x1230], R36 ;  /* 0x0012302401007387 */ /* 0x0001e80000100800 */
[----:B------:R-:W4:Y:S01]  /*3ef60*/  LDL.LU.64 R80, [R1+0x1268] ;  /* 0x0012680001507983 */ /* 0x000f220000300a00 */
[----:B-1----:R-:W-:-:S05]  /*3ef70*/  IADD3 R4, P0, PT, R26, R91, RZ ;  /* 0x0000005b1a047210 */ /* 0x002fca0007f1e0ff */
[----:B------:R1:W-:Y:S04]  /*3ef80*/  STL [R1+0x2960], R4 ;  /* 0x0029600401007387 */ /* 0x0003e80000100800 */
[----:B0-----:R-:W4:Y:S01]  /*3ef90*/  LDL.LU.64 R36, [R1+0x1270] ;  /* 0x0012700001247983 */ /* 0x001f220000300a00 */
[----:B-1----:R-:W-:Y:S01]  /*3efa0*/  IMAD.X R4, R27, 0x1, R90, P0 ;  /* 0x000000011b047824 */ /* 0x002fe200000e065a */
[----:B--2---:R-:W-:-:S05]  /*3efb0*/  IADD3 R0, P5, PT, R48, R91, RZ ;  /* 0x0000005b30007210 */ /* 0x004fca0007fbe0ff */
[----:B------:R0:W-:Y:S04]  /*3efc0*/  STL [R1+0x2964], R0 ;  /* 0x0029640001007387 */ /* 0x0001e80000100800 */
[----:B------:R-:W2:Y:S01]  /*3efd0*/  LDL.LU.64 R26, [R1+0x1278] ;  /* 0x00127800011a7983 */ /* 0x000ea20000300a00 */
[----:B0-----:R-:W-:-:S05]  /*3efe0*/  IADD3 R0, P6, PT, R20, R91, RZ ;  /* 0x0000005b14007210 */ /* 0x001fca0007fde0ff */
        /* <DEDUP_REMOVED lines=8> */
[----:B---3--:R-:W-:-:S05]  /*3f070*/  IADD3 R54, P0, PT, R28, R91, RZ ;  /* 0x0000005b1c367210 */ /* 0x008fca0007f1e0ff */
[----:B------:R-:W-:Y:S01]  /*3f080*/  IMAD.X R55, R29, 0x1, R90, P0 ;  /* 0x000000011d377824 */ /* 0x000fe200000e065a */
[----:B----4-:R-:W-:-:S05]  /*3f090*/  IADD3 R0, P5, PT, R46, R91, RZ ;  /* 0x0000005b2e007210 */ /* 0x010fca0007fbe0ff */
[----:B------:R0:W-:Y:S04]  /*3f0a0*/  STL [R1+0x2938], R0 ;  /* 0x0029380001007387 */ /* 0x0001e80000100800 */
[----:B------:R-:W3:Y:S01]  /*3f0b0*/  LDL.LU.64 R28, [R1+0x1290] ;  /* 0x00129000011c7983 */ /* 0x000ee20000300a00 */
[----:B0-----:R-:W-:-:S05]  /*3f0c0*/  IADD3 R0, P6, PT, R16, R91, RZ ;  /* 0x0000005b10007210 */ /* 0x001fca0007fde0ff */
[----:B------:R0:W-:Y:S01]  /*3f0d0*/  STL [R1+0x293c], R0 ;  /* 0x00293c0001007387 */ /* 0x0001e20000100800 */
[--C-:B------:R-:W-:Y:S02]  /*3f0e0*/  IMAD.X R16, R17, 0x1, R90.reuse, P6 ;  /* 0x0000000111107824 */ /* 0x100fe400030e065a */
[----:B0-----:R-:W-:-:S05]  /*3f0f0*/  IMAD.X R0, R47, 0x1, R90, P5 ;  /* 0x000000012f007824 */ /* 0x001fca00028e065a */
[----:B------:R-:W-:Y:S04]  /*3f100*/  STL [R1+0x1258], R0 ;  /* 0x0012580001007387 */ /* 0x000fe80000100800 */
[----:B------:R0:W-:Y:S01]  /*3f110*/  STL [R1+0x1260], R16 ;  /* 0x0012601001007387 */ /* 0x0001e20000100800 */
[----:B------:R-:W-:-:S03]  /*3f120*/  IADD3 R4, P0, PT, R80, R91, RZ ;  /* 0x0000005b50047210 */ /* 0x000fc60007f1e0ff */
[----:B0-----:R-:W4:Y:S04]  /*3f130*/  LDL.LU.64 R16, [R1+0x1298] ;  /* 0x0012980001107983 */ /* 0x001f280000300a00 */
[----:B------:R0:W-:Y:S04]  /*3f140*/  STL [R1+0x2940], R4 ;  /* 0x0029400401007387 */ /* 0x0001e80000100800 */
[----:B------:R-:W4:Y:S01]  /*3f150*/  LDL.LU.64 R48, [R1+0x12a0] ;  /* 0x0012a00001307983 */ /* 0x000f220000300a00 */
[----:B------:R-:W-:-:S05]  /*3f160*/  IADD3 R0, P5, PT, R36, R91, RZ ;  /* 0x0000005b24007210 */ /* 0x000fca0007fbe0ff */
[----:B------:R2:W-:Y:S04]  /*3f170*/  STL [R1+0x2944], R0 ;  /* 0x0029440001007387 */ /* 0x0005e80000100800 */
[----:B------:R-:W4:Y:S01]  /*3f180*/  LDL.LU.64 R46, [R1+0x12a8] ;  /* 0x0012a800012e7983 */ /* 0x000f220000300a00 */
[----:B0-----:R-:W-:Y:S01]  /*3f190*/  IMAD.X R4, R81, 0x1, R90, P0 ;  /* 0x0000000151047824 */ /* 0x001fe200000e065a */
[----:B--2---:R-:W-:-:S05]  /*3f1a0*/  IADD3 R0, P6, PT, R26, R91, RZ ;  /* 0x0000005b1a007210 */ /* 0x004fca0007fde0ff */
[----:B------:R0:W-:Y:S01]  /*3f1b0*/  STL [R1+0x2948], R0 ;  /* 0x0029480001007387 */ /* 0x0001e20000100800 */
[----:B------:R-:W-:-:S03]  /*3f1c0*/  IMAD.X R26, R27, 0x1, R90, P6 ;  /* 0x000000011b1a7824 */ /* 0x000fc600030e065a */
[----:B------:R-:W-:Y:S01]  /*3f1d0*/  STL [R1+0x1268], R4 ;  /* 0x0012680401007387 */ /* 0x000fe20000100800 */
[----:B0-----:R-:W-:-:S05]  /*3f1e0*/  IMAD.X R0, R37, 0x1, R90, P5 ;  /* 0x0000000125007824 */ /* 0x001fca00028e065a */
[----:B------:R-:W-:Y:S04]  /*3f1f0*/  STL [R1+0x1270], R0 ;  /* 0x0012700001007387 */ /* 0x000fe80000100800 */
[----:B------:R0:W-:Y:S04]  /*3f200*/  STL [R1+0x1278], R26 ;  /* 0x0012781a01007387 */ /* 0x0001e80000100800 */
[----:B0-----:R-:W2:Y:S01]  /*3f210*/  LDL.LU.64 R26, [R1+0x12b0] ;  /* 0x0012b000011a7983 */ /* 0x001ea20000300a00 */
[----:B------:R-:W-:-:S05]  /*3f220*/  IADD3 R4, P0, PT, R20, R91, RZ ;  /* 0x0000005b14047210 */ /* 0x000fca0007f1e0ff */
        /* <DEDUP_REMOVED lines=15> */
[----:B------:R0:W-:Y:S01]  /*3f320*/  STL [R1+0x2910], R4 ;  /* 0x0029100401007387 */ /* 0x0001e20000100800 */
[----:B------:R-:W-:-:S05]  /*3f330*/  IADD3 R0, P5, PT, R48, R91, RZ ;  /* 0x0000005b30007210 */ /* 0x000fca0007fbe0ff */
[----:B------:R1:W-:Y:S04]  /*3f340*/  STL [R1+0x2914], R0 ;  /* 0x0029140001007387 */ /* 0x0003e80000100800 */
[----:B------:R-:W4:Y:S01]  /*3f350*/  LDL.LU.64 R64, [R1+0x12d0] ;  /* 0x0012d00001407983 */ /* 0x000f220000300a00 */
[----:B0-----:R-:W-:Y:S01]  /*3f360*/  IADD3 R4, P6, PT, R46, R91, RZ ;  /* 0x0000005b2e047210 */ /* 0x001fe20007fde0ff */
[----:B-1----:R-:W-:-:S04]  /*3f370*/  IMAD.X R0, R17, 0x1, R90, P0 ;  /* 0x0000000111007824 */ /* 0x002fc800000e065a */
[----:B------:R-:W-:Y:S04]  /*3f380*/  STL [R1+0x2918], R4 ;  /* 0x0029180401007387 */ /* 0x000fe80000100800 */
[----:B------:R-:W4:Y:S01]  /*3f390*/  LDL.LU.64 R16, [R1+0x12d8] ;  /* 0x0012d80001107983 */ /* 0x000f220000300a00 */
[----:B------:R-:W-:-:S03]  /*3f3a0*/  IMAD.X R46, R47, 0x1, R90, P6 ;  /* 0x000000012f2e7824 */ /* 0x000fc600030e065a */
[----:B------:R0:W-:Y:S02]  /*3f3b0*/  STL [R1+0x1298], R0 ;  /* 0x0012980001007387 */ /* 0x0001e40000100800 */
[----:B0-----:R-:W-:-:S05]  /*3f3c0*/  IMAD.X R0, R49, 0x1, R90, P5 ;  /* 0x0000000131007824 */ /* 0x001fca00028e065a */
[----:B------:R-:W-:Y:S04]  /*3f3d0*/  STL [R1+0x12a0], R0 ;  /* 0x0012a00001007387 */ /* 0x000fe80000100800 */
[----:B------:R0:W-:Y:S04]  /*3f3e0*/  STL [R1+0x12a8], R46 ;  /* 0x0012a82e01007387 */ /* 0x0001e80000100800 */
[----:B------:R-:W4:Y:S01]  /*3f3f0*/  LDL.LU.64 R48, [R1+0x12e0] ;  /* 0x0012e00001307983 */ /* 0x000f220000300a00 */
[----:B--2---:R-:W-:-:S05]  /*3f400*/  IADD3 R4, P0, PT, R26, R91, RZ ;  /* 0x0000005b1a047210 */ /* 0x004fca0007f1e0ff */
[----:B------:R-:W-:Y:S04]  /*3f410*/  STL [R1+0x291c], R4 ;  /* 0x00291c0401007387 */ /* 0x000fe80000100800 */
[----:B0-----:R-:W2:Y:S01]  /*3f420*/  LDL.LU.64 R46, [R1+0x12e8] ;  /* 0x0012e800012e7983 */ /* 0x001ea20000300a00 */
[----:B------:R-:W-:-:S05]  /*3f430*/  IADD3 R0, P5, PT, R36, R91, RZ ;  /* 0x0000005b24007210 */ /* 0x000fca0007fbe0ff */
[----:B------:R0:W-:Y:S01]  /*3f440*/  STL [R1+0x2920], R0 ;  /* 0x0029200001007387 */ /* 0x0001e20000100800 */
[--C-:B------:R-:W-:Y:S02]  /*3f450*/  IMAD.X R36, R37, 0x1, R90.reuse, P5 ;  /* 0x0000000125247824 */ /* 0x100fe400028e065a */
[----:B0-----:R-:W-:Y:S02]  /*3f460*/  IMAD.X R0, R27, 0x1, R90, P0 ;  /* 0x000000011b007824 */ /* 0x001fe400000e065a */
[----:B------:R-:W2:Y:S01]  /*3f470*/  LDL.LU.64 R26, [R1+0x12f0] ;  /* 0x0012f000011a7983 */ /* 0x000ea20000300a00 */
[----:B------:R-:W-:-:S05]  /*3f480*/  IADD3 R4, P6, PT, R20, R91, RZ ;  /* 0x0000005b14047210 */ /* 0x000fca0007fde0ff */
[----:B------:R0:W-:Y:S04]  /*3f490*/  STL [R1+0x2924], R4 ;  /* 0x0029240401007387 */ /* 0x0001e80000100800 */
[----:B------:R3:W-:Y:S04]  /*3f4a0*/  STL [R1+0x12b0], R0 ;  /* 0x0012b00001007387 */ /* 0x0007e80000100800 */
[----:B------:R-:W-:Y:S01]  /*3f4b0*/  STL [R1+0x12b8], R36 ;  /* 0x0012b82401007387 */ /* 0x000fe20000100800 */
[----:B0-----:R-:W-:-:S03]  /*3f4c0*/  IMAD.X R4, R21, 0x1, R90, P6 ;  /* 0x0000000115047824 */ /* 0x001fc600030e065a */
[----:B------:R-:W2:Y:S04]  /*3f4d0*/  LDL.LU.64 R20, [R1+0x12f8] ;  /* 0x0012f80001147983 */ /* 0x000ea80000300a00 */
[----:B------:R-:W-:Y:S04]  /*3f4e0*/  STL [R1+0x12c0], R4 ;  /* 0x0012c00401007387 */ /* 0x000fe80000100800 */
[----:B------:R-:W2:Y:S01]  /*3f4f0*/  LDL.LU.64 R80, [R1+0x1300] ;  /* 0x0013000001507983 */ /* 0x000ea20000300a00 */
[----:B---3--:R-:W-:-:S05]  /*3f500*/  IADD3 R0, P0, PT, R28, R91, RZ ;  /* 0x0000005b1c007210 */ /* 0x008fca0007f1e0ff */
[----:B------:R0:W-:Y:S02]  /*3f510*/  STL [R1+0x29e8], R0 ;  /* 0x0029e80001007387 */ /* 0x0001e40000100800 */
[----:B0-----:R-:W-:Y:S02]  /*3f520*/  IMAD.X R0, R29, 0x1, R90, P0 ;  /* 0x000000011d007824 */ /* 0x001fe400000e065a */
[----:B------:R-:W3:Y:S01]  /*3f530*/  LDL.LU.64 R28, [R1+0x1308] ;  /* 0x00130800011c7983 */ /* 0x000ee20000300a00 */
[-C--:B----4-:R-:W-:Y:S02]  /*3f540*/  IADD3 R36, P5, PT, R64, R91.reuse, RZ ;  /* 0x0000005b40247210 */ /* 0x090fe40007fbe0ff */
[----:B------:R-:W-:-:S05]  /*3f550*/  IADD3 R4, P6, PT, R16, R91, RZ ;  /* 0x0000005b10047210 */ /* 0x000fca0007fde0ff */
[--C-:B------:R-:W-:Y:S01]  /*3f560*/  IMAD.X R16, R17, 0x1, R90.reuse, P6 ;  /* 0x0000000111107824 */ /* 0x100fe200030e065a */
[----:B------:R-:W-:Y:S04]  /*3f570*/  STL [R1+0x292c], R4 ;  /* 0x00292c0401007387 */ /* 0x000fe80000100800 */
[----:B------:R-:W-:Y:S04]  /*3f580*/  STL [R1+0x29e4], R0 ;  /* 0x0029e40001007387 */ /* 0x000fe80000100800 */
[----:B------:R0:W-:Y:S01]  /*3f590*/  STL [R1+0x12d8], R16 ;  /* 0x0012d81001007387 */ /* 0x0001e20000100800 */
[----:B------:R-:W-:-:S03]  /*3f5a0*/  IMAD.X R37, R65, 0x1, R90, P5 ;  /* 0x0000000141257824 */ /* 0x000fc600028e065a */
[----:B0-----:R-:W4:Y:S01]  /*3f5b0*/  LDL.LU.64 R16, [R1+0x1310] ;  /* 0x0013100001107983 */ /* 0x001f220000300a00 */
[----:B------:R-:W-:-:S05]  /*3f5c0*/  IADD3 R4, P0, PT, R48, R91, RZ ;  /* 0x0000005b30047210 */ /* 0x000fca0007f1e0ff */
[----:B------:R0:W-:Y:S04]  /*3f5d0*/  STL [R1+0x28f8], R4 ;  /* 0x0028f80401007387 */ /* 0x0001e80000100800 */
[----:B------:R-:W4:Y:S01]  /*3f5e0*/  LDL.LU.64 R64, [R1+0x1318] ;  /* 0x0013180001407983 */ /* 0x000f220000300a00 */
[----:B0-----:R-:W-:Y:S01]  /*3f5f0*/  IMAD.X R4, R49, 0x1, R90, P0 ;  /* 0x0000000131047824 */ /* 0x001fe200000e065a */
[----:B--2---:R-:W-:-:S05]  /*3f600*/  IADD3 R0, P5, PT, R46, R91, RZ ;  /* 0x0000005b2e007210 */ /* 0x004fca0007fbe0ff */
[----:B------:R0:W-:Y:S04]  /*3f610*/  STL [R1+0x28fc], R0 ;  /* 0x0028fc0001007387 */ /* 0x0001e80000100800 */
[----:B------:R-:W2:Y:S01]  /*3f620*/  LDL.LU.64 R48, [R1+0x1320] ;  /* 0x0013200001307983 */ /* 0x000ea20000300a00 */
[----:B0-----:R-:W-:-:S05]  /*3f630*/  IADD3 R0, P6, PT, R26, R91, RZ ;  /* 0x0000005b1a007210 */ /* 0x001fca0007fde0ff */
[----:B------:R0:W-:Y:S01]  /*3f640*/  STL [R1+0x2900], R0 ;  /* 0x0029000001007387 */ /* 0x0001e20000100800 */
[----:B------:R-:W-:-:S03]  /*3f650*/  IMAD.X R26, R27, 0x1, R90, P6 ;  /* 0x000000011b1a7824 */ /* 0x000fc600030e065a */
[----:B------:R1:W-:Y:S01]  /*3f660*/  STL [R1+0x12e0], R4 ;  /* 0x0012e00401007387 */ /* 0x0003e20000100800 */
[----:B0-----:R-:W-:-:S05]  /*3f670*/  IMAD.X R0, R47, 0x1, R90, P5 ;  /* 0x000000012f007824 */ /* 0x001fca00028e065a */
[----:B------:R-:W-:Y:S01]  /*3f680*/  STL [R1+0x12e8], R0 ;  /* 0x0012e80001007387 */ /* 0x000fe20000100800 */
[----:B-1----:R-:W-:-:S03]  /*3f690*/  IADD3 R4, P0, PT, R20, R91, RZ ;  /* 0x0000005b14047210 */ /* 0x002fc60007f1e0ff */
[----:B------:R0:W-:Y:S04]  /*3f6a0*/  STL [R1+0x12f0], R26 ;  /* 0x0012f01a01007387 */ /* 0x0001e80000100800 */
[----:B0-----:R-:W2:Y:S01]  /*3f6b0*/  LDL.LU.64 R26, [R1+0x1328] ;  /* 0x00132800011a7983 */ /* 0x001ea20000300a00 */
[----:B------:R-:W-:-:S03]  /*3f6c0*/  IADD3 R0, P5, PT, R80, R91, RZ ;  /* 0x0000005b50007210 */ /* 0x000fc60007fbe0ff */
[----:B------:R0:W-:Y:S04]  /*3f6d0*/  STL [R1+0x2904], R4 ;  /* 0x0029040401007387 */ /* 0x0001e80000100800 */
[----:B------:R-:W2:Y:S04]  /*3f6e0*/  LDL.LU.64 R46, [R1+0x1330] ;  /* 0x00133000012e7983 */ /* 0x000ea80000300a00 */
        /* <DEDUP_REMOVED lines=14> */
[----:B------:R-:W-:-:S05]  /*3f7d0*/  IADD3 R0, P5, PT, R64, R91, RZ ;  /* 0x0000005b40007210 */ /* 0x000fca0007fbe0ff */
[----:B------:R2:W-:Y:S01]  /*3f7e0*/  STL [R1+0x28dc], R0 ;  /* 0x0028dc0001007387 */ /* 0x0005e20000100800 */
[----:B0-----:R-:W-:-:S03]  /*3f7f0*/  IMAD.X R4, R17, 0x1, R90, P0 ;  /* 0x0000000111047824 */ /* 0x001fc600000e065a */
[----:B------:R-:W4:Y:S01]  /*3f800*/  LDL.LU.64 R16, [R1+0x1350] ;  /* 0x0013500001107983 */ /* 0x000f220000300a00 */
        /* <DEDUP_REMOVED lines=9> */
[----:B------:R0:W-:Y:S01]  /*3f8a0*/  STL [R1+0x28e4], R4 ;  /* 0x0028e40401007387 */ /* 0x0001e20000100800 */
[----:B------:R-:W-:-:S03]  /*3f8b0*/  IADD3 R0, P5, PT, R46, R91, RZ ;  /* 0x0000005b2e007210 */ /* 0x000fc60007fbe0ff */
[----:B------:R-:W2:Y:S04]  /*3f8c0*/  LDL.LU.64 R64, [R1+0x1360] ;  /* 0x0013600001407983 */ /* 0x000ea80000300a00 */
[----:B------:R1:W-:Y:S01]  /*3f8d0*/  STL [R1+0x28e8], R0 ;  /* 0x0028e80001007387 */ /* 0x0003e20000100800 */
[----:B0-----:R-:W-:-:S03]  /*3f8e0*/  IMAD.X R4, R27, 0x1, R90, P0 ;  /* 0x000000011b047824 */ /* 0x001fc600000e065a */
[----:B------:R-:W2:Y:S01]  /*3f8f0*/  LDL.LU.64 R26, [R1+0x1368] ;  /* 0x00136800011a7983 */ /* 0x000ea20000300a00 */
[----:B-1----:R-:W-:-:S05]  /*3f900*/  IADD3 R0, P6, PT, R20, R91, RZ ;  /* 0x0000005b14007210 */ /* 0x002fca0007fde0ff */
[----:B------:R0:W-:Y:S01]  /*3f910*/  STL [R1+0x28ec], R0 ;  /* 0x0028ec0001007387 */ /* 0x0001e20000100800 */
[----:B------:R-:W-:-:S03]  /*3f920*/  IMAD.X R20, R21, 0x1, R90, P6 ;  /* 0x0000000115147824 */ /* 0x000fc600030e065a */
[----:B------:R3:W-:Y:S01]  /*3f930*/  STL [R1+0x1328], R4 ;  /* 0x0013280401007387 */ /* 0x0007e20000100800 */
[----:B0-----:R-:W-:-:S05]  /*3f940*/  IADD3.X R0, PT, PT, R47, R90, RZ, P5, !PT ;  /* 0x0000005a2f007210 */ /* 0x001fca0002ffe4ff */
[----:B------:R-:W-:Y:S04]  /*3f950*/  STL [R1+0x1330], R0 ;  /* 0x0013300001007387 */ /* 0x000fe80000100800 */
[----:B------:R-:W-:Y:S04]  /*3f960*/  STL [R1+0x1338], R20 ;  /* 0x0013381401007387 */ /* 0x000fe80000100800 */
[----:B------:R-:W2:Y:S01]  /*3f970*/  LDL.LU.64 R46, [R1+0x1370] ;  /* 0x00137000012e7983 */ /* 0x000ea20000300a00 */
[----:B---3--:R-:W-:-:S05]  /*3f980*/  IADD3 R4, P0, PT, R28, R91, RZ ;  /* 0x0000005b1c047210 */ /* 0x008fca0007f1e0ff */
[----:B------:R0:W-:Y:S04]  /*3f990*/  STL [R1+0x28f0], R4 ;  /* 0x0028f00401007387 */ /* 0x0001e80000100800 */
[----:B------:R-:W3:Y:S01]  /*3f9a0*/  LDL.LU.64 R82, [R1+0x1378] ;  /* 0x0013780001527983 */ /* 0x000ee20000300a00 */
[----:B0-----:R-:W-:Y:S01]  /*3f9b0*/  IMAD.X R4, R29, 0x1, R90, P0 ;  /* 0x000000011d047824 */ /* 0x001fe200000e065a */
[----:B----4-:R-:W-:-:S05]  /*3f9c0*/  IADD3 R0, P5, PT, R80, R91, RZ ;  /* 0x0000005b50007210 */ /* 0x010fca0007fbe0ff */
[----:B------:R0:W-:Y:S04]  /*3f9d0*/  STL [R1+0x29d8], R0 ;  /* 0x0029d80001007387 */ /* 0x0001e80000100800 */
[----:B------:R-:W4:Y:S01]  /*3f9e0*/  LDL.LU.64 R28, [R1+0x1380] ;  /* 0x00138000011c7983 */ /* 0x000f220000300a00 */
[----:B------:R-:W-:Y:S01]  /*3f9f0*/  IADD3 R20, P6, PT, R16, R91, RZ ;  /* 0x0000005b10147210 */ /* 0x000fe20007fde0ff */
[--C-:B0-----:R-:W-:Y:S02]  /*3fa00*/  IMAD.X R0, R81, 0x1, R90.reuse, P5 ;  /* 0x0000000151007824 */ /* 0x101fe400028e065a */
[----:B------:R2:W-:Y:S02]  /*3fa10*/  STL [R1+0x1340], R4 ;  /* 0x0013400401007387 */ /* 0x0005e40000100800 */
[----:B------:R-:W-:-:S02]  /*3fa20*/  IMAD.X R21, R17, 0x1, R90, P6 ;  /* 0x0000000111157824 */ /* 0x000fc400030e065a */
[----:B------:R0:W-:Y:S04]  /*3fa30*/  STL [R1+0x29a8], R0 ;  /* 0x0029a80001007387 */ /* 0x0001e80000100800 */
[----:B------:R-:W4:Y:S01]  /*3fa40*/  LDL.LU.64 R16, [R1+0x1388] ;  /* 0x0013880001107983 */ /* 0x000f220000300a00 */
[----:B--2---:R-:W-:-:S05]  /*3fa50*/  IADD3 R4, P0, PT, R48, R91, RZ ;  /* 0x0000005b30047210 */ /* 0x004fca0007f1e0ff */
[----:B------:R1:W-:Y:S04]  /*3fa60*/  STL [R1+0x28b8], R4 ;  /* 0x0028b80401007387 */ /* 0x0003e80000100800 */
[----:B------:R-:W2:Y:S01]  /*3fa70*/  LDL.LU.64 R80, [R1+0x1390] ;  /* 0x0013900001507983 */ /* 0x000ea20000300a00 */
[----:B0-----:R-:W-:Y:S01]  /*3fa80*/  IADD3 R0, P5, PT, R64, R91, RZ ;  /* 0x0000005b40007210 */ /* 0x001fe20007fbe0ff */
[----:B-1----:R-:W-:-:S04]  /*3fa90*/  IMAD.X R4, R49, 0x1, R90, P0 ;  /* 0x0000000131047824 */ /* 0x002fc800000e065a */
[----:B------:R0:W-:Y:S04]  /*3faa0*/  STL [R1+0x28bc], R0 ;  /* 0x0028bc0001007387 */ /* 0x0001e80000100800 */
[----:B------:R-:W2:Y:S01]  /*3fab0*/  LDL.LU.64 R48, [R1+0x1398] ;  /* 0x0013980001307983 */ /* 0x000ea20000300a00 */
[----:B0-----:R-:W-:-:S05]  /*3fac0*/  IADD3 R0, P6, PT, R26, R91, RZ ;  /* 0x0000005b1a007210 */ /* 0x001fca0007fde0ff */
[----:B------:R0:W-:Y:S01]  /*3fad0*/  STL [R1+0x28c0], R0 ;  /* 0x0028c00001007387 */ /* 0x0001e20000100800 */
[----:B------:R-:W-:-:S03]  /*3fae0*/  IMAD.X R26, R27, 0x1, R90, P6 ;  /* 0x000000011b1a7824 */ /* 0x000fc600030e065a */
[----:B------:R1:W-:Y:S01]  /*3faf0*/  STL [R1+0x1358], R4 ;  /* 0x0013580401007387 */ /* 0x0003e20000100800 */
[----:B0-----:R-:W-:-:S05]  /*3fb00*/  IMAD.X R0, R65, 0x1, R90, P5 ;  /* 0x0000000141007824 */ /* 0x001fca00028e065a */
[----:B------:R-:W-:Y:S04]  /*3fb10*/  STL [R1+0x1360], R0 ;  /* 0x0013600001007387 */ /* 0x000fe80000100800 */
[----:B------:R0:W-:Y:S01]  /*3fb20*/  STL [R1+0x1368], R26 ;  /* 0x0013681a01007387 */ /* 0x0001e20000100800 */
[----:B-1----:R-:W-:-:S03]  /*3fb30*/  IADD3 R4, P0, PT, R46, R91, RZ ;  /* 0x0000005b2e047210 */ /* 0x002fc60007f1e0ff */
[----:B0-----:R-:W2:Y:S04]  /*3fb40*/  LDL.LU.64 R26, [R1+0x13a0] ;  /* 0x0013a000011a7983 */ /* 0x001ea80000300a00 */
[----:B------:R0:W-:Y:S04]  /*3fb50*/  STL [R1+0x28c4], R4 ;  /* 0x0028c40401007387 */ /* 0x0001e80000100800 */
[----:B------:R-:W2:Y:S01]  /*3fb60*/  LDL.LU.64 R64, [R1+0x13a8] ;  /* 0x0013a80001407983 */ /* 0x000ea20000300a00 */
[----:B---3--:R-:W-:Y:S01]  /*3fb70*/  IADD3 R0, P5, PT, R82, R91, RZ ;  /* 0x0000005b52007210 */ /* 0x008fe20007fbe0ff */
[----:B0-----:R-:W-:-:S04]  /*3fb80*/  IMAD.X R4, R47, 0x1, R90, P0 ;  /* 0x000000012f047824 */ /* 0x001fc800000e065a */
[----:B------:R4:W-:Y:S04]  /*3fb90*/  STL [R1+0x28c8], R0 ;  /* 0x0028c80001007387 */ /* 0x0009e80000100800 */
[----:B------:R-:W3:Y:S01]  /*3fba0*/  LDL.LU.64 R46, [R1+0x13b0] ;  /* 0x0013b000012e7983 */ /* 0x000ee20000300a00 */
[----:B----4-:R-:W-:-:S05]  /*3fbb0*/  IADD3 R0, P6, PT, R28, R91, RZ ;  /* 0x0000005b1c007210 */ /* 0x010fca0007fde0ff */
[----:B------:R0:W-:Y:S01]  /*3fbc0*/  STL [R1+0x28cc], R0 ;  /* 0x0028cc0001007387 */ /* 0x0001e20000100800 */
[----:B------:R-:W-:-:S03]  /*3fbd0*/  IMAD.X R28, R29, 0x1, R90, P6 ;  /* 0x000000011d1c7824 */ /* 0x000fc600030e065a */
[----:B------:R1:W-:Y:S01]  /*3fbe0*/  STL [R1+0x1370], R4 ;  /* 0x0013700401007387 */ /* 0x0003e20000100800 */
[----:B0-----:R-:W-:-:S05]  /*3fbf0*/  IMAD.X R0, R83, 0x1, R90, P5 ;  /* 0x0000000153007824 */ /* 0x001fca00028e065a */
[----:B------:R-:W-:Y:S01]  /*3fc00*/  STL [R1+0x1378], R0 ;  /* 0x0013780001007387 */ /* 0x000fe20000100800 */
[----:B-1----:R-:W-:-:S03]  /*3fc10*/  IADD3 R4, P0, PT, R16, R91, RZ ;  /* 0x0000005b10047210 */ /* 0x002fc60007f1e0ff */
[----:B------:R0:W-:Y:S04]  /*3fc20*/  STL [R1+0x1380], R28 ;  /* 0x0013801c01007387 */ /* 0x0001e80000100800 */
[----:B0-----:R-:W4:Y:S04]  /*3fc30*/  LDL.LU.64 R28, [R1+0x13b8] ;  /* 0x0013b800011c7983 */ /* 0x001f280000300a00 */
        /* <DEDUP_REMOVED lines=47> */
[----:B------:R-:W-:Y:S01]  /*3ff30*/  IADD3 R0, P5, PT, R80, R91, RZ ;  /* 0x0000005b50007210 */ /* 0x000fe20007fbe0ff */
[----:B0-----:R-:W-:-:S04]  /*3ff40*/  IMAD.X R4, R49, 0x1, R90, P0 ;  /* 0x0000000131047824 */ /* 0x001fc800000e065a */
        /* <DEDUP_REMOVED lines=9> */
[----:B---3--:R-:W-:-:S03]  /*3ffe0*/  IADD3 R4, P0, PT, R46, R91, RZ ;  /* 0x0000005b2e047210 */ /* 0x008fc60007f1e0ff */
[----:B0-----:R-:W3:Y:S04]  /*3fff0*/  LDL.LU.64 R26, [R1+0x1418] ;  /* 0x00141800011a7983 */ /* 0x001ee80000300a00 */
[----:B------:R0:W-:Y:S04]  /*40000*/  STL [R1+0x2888], R4 ;  /* 0x0028880401007387 */ /* 0x0001e80000100800 */
[----:B------:R-:W3:Y:S01]  /*40010*/  LDL.LU.64 R80, [R1+0x1420] ;  /* 0x0014200001507983 */ /* 0x000ee20000300a00 */
[----:B0-----:R-:W-:Y:S01]  /*40020*/  IMAD.X R4, R47, 0x1, R90, P0 ;  /* 0x000000012f047824 */ /* 0x001fe200000e065a */
[----:B----4-:R-:W-:-:S05]  /*40030*/  IADD3 R0, P5, PT, R64, R91, RZ ;  /* 0x0000005b40007210 */ /* 0x010fca0007fbe0ff */
[----:B------:R0:W-:Y:S04]  /*40040*/  STL [R1+0x2874], R0 ;  /* 0x0028740001007387 */ /* 0x0001e80000100800 */
[----:B------:R-:W4:Y:S01]  /*40050*/  LDL.LU.64 R46, [R1+0x1428] ;  /* 0x00142800012e7983 */ /* 0x000f220000300a00 */
[----:B0-----:R-:W-:-:S05]  /*40060*/  IADD3 R0, P6, PT, R28, R91, RZ ;  /* 0x0000005b1c007210 */ /* 0x001fca0007fde0ff */
        /* <DEDUP_REMOVED lines=22> */
[----:B---3--:R-:W-:-:S05]  /*401d0*/  IADD3 R4, P0, PT, R26, R91, RZ ;  /* 0x0000005b1a047210 */ /* 0x008fca0007f1e0ff */
[----:B------:R0:W-:Y:S01]  /*401e0*/  STL [R1+0x2858], R4 ;  /* 0x0028580401007387 */ /* 0x0001e20000100800 */
[----:B------:R-:W-:-:S03]  /*401f0*/  IADD3 R0, P5, PT, R80, R91, RZ ;  /* 0x0000005b50007210 */ /* 0x000fc60007fbe0ff */
[----:B------:R-:W3:Y:S04]  /*40200*/  LDL.LU.64 R82, [R1+0x1450] ;  /* 0x0014500001527983 */ /* 0x000ee80000300a00 */
[----:B------:R4:W-:Y:S01]  /*40210*/  STL [R1+0x2844], R0 ;  /* 0x0028440001007387 */ /* 0x0009e20000100800 */
[----:B0-----:R-:W-:-:S03]  /*40220*/  IMAD.X R4, R27, 0x1, R90, P0 ;  /* 0x000000011b047824 */ /* 0x001fc600000e065a */
[----:B------:R-:W3:Y:S01]  /*40230*/  LDL.LU.64 R26, [R1+0x1458] ;  /* 0x00145800011a7983 */ /* 0x000ee20000300a00 */
[----:B----4-:R-:W-:-:S05]  /*40240*/  IADD3 R0, P6, PT, R46, R91, RZ ;  /* 0x0000005b2e007210 */ /* 0x010fca0007fde0ff */
[----:B------:R0:W-:Y:S01]  /*40250*/  STL [R1+0x2848], R0 ;  /* 0x0028480001007387 */ /* 0x0001e20000100800 */
[----:B------:R-:W-:-:S03]  /*40260*/  IMAD.X R46, R47, 0x1, R90, P6 ;  /* 0x000000012f2e7824 */ /* 0x000fc600030e065a */
[----:B------:R-:W-:Y:S01]  /*40270*/  STL [R1+0x2840], R4 ;  /* 0x0028400401007387 */ /* 0x000fe20000100800 */
[----:B0-----:R-:W-:-:S05]  /*40280*/  IMAD.X R0, R81, 0x1, R90, P5 ;  /* 0x0000000151007824 */ /* 0x001fca00028e065a */
[----:B------:R-:W-:Y:S04]  /*40290*/  STL [R1+0x282c], R0 ;  /* 0x00282c0001007387 */ /* 0x000fe80000100800 */
[----:B------:R0:W-:Y:S04]  /*402a0*/  STL [R1+0x2830], R46 ;  /* 0x0028302e01007387 */ /* 0x0001e80000100800 */
        /* <DEDUP_REMOVED lines=19> */
[----:B---3--:R-:W-:Y:S01]  /*403e0*/  IADD3 R0, P5, PT, R82, R91, RZ ;  /* 0x0000005b52007210 */ /* 0x008fe20007fbe0ff */
[----:B0-----:R-:W-:-:S04]  /*403f0*/  IMAD.X R4, R49, 0x1, R90, P0 ;  /* 0x0000000131047824 */ /* 0x001fc800000e065a */
[----:B------:R0:W-:Y:S04]  /*40400*/  STL [R1+0x2814], R0 ;  /* 0x0028140001007387 */ /* 0x0001e80000100800 */
[----:B------:R-:W3:Y:S01]  /*40410*/  LDL.LU.64 R48, [R1+0x1488] ;  /* 0x0014880001307983 */ /* 0x000ee20000300a00 */
[----:B0-----:R-:W-:-:S05]  /*40420*/  IADD3 R0, P6, PT, R26, R91, RZ ;  /* 0x0000005b1a007210 */ /* 0x001fca0007fde0ff */
        /* <DEDUP_REMOVED lines=10> */
[----:B------:R-:W-:Y:S01]  /*404d0*/  IADD3 R0, P5, PT, R80, R91, RZ ;  /* 0x0000005b50007210 */ /* 0x000fe20007fbe0ff */
[----:B0-----:R-:W-:-:S04]  /*404e0*/  IMAD.X R4, R47, 0x1, R90, P0 ;  /* 0x000000012f047824 */ /* 0x001fc800000e065a */
[----:B------:R2:W-:Y:S04]  /*404f0*/  STL [R1+0x27f0], R0 ;  /* 0x0027f00001007387 */ /* 0x0005e80000100800 */
[----:B------:R-:W4:Y:S01]  /*40500*/  LDL.LU.64 R46, [R1+0x14a0] ;  /* 0x0014a000012e7983 */ /* 0x000f220000300a00 */
[----:B--2---:R-:W-:-:S05]  /*40510*/  IADD3 R0, P6, PT, R28, R91, RZ ;  /* 0x0000005b1c007210 */ /* 0x004fca0007fde0ff */
[----:B------:R0:W-:Y:S01]  /*40520*/  STL [R1+0x27f4], R0 ;  /* 0x0027f40001007387 */ /* 0x0001e20000100800 */
[----:B------:R-:W-:-:S03]  /*40530*/  IADD3.X R28, PT, PT, R29, R90, RZ, P6, !PT ;  /* 0x0000005a1d1c7210 */ /* 0x000fc600037fe4ff */
        /* <DEDUP_REMOVED lines=20> */
[----:B------:R-:W-:-:S05]  /*40680*/  IADD3 R4, P0, PT, R26, R91, RZ ;  /* 0x0000005b1a047210 */ /* 0x000fca0007f1e0ff */
        /* <DEDUP_REMOVED lines=30> */
[----:B------:R0:W-:Y:S04]  /*40870*/  STL [R1+0x278c], R4 ;  /* 0x00278c0401007387 */ /* 0x0001e80000100800 */
[----:B------:R-:W3:Y:S01]  /*40880*/  LDL.LU.64 R80, [R1+0x14f8] ;  /* 0x0014f80001507983 */ /* 0x000ee20000300a00 */
[----:B------:R-:W-:Y:S01]  /*40890*/  IADD3 R0, P5, PT, R64, R91, RZ ;  /* 0x0000005b40007210 */ /* 0x000fe20007fbe0ff */
[----:B0-----:R-:W-:-:S04]  /*408a0*/  IMAD.X R4, R49, 0x1, R90, P0 ;  /* 0x0000000131047824 */ /* 0x001fc800000e065a */
[----:B------:R4:W-:Y:S04]  /*408b0*/  STL [R1+0x2790], R0 ;  /* 0x0027900001007387 */ /* 0x0009e80000100800 */
        /* <DEDUP_REMOVED lines=147> */
[----:B------:R-:W-:Y:S02]  /*411f0*/  IADD3 R0, P5, PT, R82, R91, RZ ;  /* 0x0000005b52007210 */ /* 0x000fe40007fbe0ff */
[----:B0-----:R-:W-:-:S03]  /*41200*/  IADD3.X R4, PT, PT, R49, R90, RZ, P0, !PT ;  /* 0x0000005a31047210 */ /* 0x001fc600007fe4ff */
        /* <DEDUP_REMOVED lines=201> */
[----:B0-----:R-:W-:-:S05]  /*41ea0*/  IADD3.X R0, PT, PT, R81, R90, RZ, P5, !PT ;  /* 0x0000005a51007210 */ /* 0x001fca0002ffe4ff */
        /* <DEDUP_REMOVED lines=61> */
[----:B------:R0:W-:Y:S04]  /*42280*/  STL [R1+0x1f68], R48 ;  /* 0x001f683001007387 */ /* 0x0001e80000100800 */
[----:B------:R-:W2:Y:S01]  /*42290*/  LDL.LU.64 R64, [R1+0x1790] ;  /* 0x0017900001407983 */ /* 0x000ea20000300a00 */
[----:B---3--:R-:W-:-:S05]  /*422a0*/  IADD3 R4, P0, PT, R26, R91, RZ ;  /* 0x0000005b1a047210 */ /* 0x008fca0007f1e0ff */
[----:B------:R1:W-:Y:S04]  /*422b0*/  STL [R1+0x1f54], R4 ;  /* 0x001f540401007387 */ /* 0x0003e80000100800 */
[----:B0-----:R-:W3:Y:S01]  /*422c0*/  LDL.LU.64 R48, [R1+0x1798] ;  /* 0x0017980001307983 */ /* 0x001ee20000300a00 */
[----:B------:R-:W-:Y:S01]  /*422d0*/  IADD3 R0, P5, PT, R82, R91, RZ ;  /* 0x0000005b52007210 */ /* 0x000fe20007fbe0ff */
[----:B-1----:R-:W-:-:S04]  /*422e0*/  IMAD.X R4, R27, 0x1, R90, P0 ;  /* 0x000000011b047824 */ /* 0x002fc800000e065a */
        /* <DEDUP_REMOVED lines=28> */
[----:B0-----:R-:W-:Y:S01]  /*424b0*/  IMAD.X R4, R65, 0x1, R90, P0 ;  /* 0x0000000141047824 */ /* 0x001fe200000e065a */
[----:B---3--:R-:W-:-:S05]  /*424c0*/  IADD3 R0, P5, PT, R48, R91, RZ ;  /* 0x0000005b30007210 */ /* 0x008fca0007fbe0ff */
        /* <DEDUP_REMOVED lines=35> */
[----:B------:R1:W-:Y:S01]  /*42700*/  STL [R1+0x1edc], R4 ;  /* 0x001edc0401007387 */ /* 0x0003e20000100800 */
[----:B0-----:R-:W-:-:S05]  /*42710*/  IMAD.X R0, R81, 0x1, R90, P5 ;  /* 0x0000000151007824 */ /* 0x001fca00028e065a */
[----:B------:R-:W-:Y:S04]  /*42720*/  STL [R1+0x1ee0], R0 ;  /* 0x001ee00001007387 */ /* 0x000fe80000100800 */
[----:B------:R0:W-:Y:S04]  /*42730*/  STL [R1+0x1ee4], R64 ;  /* 0x001ee44001007387 */ /* 0x0001e80000100800 */
[----:B------:R-:W3:Y:S01]  /*42740*/  LDL.LU.64 R80, [R1+0x1808] ;  /* 0x0018080001507983 */ /* 0x000ee20000300a00 */
[----:B-1----:R-:W-:-:S05]  /*42750*/  IADD3 R4, P0, PT, R26, R91, RZ ;  /* 0x0000005b1a047210 */ /* 0x002fca0007f1e0ff */
[----:B------:R1:W-:Y:S04]  /*42760*/  STL [R1+0x1f00], R4 ;  /* 0x001f000401007387 */ /* 0x0003e80000100800 */
[----:B0-----:R-:W3:Y:S01]  /*42770*/  LDL.LU.64 R64, [R1+0x1810] ;  /* 0x0018100001407983 */ /* 0x001ee20000300a00 */
[----:B-1----:R-:W-:Y:S01]  /*42780*/  IMAD.X R4, R27, 0x1, R90, P0 ;  /* 0x000000011b047824 */ /* 0x002fe200000e065a */
        /* <DEDUP_REMOVED lines=30> */
[----:B------:R-:W-:-:S05]  /*42970*/  IADD3 R0, P5, PT, R64, R91, RZ ;  /* 0x0000005b40007210 */ /* 0x000fca0007fbe0ff */
[----:B------:R4:W-:Y:S04]  /*42980*/  STL [R1+0x17dc], R0 ;  /* 0x0017dc0001007387 */ /* 0x0009e80000100800 */
[----:B------:R-:W3:Y:S01]  /*42990*/  LDL.LU.64 R80, [R1+0x1848] ;  /* 0x0018480001507983 */ /* 0x000ee20000300a00 */
[----:B----4-:R-:W-:-:S05]  /*429a0*/  IADD3 R0, P6, PT, R26, R91, RZ ;  /* 0x0000005b1a007210 */ /* 0x010fca0007fde0ff */
        /* <DEDUP_REMOVED lines=15> */
[----:B------:R0:W-:Y:S01]  /*42aa0*/  STL [R1+0x17bc], R0 ;  /* 0x0017bc0001007387 */ /* 0x0001e20000100800 */
[----:B------:R-:W-:-:S03]  /*42ab0*/  IADD3.X R28, PT, PT, R29, R90, RZ, P6, !PT ;  /* 0x0000005a1d1c7210 */ /* 0x000fc600037fe4ff */
[----:B------:R3:W-:Y:S01]  /*42ac0*/  STL [R1+0x179c], R4 ;  /* 0x00179c0401007387 */ /* 0x0007e20000100800 */
[----:B0-----:R-:W-:-:S05]  /*42ad0*/  IMAD.X R0, R49, 0x1, R90, P5 ;  /* 0x0000000131007824 */ /* 0x001fca00028e065a */
[----:B------:R0:W-:Y:S04]  /*42ae0*/  STL [R1+0x17a0], R0 ;  /* 0x0017a00001007387 */ /* 0x0001e80000100800 */
[----:B------:R1:W-:Y:S04]  /*42af0*/  STL [R1+0x17a4], R28 ;  /* 0x0017a41c01007387 */ /* 0x0003e80000100800 */
[----:B------:R-:W2:Y:S01]  /*42b00*/  LDL.LU.64 R48, [R1+0x1868] ;  /* 0x0018680001307983 */ /* 0x000ea20000300a00 */
[----:B---3--:R-:W-:-:S05]  /*42b10*/  IADD3 R4, P0, PT, R16, R91, RZ ;  /* 0x0000005b10047210 */ /* 0x008fca0007f1e0ff */
[----:B------:R3:W-:Y:S01]  /*42b20*/  STL [R1+0x17c0], R4 ;  /* 0x0017c00401007387 */ /* 0x0007e20000100800 */
[----:B0-----:R-:W-:-:S03]  /*42b30*/  IADD3 R0, P5, PT, R82, R91, RZ ;  /* 0x0000005b52007210 */ /* 0x001fc60007fbe0ff */
[----:B-1----:R-:W2:Y:S04]  /*42b40*/  LDL.LU.64 R28, [R1+0x1870] ;  /* 0x00187000011c7983 */ /* 0x002ea80000300a00 */
[----:B------:R0:W-:Y:S01]  /*42b50*/  STL [R1+0x17ac], R0 ;  /* 0x0017ac0001007387 */ /* 0x0001e20000100800 */
[----:B---3--:R-:W-:-:S03]  /*42b60*/  IMAD.X R4, R17, 0x1, R90, P0 ;  /* 0x0000000111047824 */ /* 0x008fc600000e065a */
[----:B------:R-:W3:Y:S01]  /*42b70*/  LDL.LU.64 R16, [R1+0x1878] ;  /* 0x0018780001107983 */ /* 0x000ee20000300a00 */
[----:B0-----:R-:W-:-:S05]  /*42b80*/  IADD3 R0, P6, PT, R80, R91, RZ ;  /* 0x0000005b50007210 */ /* 0x001fca0007fde0ff */
[----:B------:R0:W-:Y:S01]  /*42b90*/  STL [R1+0x17b0], R0 ;  /* 0x0017b00001007387 */ /* 0x0001e20000100800 */
[----:B------:R-:W-:-:S03]  /*42ba0*/  IMAD.X R80, R81, 0x1, R90, P6 ;  /* 0x0000000151507824 */ /* 0x000fc600030e065a */
[----:B------:R4:W-:Y:S01]  /*42bb0*/  STL [R1+0x17a8], R4 ;  /* 0x0017a80401007387 */ /* 0x0009e20000100800 */
[----:B0-----:R-:W-:-:S05]  /*42bc0*/  IMAD.X R0, R83, 0x1, R90, P5 ;  /* 0x0000000153007824 */ /* 0x001fca00028e065a */
[----:B------:R0:W-:Y:S04]  /*42bd0*/  STL [R1+0x1794], R0 ;  /* 0x0017940001007387 */ /* 0x0001e80000100800 */
[----:B------:R-:W-:Y:S04]  /*42be0*/  STL [R1+0x1798], R80 ;  /* 0x0017985001007387 */ /* 0x000fe80000100800 */
[----:B------:R-:W3:Y:S01]  /*42bf0*/  LDL.LU.64 R84, [R1+0x1880] ;  /* 0x0018800001547983 */ /* 0x000ee20000300a00 */
[----:B----4-:R-:W-:-:S05]  /*42c00*/  IADD3 R4, P0, PT, R64, R91, RZ ;  /* 0x0000005b40047210 */ /* 0x010fca0007f1e0ff */
[----:B------:R-:W-:Y:S04]  /*42c10*/  STL [R1+0x1784], R4 ;  /* 0x0017840401007387 */ /* 0x000fe80000100800 */
[----:B------:R-:W4:Y:S01]  /*42c20*/  LDL.LU.64 R82, [R1+0x1888] ;  /* 0x0018880001527983 */ /* 0x000f220000300a00 */
[----:B0-----:R-:W-:-:S05]  /*42c30*/  IADD3 R0, P5, PT, R26, R91, RZ ;  /* 0x0000005b1a007210 */ /* 0x001fca0007fbe0ff */
[----:B------:R0:W-:Y:S02]  /*42c40*/  STL [R1+0x1788], R0 ;  /* 0x0017880001007387 */ /* 0x0001e40000100800 */
[----:B0-----:R-:W-:Y:S01]  /*42c50*/  IMAD.X R0, R27, 0x1, R90, P5 ;  /* 0x000000011b007824 */ /* 0x001fe200028e065a */
[----:B--2---:R-:W-:-:S05]  /*42c60*/  IADD3 R80, P6, PT, R46, R91, RZ ;  /* 0x0000005b2e507210 */ /* 0x004fca0007fde0ff */
[----:B------:R0:W-:Y:S04]  /*42c70*/  STL [R1+0x178c], R80 ;  /* 0x00178c5001007387 */ /* 0x0001e80000100800 */
[----:B------:R-:W2:Y:S01]  /*42c80*/  LDL.LU.64 R26, [R1+0x1890] ;  /* 0x00189000011a7983 */ /* 0x000ea20000300a00 */
[--C-:B------:R-:W-:Y:S02]  /*42c90*/  IMAD.X R4, R65, 0x1, R90.reuse, P0 ;  /* 0x0000000141047824 */ /* 0x100fe400000e065a */
[----:B------:R-:W-:-:S03]  /*42ca0*/  IMAD.X R46, R47, 0x1, R90, P6 ;  /* 0x000000012f2e7824 */ /* 0x000fc600030e065a */
[----:B------:R1:W-:Y:S04]  /*42cb0*/  STL [R1+0x176c], R4 ;  /* 0x00176c0401007387 */ /* 0x0003e80000100800 */
[----:B------:R-:W-:Y:S04]  /*42cc0*/  STL [R1+0x1770], R0 ;  /* 0x0017700001007387 */ /* 0x000fe80000100800 */
[----:B------:R1:W-:Y:S04]  /*42cd0*/  STL [R1+0x1774], R46 ;  /* 0x0017742e01007387 */ /* 0x0003e80000100800 */
[----:B0-----:R-:W2:Y:S01]  /*42ce0*/  LDL.LU.64 R80, [R1+0x1898] ;  /* 0x0018980001507983 */ /* 0x001ea20000300a00 */
[----:B-1----:R-:W-:-:S05]  /*42cf0*/  IADD3 R4, P0, PT, R48, R91, RZ ;  /* 0x0000005b30047210 */ /* 0x002fca0007f1e0ff */
[----:B------:R0:W-:Y:S04]  /*42d00*/  STL [R1+0x1790], R4 ;  /* 0x0017900401007387 */ /* 0x0001e80000100800 */
[----:B------:R-:W2:Y:S01]  /*42d10*/  LDL.LU.64 R46, [R1+0x18a0] ;  /* 0x0018a000012e7983 */ /* 0x000ea20000300a00 */
[----:B------:R-:W-:-:S05]  /*42d20*/  IADD3 R0, P5, PT, R28, R91, RZ ;  /* 0x0000005b1c007210 */ /* 0x000fca0007fbe0ff */
[----:B------:R3:W-:Y:S04]  /*42d30*/  STL [R1+0x177c], R0 ;  /* 0x00177c0001007387 */ /* 0x0007e80000100800 */
[----:B------:R-:W2:Y:S01]  /*42d40*/  LDL.LU.64 R64, [R1+0x18a8] ;  /* 0x0018a80001407983 */ /* 0x000ea20000300a00 */
[----:B0-----:R-:W-:Y:S01]  /*42d50*/  IMAD.X R4, R49, 0x1, R90, P0 ;  /* 0x0000000131047824 */ /* 0x001fe200000e065a */
[----:B---3--:R-:W-:-:S05]  /*42d60*/  IADD3 R0, P6, PT, R16, R91, RZ ;  /* 0x0000005b10007210 */ /* 0x008fca0007fde0ff */
[----:B------:R0:W-:Y:S01]  /*42d70*/  STL [R1+0x1780], R0 ;  /* 0x0017800001007387 */ /* 0x0001e20000100800 */
[----:B------:R-:W-:-:S03]  /*42d80*/  IMAD.X R16, R17, 0x1, R90, P6 ;  /* 0x0000000111107824 */ /* 0x000fc600030e065a */
[----:B------:R1:W-:Y:S01]  /*42d90*/  STL [R1+0x1778], R4 ;  /* 0x0017780401007387 */ /* 0x0003e20000100800 */
[----:B0-----:R-:W-:-:S05]  /*42da0*/  IMAD.X R0, R29, 0x1, R90, P5 ;  /* 0x000000011d007824 */ /* 0x001fca00028e065a */
[----:B------:R4:W-:Y:S04]  /*42db0*/  STL [R1+0x1764], R0 ;  /* 0x0017640001007387 */ /* 0x0009e80000100800 */
[----:B------:R0:W-:Y:S04]  /*42dc0*/  STL [R1+0x1768], R16 ;  /* 0x0017681001007387 */ /* 0x0001e80000100800 */
[----:B------:R-:W3:Y:S01]  /*42dd0*/  LDL.LU.64 R28, [R1+0x18b0] ;  /* 0x0018b000011c7983 */ /* 0x000ee20000300a00 */
[----:B-1----:R-:W-:-:S05]  /*42de0*/  IADD3 R4, P0, PT, R84, R91, RZ ;  /* 0x0000005b54047210 */ /* 0x002fca0007f1e0ff */
[----:B------:R1:W-:Y:S04]  /*42df0*/  STL [R1+0x1754], R4 ;  /* 0x0017540401007387 */ /* 0x0003e80000100800 */
[----:B------:R-:W3:Y:S01]  /*42e00*/  LDL.LU.64 R48, [R1+0x18b8] ;  /* 0x0018b80001307983 */ /* 0x000ee20000300a00 */
[----:B----4-:R-:W-:-:S05]  /*42e10*/  IADD3 R0, P5, PT, R82, R91, RZ ;  /* 0x0000005b52007210 */ /* 0x010fca0007fbe0ff */
[----:B------:R4:W-:Y:S04]  /*42e20*/  STL [R1+0x1758], R0 ;  /* 0x0017580001007387 */ /* 0x0009e80000100800 */
[----:B0-----:R-:W3:Y:S01]  /*42e30*/  LDL.LU.64 R16, [R1+0x18c0] ;  /* 0x0018c00001107983 */ /* 0x001ee20000300a00 */
[--C-:B-1----:R-:W-:Y:S02]  /*42e40*/  IMAD.X R4, R83, 0x1, R90.reuse, P5 ;  /* 0x0000000153047824 */ /* 0x102fe400028e065a */
[----:B----4-:R-:W-:Y:S01]  /*42e50*/  IMAD.X R0, R85, 0x1, R90, P0 ;  /* 0x0000000155007824 */ /* 0x010fe200000e065a */
[----:B--2---:R-:W-:-:S05]  /*42e60*/  IADD3 R86, P6, PT, R26, R91, RZ ;  /* 0x0000005b1a567210 */ /* 0x004fca0007fde0ff */
[----:B------:R-:W-:Y:S01]  /*42e70*/  IMAD.X R26, R27, 0x1, R90, P6 ;  /* 0x000000011b1a7824 */ /* 0x000fe200030e065a */
[----:B------:R-:W-:Y:S04]  /*42e80*/  STL [R1+0x175c], R86 ;  /* 0x00175c5601007387 */ /* 0x000fe80000100800 */
[----:B------:R-:W-:Y:S04]  /*42e90*/  STL [R1+0x173c], R0 ;  /* 0x00173c0001007387 */ /* 0x000fe80000100800 */
[----:B------:R-:W-:Y:S04]  /*42ea0*/  STL [R1+0x1740], R4 ;  /* 0x0017400401007387 */ /* 0x000fe80000100800 */
[----:B------:R0:W-:Y:S04]  /*42eb0*/  STL [R1+0x1744], R26 ;  /* 0x0017441a01007387 */ /* 0x0001e80000100800 */
[----:B0-----:R-:W2:Y:S01]  /*42ec0*/  LDL.LU.64 R26, [R1+0x18c8] ;  /* 0x0018c800011a7983 */ /* 0x001ea20000300a00 */
[----:B------:R-:W-:-:S05]  /*42ed0*/  IADD3 R0, P0, PT, R80, R91, RZ ;  /* 0x0000005b50007210 */ /* 0x000fca0007f1e0ff */
[----:B------:R0:W-:Y:S01]  /*42ee0*/  STL [R1+0x1760], R0 ;  /* 0x0017600001007387 */ /* 0x0001e20000100800 */
[----:B------:R-:W-:-:S05]  /*42ef0*/  IADD3 R4, P5, PT, R46, R91, RZ ;  /* 0x0000005b2e047210 */ /* 0x000fca0007fbe0ff */
[----:B------:R1:W-:Y:S04]  /*42f00*/  STL [R1+0x174c], R4 ;  /* 0x00174c0401007387 */ /* 0x0003e80000100800 */
[----:B------:R-:W4:Y:S01]  /*42f10*/  LDL.LU.64 R82, [R1+0x18d0] ;  /* 0x0018d00001527983 */ /* 0x000f220000300a00 */
[----:B0-----:R-:W-:-:S05]  /*42f20*/  IADD3 R0, P6, PT, R64, R91, RZ ;  /* 0x0000005b40007210 */ /* 0x001fca0007fde0ff */
[----:B------:R0:W-:Y:S01]  /*42f30*/  STL [R1+0x1750], R0 ;  /* 0x0017500001007387 */ /* 0x0001e20000100800 */
[--C-:B-1----:R-:W-:Y:S02]  /*42f40*/  IMAD.X R4, R81, 0x1, R90.reuse, P0 ;  /* 0x0000000151047824 */ /* 0x102fe400000e065a */
[--C-:B0-----:R-:W-:Y:S02]  /*42f50*/  IMAD.X R0, R47, 0x1, R90.reuse, P5 ;  /* 0x000000012f007824 */ /* 0x101fe400028e065a */
[----:B------:R-:W4:Y:S04]  /*42f60*/  LDL.LU.64 R46, [R1+0x18d8] ;  /* 0x0018d800012e7983 */ /* 0x000f280000300a00 */
[----:B------:R0:W-:Y:S04]  /*42f70*/  STL [R1+0x1748], R4 ;  /* 0x0017480401007387 */ /* 0x0001e80000100800 */
[----:B------:R3:W-:Y:S01]  /*42f80*/  STL [R1+0x1734], R0 ;  /* 0x0017340001007387 */ /* 0x0007e20000100800 */
[----:B0-----:R-:W-:Y:S01]  /*42f90*/  IMAD.X R4, R65, 0x1, R90, P6 ;  /* 0x0000000141047824 */ /* 0x001fe200030e065a */
[----:B---3--:R-:W-:-:S04]  /*42fa0*/  IADD3 R0, P0, PT, R28, R91, RZ ;  /* 0x0000005b1c007210 */ /* 0x008fc80007f1e0ff */
[----:B------:R-:W-:Y:S04]  /*42fb0*/  STL [R1+0x1738], R4 ;  /* 0x0017380401007387 */ /* 0x000fe80000100800 */
[----:B------:R0:W-:Y:S01]  /*42fc0*/  STL [R1+0x1724], R0 ;  /* 0x0017240001007387 */ /* 0x0001e20000100800 */
[----:B------:R-:W-:Y:S01]  /*42fd0*/  IADD3 R64, P5, PT, R48, R91, RZ ;  /* 0x0000005b30407210 */ /* 0x000fe20007fbe0ff */
[----:B0-----:R-:W-:-:S04]  /*42fe0*/  IMAD.X R0, R29, 0x1, R90, P0 ;  /* 0x000000011d007824 */ /* 0x001fc800000e065a */
[----:B------:R-:W-:Y:S04]  /*42ff0*/  STL [R1+0x1728], R64 ;  /* 0x0017284001007387 */ /* 0x000fe80000100800 */
[----:B------:R-:W3:Y:S01]  /*43000*/  LDL.LU.64 R28, [R1+0x18e0] ;  /* 0x0018e000011c7983 */ /* 0x000ee20000300a00 */
[----:B------:R-:W-:-:S05]  /*43010*/  IADD3 R4, P6, PT, R16, R91, RZ ;  /* 0x0000005b10047210 */ /* 0x000fca0007fde0ff */
[----:B------:R0:W-:Y:S04]  /*43020*/  STL [R1+0x172c], R4 ;  /* 0x00172c0401007387 */ /* 0x0001e80000100800 */
[----:B------:R-:W3:Y:S04]  /*43030*/  LDL.LU.64 R80, [R1+0x18e8] ;  /* 0x0018e80001507983 */ /* 0x000ee80000300a00 */
[----:B------:R1:W-:Y:S01]  /*43040*/  STL [R1+0x170c], R0 ;  /* 0x00170c0001007387 */ /* 0x0003e20000100800 */
[--C-:B0-----:R-:W-:Y:S02]  /*43050*/  IMAD.X R4, R49, 0x1, R90.reuse, P5 ;  /* 0x0000000131047824 */ /* 0x101fe400028e065a */
[----:B-1----:R-:W-:-:S02]  /*43060*/  IMAD.X R0, R17, 0x1, R90, P6 ;  /* 0x0000000111007824 */ /* 0x002fc400030e065a */
[----:B------:R-:W3:Y:S04]  /*43070*/  LDL.LU.64 R16, [R1+0x18f0] ;  /* 0x0018f00001107983 */ /* 0x000ee80000300a00 */
[----:B------:R-:W-:Y:S04]  /*43080*/  STL [R1+0x1710], R4 ;  /* 0x0017100401007387 */ /* 0x000fe80000100800 */
[----:B------:R4:W-:Y:S01]  /*43090*/  STL [R1+0x1714], R0 ;  /* 0x0017140001007387 */ /* 0x0009e20000100800 */
[----:B--2---:R-:W-:-:S05]  /*430a0*/  IADD3 R88, P0, PT, R26, R91, RZ ;  /* 0x0000005b1a587210 */ /* 0x004fca0007f1e0ff */
[----:B------:R-:W-:Y:S04]  /*430b0*/  STL [R1+0x492c], R88 ;  /* 0x00492c5801007387 */ /* 0x000fe80000100800 */
[----:B------:R-:W2:Y:S04]  /*430c0*/  LDL.LU.64 R48, [R1+0x18f8] ;  /* 0x0018f80001307983 */ /* 0x000ea80000300a00 */
[----:B------:R-:W2:Y:S01]  /*430d0*/  LDL.LU.64 R64, [R1+0x1900] ;  /* 0x0019000001407983 */ /* 0x000ea20000300a00 */
[----:B----4-:R-:W-:Y:S01]  /*430e0*/  IADD3 R0, P5, PT, R82, R91, RZ ;  /* 0x0000005b52007210 */ /* 0x010fe20007fbe0ff */
[----:B------:R-:W-:-:S04]  /*430f0*/  IMAD.X R4, R27, 0x1, R90, P0 ;  /* 0x000000011b047824 */ /* 0x000fc800000e065a */
[----:B------:R0:W-:Y:S02]  /*43100*/  STL [R1+0x171c], R0 ;  /* 0x00171c0001007387 */ /* 0x0001e40000100800 */
[----:B0-----:R-:W-:Y:S01]  /*43110*/  IMAD.X R0, R83, 0x1, R90, P5 ;  /* 0x0000000153007824 */ /* 0x001fe200028e065a */
[----:B------:R-:W-:-:S05]  /*43120*/  IADD3 R88, P6, PT, R46, R91, RZ ;  /* 0x0000005b2e587210 */ /* 0x000fca0007fde0ff */
[----:B------:R-:W-:Y:S04]  /*43130*/  STL [R1+0x4930], R88 ;  /* 0x0049305801007387 */ /* 0x000fe80000100800 */
[----:B------:R-:W4:Y:S01]  /*43140*/  LDL.LU.64 R26, [R1+0x1908] ;  /* 0x00190800011a7983 */ /* 0x000f220000300a00 */
[----:B------:R-:W-:-:S03]  /*43150*/  IMAD.X R46, R47, 0x1, R90, P6 ;  /* 0x000000012f2e7824 */ /* 0x000fc600030e065a */
[----:B------:R-:W-:Y:S04]  /*43160*/  STL [R1+0x1718], R4 ;  /* 0x0017180401007387 */ /* 0x000fe80000100800 */
[----:B------:R-:W-:Y:S04]  /*43170*/  STL [R1+0x1704], R0 ;  /* 0x0017040001007387 */ /* 0x000fe80000100800 */
[----:B------:R0:W-:Y:S04]  /*43180*/  STL [R1+0x1708], R46 ;  /* 0x0017082e01007387 */ /* 0x0001e80000100800 */
[----:B0-----:R-:W4:Y:S01]  /*43190*/  LDL.LU.64 R46, [R1+0x1910] ;  /* 0x00191000012e7983 */ /* 0x001f220000300a00 */
[----:B---3--:R-:W-:-:S05]  /*431a0*/  IADD3 R4, P0, PT, R28, R91, RZ ;  /* 0x0000005b1c047210 */ /* 0x008fca0007f1e0ff */
[----:B------:R0:W-:Y:S04]  /*431b0*/  STL [R1+0x16f4], R4 ;  /* 0x0016f40401007387 */ /* 0x0001e80000100800 */
[----:B------:R-:W3:Y:S01]  /*431c0*/  LDL.LU.64 R82, [R1+0x1918] ;  /* 0x0019180001527983 */ /* 0x000ee20000300a00 */
[----:B0-----:R-:W-:Y:S01]  /*431d0*/  IMAD.X R4, R29, 0x1, R90, P0 ;  /* 0x000000011d047824 */ /* 0x001fe200000e065a */
[----:B------:R-:W-:-:S05]  /*431e0*/  IADD3 R0, P5, PT, R80, R91, RZ ;  /* 0x0000005b50007210 */ /* 0x000fca0007fbe0ff */
        /* <DEDUP_REMOVED lines=10> */
[-C--:B--2---:R-:W-:Y:S02]  /*43290*/  IADD3 R4, P0, PT, R48, R91.reuse, RZ ;  /* 0x0000005b30047210 */ /* 0x084fe40007f1e0ff */
[----:B------:R-:W-:-:S03]  /*432a0*/  IADD3 R0, P5, PT, R64, R91, RZ ;  /* 0x0000005b40007210 */ /* 0x000fc60007fbe0ff */
[----:B------:R0:W-:Y:S04]  /*432b0*/  STL [R1+0x1700], R4 ;  /* 0x0017000401007387 */ /* 0x0001e80000100800 */
[----:B------:R-:W2:Y:S04]  /*432c0*/  LDL.LU.64 R80, [R1+0x1930] ;  /* 0x0019300001507983 */ /* 0x000ea80000300a00 */
[----:B------:R4:W-:Y:S01]  /*432d0*/  STL [R1+0x16ec], R0 ;  /* 0x0016ec0001007387 */ /* 0x0009e20000100800 */
[----:B0-----:R-:W-:-:S03]  /*432e0*/  IMAD.X R4, R49, 0x1, R90, P0 ;  /* 0x0000000131047824 */ /* 0x001fc600000e065a */
[----:B------:R-:W2:Y:S01]  /*432f0*/  LDL.LU.64 R48, [R1+0x1938] ;  /* 0x0019380001307983 */ /* 0x000ea20000300a00 */
        /* <DEDUP_REMOVED lines=9> */
[----:B------:R0:W-:Y:S01]  /*43390*/  STL [R1+0x16c4], R4 ;  /* 0x0016c40401007387 */ /* 0x0001e20000100800 */
[----:B---3--:R-:W-:-:S03]  /*433a0*/  IADD3 R0, P5, PT, R82, R91, RZ ;  /* 0x0000005b52007210 */ /* 0x008fc60007fbe0ff */
[----:B------:R-:W3:Y:S04]  /*433b0*/  LDL.LU.64 R64, [R1+0x1948] ;  /* 0x0019480001407983 */ /* 0x000ee80000300a00 */
[----:B------:R1:W-:Y:S01]  /*433c0*/  STL [R1+0x16c8], R0 ;  /* 0x0016c80001007387 */ /* 0x0003e20000100800 */
[----:B0-----:R-:W-:-:S03]  /*433d0*/  IMAD.X R4, R47, 0x1, R90, P0 ;  /* 0x000000012f047824 */ /* 0x001fc600000e065a */
[----:B------:R-:W3:Y:S01]  /*433e0*/  LDL.LU.64 R46, [R1+0x1950] ;  /* 0x00195000012e7983 */ /* 0x000ee20000300a00 */
[----:B-1----:R-:W-:-:S05]  /*433f0*/  IADD3 R0, P6, PT, R28, R91, RZ ;  /* 0x0000005b1c007210 */ /* 0x002fca0007fde0ff */
        /* <DEDUP_REMOVED lines=22> */
[----:B----4-:R-:W-:-:S05]  /*43560*/  IADD3 R4, P0, PT, R26, R91, RZ ;  /* 0x0000005b1a047210 */ /* 0x010fca0007f1e0ff */
[----:B------:R0:W-:Y:S01]  /*43570*/  STL [R1+0x1694], R4 ;  /* 0x0016940401007387 */ /* 0x0001e20000100800 */
[----:B---3--:R-:W-:-:S03]  /*43580*/  IADD3 R0, P5, PT, R64, R91, RZ ;  /* 0x0000005b40007210 */ /* 0x008fc60007fbe0ff */
[----:B------:R-:W3:Y:S04]  /*43590*/  LDL.LU.64 R80, [R1+0x1978] ;  /* 0x0019780001507983 */ /* 0x000ee80000300a00 */
[----:B------:R1:W-:Y:S01]  /*435a0*/  STL [R1+0x1698], R0 ;  /* 0x0016980001007387 */ /* 0x0003e20000100800 */
[----:B0-----:R-:W-:-:S03]  /*435b0*/  IMAD.X R4, R27, 0x1, R90, P0 ;  /* 0x000000011b047824 */ /* 0x001fc600000e065a */
        /* <DEDUP_REMOVED lines=27> */
[----:B0-----:R-:W-:Y:S02]  /*43770*/  IADD3.X R4, PT, PT, R49, R90, RZ, P0, !PT ;  /* 0x0000005a31047210 */ /* 0x001fe400007fe4ff */
[----:B---3--:R-:W-:-:S05]  /*43780*/  IADD3 R0, P5, PT, R80, R91, RZ ;  /* 0x0000005b50007210 */ /* 0x008fca0007fbe0ff */
        /* <DEDUP_REMOVED lines=8> */
[----:B------:R0:W-:Y:S01]  /*43810*/  STL [R1+0x1654], R26 ;  /* 0x0016541a01007387 */ /* 0x0001e20000100800 */
[----:B-1----:R-:W-:-:S03]  /*43820*/  IADD3 R4, P0, PT, R46, R91, RZ ;  /* 0x0000005b2e047210 */ /* 0x002fc60007f1e0ff */
[----:B0-----:R-:W4:Y:S04]  /*43830*/  LDL.LU.64 R26, [R1+0x19b8] ;  /* 0x0019b800011a7983 */ /* 0x001f280000300a00 */
        /* <DEDUP_REMOVED lines=31> */
[----:B------:R-:W-:-:S03]  /*43a30*/  IADD3 R0, P5, PT, R80, R91, RZ ;  /* 0x0000005b50007210 */ /* 0x000fc60007fbe0ff */
[----:B------:R-:W4:Y:S04]  /*43a40*/  LDL.LU.64 R82, [R1+0x19f0] ;  /* 0x0019f00001527983 */ /* 0x000f280000300a00 */
        /* <DEDUP_REMOVED lines=29> */
[----:B----4-:R-:W-:Y:S01]  /*43c20*/  IADD3 R0, P5, PT, R82, R91, RZ ;  /* 0x0000005b52007210 */ /* 0x010fe20007fbe0ff */
[----:B0-----:R-:W-:-:S04]  /*43c30*/  IMAD.X R4, R49, 0x1, R90, P0 ;  /* 0x0000000131047824 */ /* 0x001fc800000e065a */
        /* <DEDUP_REMOVED lines=28> */
[----:B0-----:R-:W-:Y:S01]  /*43e00*/  IMAD.X R4, R17, 0x1, R90, P0 ;  /* 0x0000000111047824 */ /* 0x001fe200000e065a */
[----:B---3--:R-:W-:-:S05]  /*43e10*/  IADD3 R0, P5, PT, R64, R91, RZ ;  /* 0x0000005b40007210 */ /* 0x008fca0007fbe0ff */
        /* <DEDUP_REMOVED lines=96> */
[----:B0-----:R-:W-:-:S05]  /*44420*/  IADD3.X R0, PT, PT, R65, R90, RZ, P5, !PT ;  /* 0x0000005a41007210 */ /* 0x001fca0002ffe4ff */
        /* <DEDUP_REMOVED lines=192> */
[----:B------:R-:W-:-:S03]  /*45030*/  IADD3.X R28, PT, PT, R29, R90, RZ, P6, !PT ;  /* 0x0000005a1d1c7210 */ /* 0x000fc600037fe4ff */
        /* <DEDUP_REMOVED lines=170> */
[----:B----4-:R-:W-:-:S05]  /*45ae0*/  IADD3 R4, P0, PT, R26, R91, RZ ;  /* 0x0000005b1a047210 */ /* 0x010fca0007f1e0ff */
[----:B------:R1:W-:Y:S04]  /*45af0*/  STL [R1+0x10a4], R4 ;  /* 0x0010a40401007387 */ /* 0x0003e80000100800 */
[----:B0-----:R-:W4:Y:S01]  /*45b00*/  LDL.LU.64 R48, [R1+0x1d38] ;  /* 0x001d380001307983 */ /* 0x001f220000300a00 */
[----:B------:R-:W-:Y:S01]  /*45b10*/  IADD3 R0, P5, PT, R82, R91, RZ ;  /* 0x0000005b52007210 */ /* 0x000fe20007fbe0ff */
[----:B-1----:R-:W-:-:S04]  /*45b20*/  IMAD.X R4, R27, 0x1, R90, P0 ;  /* 0x000000011b047824 */ /* 0x002fc800000e065a */
        /* <DEDUP_REMOVED lines=28> */
[----:B----4-:R-:W-:-:S05]  /*45cf0*/  IADD3 R0, P5, PT, R48, R91, RZ ;  /* 0x0000005b30007210 */ /* 0x010fca0007fbe0ff */
        /* <DEDUP_REMOVED lines=56> */
[----:B--2---:R-:W-:-:S05]  /*46080*/  IADD3 R4, P0, PT, R28, R91, RZ ;  /* 0x0000005b1c047210 */ /* 0x004fca0007f1e0ff */
[----:B------:R1:W-:Y:S04]  /*46090*/  STL [R1+0x1014], R4 ;  /* 0x0010140401007387 */ /* 0x0003e80000100800 */
[----:B0-----:R-:W2:Y:S01]  /*460a0*/  LDL.LU.64 R46, [R1+0x1dc8] ;  /* 0x001dc800012e7983 */ /* 0x001ea20000300a00 */
[----:B------:R-:W-:Y:S01]  /*460b0*/  IADD3 R0, P5, PT, R82, R91, RZ ;  /* 0x0000005b52007210 */ /* 0x000fe20007fbe0ff */
[----:B-1----:R-:W-:-:S04]  /*460c0*/  IMAD.X R4, R29, 0x1, R90, P0 ;  /* 0x000000011d047824 */ /* 0x002fc800000e065a */
        /* <DEDUP_REMOVED lines=43> */
[----:B----4-:R-:W-:Y:S01]  /*46380*/  IADD3 R0, P5, PT, R82, R91, RZ ;  /* 0x0000005b52007210 */ /* 0x010fe20007fbe0ff */
[----:B-1----:R-:W-:-:S04]  /*46390*/  IMAD.X R4, R17, 0x1, R90, P0 ;  /* 0x0000000111047824 */ /* 0x002fc800000e065a */
[----:B------:R0:W-:Y:S04]  /*463a0*/  STL [R1+0xfdc], R0 ;  /* 0x000fdc0001007387 */ /* 0x0001e80000100800 */
[----:B------:R-:W4:Y:S01]  /*463b0*/  LDL.LU.64 R16, [R1+0x1e18] ;  /* 0x001e180001107983 */ /* 0x000f220000300a00 */
[----:B0-----:R-:W-:-:S05]  /*463c0*/  IADD3 R0, P6, PT, R80, R91, RZ ;  /* 0x0000005b50007210 */ /* 0x001fca0007fde0ff */
[----:B------:R0:W-:Y:S01]  /*463d0*/  STL [R1+0xfe0], R0 ;  /* 0x000fe00001007387 */ /* 0x0001e20000100800 */
[----:B------:R-:W-:-:S03]  /*463e0*/  IMAD.X R80, R81, 0x1, R90, P6 ;  /* 0x0000000151507824 */ /* 0x000fc600030e065a */
[----:B------:R1:W-:Y:S01]  /*463f0*/  STL [R1+0xfd8], R4 ;  /* 0x000fd80401007387 */ /* 0x0003e20000100800 */
[----:B0-----:R-:W-:-:S05]  /*46400*/  IMAD.X R0, R83, 0x1, R90, P5 ;  /* 0x0000000153007824 */ /* 0x001fca00028e065a */
[----:B------:R0:W-:Y:S04]  /*46410*/  STL [R1+0xe6c], R0 ;  /* 0x000e6c0001007387 */ /* 0x0001e80000100800 */
[----:B------:R-:W-:Y:S04]  /*46420*/  STL [R1+0xfc8], R80 ;  /* 0x000fc85001007387 */ /* 0x000fe80000100800 */
[----:B------:R-:W4:Y:S01]  /*46430*/  LDL.LU.64 R84, [R1+0x1e20] ;  /* 0x001e200001547983 */ /* 0x000f220000300a00 */
[----:B-1----:R-:W-:-:S05]  /*46440*/  IADD3 R4, P0, PT, R64, R91, RZ ;  /* 0x0000005b40047210 */ /* 0x002fca0007f1e0ff */
[----:B------:R1:W-:Y:S04]  /*46450*/  STL [R1+0xe44], R4 ;  /* 0x000e440401007387 */ /* 0x0003e80000100800 */
[----:B------:R-:W4:Y:S01]  /*46460*/  LDL.LU.64 R82, [R1+0x1e28] ;  /* 0x001e280001527983 */ /* 0x000f220000300a00 */
[----:B0-----:R-:W-:Y:S01]  /*46470*/  IADD3 R0, P5, PT, R26, R91, RZ ;  /* 0x0000005b1a007210 */ /* 0x001fe20007fbe0ff */
[----:B-1----:R-:W-:-:S04]  /*46480*/  IMAD.X R4, R65, 0x1, R90, P0 ;  /* 0x0000000141047824 */ /* 0x002fc800000e065a */
[----:B------:R0:W-:Y:S02]  /*46490*/  STL [R1+0xe60], R0 ;  /* 0x000e600001007387 */ /* 0x0001e40000100800 */
[----:B0-----:R-:W-:Y:S01]  /*464a0*/  IMAD.X R0, R27, 0x1, R90, P5 ;  /* 0x000000011b007824 */ /* 0x001fe200028e065a */
[----:B--2---:R-:W-:-:S05]  /*464b0*/  IADD3 R80, P6, PT, R48, R91, RZ ;  /* 0x0000005b30507210 */ /* 0x004fca0007fde0ff */
[----:B------:R0:W-:Y:S01]  /*464c0*/  STL [R1+0xe64], R80 ;  /* 0x000e645001007387 */ /* 0x0001e20000100800 */
[----:B------:R-:W-:-:S03]  /*464d0*/  IMAD.X R48, R49, 0x1, R90, P6 ;  /* 0x0000000131307824 */ /* 0x000fc600030e065a */
[----:B------:R-:W2:Y:S04]  /*464e0*/  LDL.LU.64 R26, [R1+0x1e30] ;  /* 0x001e3000011a7983 */ /* 0x000ea80000300a00 */
[----:B------:R1:W-:Y:S04]  /*464f0*/  STL [R1+0xe24], R4 ;  /* 0x000e240401007387 */ /* 0x0003e80000100800 */
[----:B------:R-:W-:Y:S04]  /*46500*/  STL [R1+0xe28], R0 ;  /* 0x000e280001007387 */ /* 0x000fe80000100800 */
[----:B------:R-:W-:Y:S04]  /*46510*/  STL [R1+0xe2c], R48 ;  /* 0x000e2c3001007387 */ /* 0x000fe80000100800 */
[----:B0-----:R-:W2:Y:S01]  /*46520*/  LDL.LU.64 R80, [R1+0x1e38] ;  /* 0x001e380001507983 */ /* 0x001ea20000300a00 */
[----:B-1----:R-:W-:-:S05]  /*46530*/  IADD3 R4, P0, PT, R46, R91, RZ ;  /* 0x0000005b2e047210 */ /* 0x002fca0007f1e0ff */
[----:B------:R0:W-:Y:S04]  /*46540*/  STL [R1+0xe68], R4 ;  /* 0x000e680401007387 */ /* 0x0001e80000100800 */
[----:B------:R-:W2:Y:S01]  /*46550*/  LDL.LU.64 R64, [R1+0x1e40] ;  /* 0x001e400001407983 */ /* 0x000ea20000300a00 */
[----:B0-----:R-:W-:Y:S01]  /*46560*/  IMAD.X R4, R47, 0x1, R90, P0 ;  /* 0x000000012f047824 */ /* 0x001fe200000e065a */
[----:B---3--:R-:W-:-:S05]  /*46570*/  IADD3 R0, P5, PT, R28, R91, RZ ;  /* 0x0000005b1c007210 */ /* 0x008fca0007fbe0ff */
[----:B------:R0:W-:Y:S01]  /*46580*/  STL [R1+0xe34], R0 ;  /* 0x000e340001007387 */ /* 0x0001e20000100800 */
[----:B----4-:R-:W-:Y:S01]  /*46590*/  IADD3 R48, P6, PT, R16, R91, RZ ;  /* 0x0000005b10307210 */ /* 0x010fe20007fde0ff */
[----:B0-----:R-:W-:-:S04]  /*465a0*/  IMAD.X R0, R29, 0x1, R90, P5 ;  /* 0x000000011d007824 */ /* 0x001fc800028e065a */
[----:B------:R0:W-:Y:S01]  /*465b0*/  STL [R1+0xe40], R48 ;  /* 0x000e403001007387 */ /* 0x0001e20000100800 */
[----:B------:R-:W-:-:S03]  /*465c0*/  IMAD.X R16, R17, 0x1, R90, P6 ;  /* 0x0000000111107824 */ /* 0x000fc600030e065a */
[----:B0-----:R-:W3:Y:S04]  /*465d0*/  LDL.LU.64 R48, [R1+0x1e48] ;  /* 0x001e480001307983 */ /* 0x001ee80000300a00 */
[----:B------:R0:W-:Y:S04]  /*465e0*/  STL [R1+0xe30], R4 ;  /* 0x000e300401007387 */ /* 0x0001e80000100800 */
[----:B------:R1:W-:Y:S04]  /*465f0*/  STL [R1+0xe04], R0 ;  /* 0x000e040001007387 */ /* 0x0003e80000100800 */
[----:B------:R4:W-:Y:S04]  /*46600*/  STL [R1+0xe20], R16 ;  /* 0x000e201001007387 */ /* 0x0009e80000100800 */
[----:B------:R-:W3:Y:S01]  /*46610*/  LDL.LU.64 R46, [R1+0x1e50] ;  /* 0x001e5000012e7983 */ /* 0x000ee20000300a00 */
[----:B0-----:R-:W-:-:S05]  /*46620*/  IADD3 R4, P0, PT, R84, R91, RZ ;  /* 0x0000005b54047210 */ /* 0x001fca0007f1e0ff */
[----:B------:R0:W-:Y:S04]  /*46630*/  STL [R1+0xdec], R4 ;  /* 0x000dec0401007387 */ /* 0x0001e80000100800 */
[----:B------:R-:W3:Y:S01]  /*46640*/  LDL.LU.64 R28, [R1+0x1e58] ;  /* 0x001e5800011c7983 */ /* 0x000ee20000300a00 */
[----:B-1----:R-:W-:-:S05]  /*46650*/  IADD3 R0, P5, PT, R82, R91, RZ ;  /* 0x0000005b52007210 */ /* 0x002fca0007fbe0ff */
[----:B------:R1:W-:Y:S04]  /*46660*/  STL [R1+0xdf0], R0 ;  /* 0x000df00001007387 */ /* 0x0003e80000100800 */
[----:B----4-:R-:W4:Y:S01]  /*46670*/  LDL.LU.64 R16, [R1+0x1e60] ;  /* 0x001e600001107983 */ /* 0x010f220000300a00 */
[--C-:B0-----:R-:W-:Y:S02]  /*46680*/  IMAD.X R4, R85, 0x1, R90.reuse, P0 ;  /* 0x0000000155047824 */ /* 0x101fe400000e065a */
[----:B-1----:R-:W-:Y:S01]  /*46690*/  IMAD.X R0, R83, 0x1, R90, P5 ;  /* 0x0000000153007824 */ /* 0x002fe200028e065a */
[----:B--2---:R-:W-:-:S05]  /*466a0*/  IADD3 R86, P6, PT, R26, R91, RZ ;  /* 0x0000005b1a567210 */ /* 0x004fca0007fde0ff */
[----:B------:R-:W-:Y:S01]  /*466b0*/  IMAD.X R26, R27, 0x1, R90, P6 ;  /* 0x000000011b1a7824 */ /* 0x000fe200030e065a */
[----:B------:R-:W-:Y:S04]  /*466c0*/  STL [R1+0xdf4], R86 ;  /* 0x000df45601007387 */ /* 0x000fe80000100800 */
[----:B------:R0:W-:Y:S04]  /*466d0*/  STL [R1+0xdb4], R4 ;  /* 0x000db40401007387 */ /* 0x0001e80000100800 */
[----:B------:R1:W-:Y:S04]  /*466e0*/  STL [R1+0xdc0], R0 ;  /* 0x000dc00001007387 */ /* 0x0003e80000100800 */
[----:B------:R2:W-:Y:S01]  /*466f0*/  STL [R1+0xdc4], R26 ;  /* 0x000dc41a01007387 */ /* 0x0005e20000100800 */
[----:B0-----:R-:W-:-:S03]  /*46700*/  IADD3 R4, P0, PT, R80, R91, RZ ;  /* 0x0000005b50047210 */ /* 0x001fc60007f1e0ff */
[----:B------:R-:W4:Y:S04]  /*46710*/  LDL.LU.64 R84, [R1+0x1e68] ;  /* 0x001e680001547983 */ /* 0x000f280000300a00 */
[----:B------:R0:W-:Y:S04]  /*46720*/  STL [R1+0xe00], R4 ;  /* 0x000e000401007387 */ /* 0x0001e80000100800 */
[----:B------:R-:W4:Y:S01]  /*46730*/  LDL.LU.64 R82, [R1+0x1e70] ;  /* 0x001e700001527983 */ /* 0x000f220000300a00 */
[----:B-1----:R-:W-:-:S05]  /*46740*/  IADD3 R0, P5, PT, R64, R91, RZ ;  /* 0x0000005b40007210 */ /* 0x002fca0007fbe0ff */
[----:B------:R1:W-:Y:S04]  /*46750*/  STL [R1+0xde4], R0 ;  /* 0x000de40001007387 */ /* 0x0003e80000100800 */
[----:B--2---:R-:W2:Y:S01]  /*46760*/  LDL.LU.64 R26, [R1+0x1e78] ;  /* 0x001e7800011a7983 */ /* 0x004ea20000300a00 */
[--C-:B0-----:R-:W-:Y:S02]  /*46770*/  IMAD.X R4, R81, 0x1, R90.reuse, P0 ;  /* 0x0000000151047824 */ /* 0x101fe400000e065a */
[----:B-1----:R-:W-:Y:S01]  /*46780*/  IMAD.X R0, R65, 0x1, R90, P5 ;  /* 0x0000000141007824 */ /* 0x002fe200028e065a */
[----:B---3--:R-:W-:-:S05]  /*46790*/  IADD3 R86, P6, PT, R48, R91, RZ ;  /* 0x0000005b30567210 */ /* 0x008fca0007fde0ff */
[----:B------:R-:W-:Y:S01]  /*467a0*/  STL [R1+0xde8], R86 ;  /* 0x000de85601007387 */ /* 0x000fe20000100800 */
[----:B------:R-:W-:-:S03]  /*467b0*/  IMAD.X R48, R49, 0x1, R90, P6 ;  /* 0x0000000131307824 */ /* 0x000fc600030e065a */
[----:B------:R0:W-:Y:S04]  /*467c0*/  STL [R1+0xde0], R4 ;  /* 0x000de00401007387 */ /* 0x0001e80000100800 */
[----:B------:R1:W-:Y:S01]  /*467d0*/  STL [R1+0xdac], R0 ;  /* 0x000dac0001007387 */ /* 0x0003e20000100800 */
[----:B0-----:R-:W-:-:S03]  /*467e0*/  IADD3 R4, P0, PT, R46, R91, RZ ;  /* 0x0000005b2e047210 */ /* 0x001fc60007f1e0ff */
[----:B------:R-:W-:Y:S04]  /*467f0*/  STL [R1+0xdb0], R48 ;  /* 0x000db03001007387 */ /* 0x000fe80000100800 */
[----:B------:R0:W-:Y:S01]  /*46800*/  STL [R1+0xd84], R4 ;  /* 0x000d840401007387 */ /* 0x0001e20000100800 */
[----:B-1----:R-:W-:Y:S01]  /*46810*/  IADD3 R0, P5, PT, R28, R91, RZ ;  /* 0x0000005b1c007210 */ /* 0x002fe20007fbe0ff */
[----:B0-----:R-:W-:-:S04]  /*46820*/  IMAD.X R4, R47, 0x1, R90, P0 ;  /* 0x000000012f047824 */ /* 0x001fc800000e065a */
[----:B------:R0:W-:Y:S02]  /*46830*/  STL [R1+0xda0], R0 ;  /* 0x000da00001007387 */ /* 0x0001e40000100800 */
[----:B0-----:R-:W-:Y:S01]  /*46840*/  IMAD.X R0, R29, 0x1, R90, P5 ;  /* 0x000000011d007824 */ /* 0x001fe200028e065a */
[----:B----4-:R-:W-:-:S05]  /*46850*/  IADD3 R48, P6, PT, R16, R91, RZ ;  /* 0x0000005b10307210 */ /* 0x010fca0007fde0ff */
[----:B------:R0:W-:Y:S04]  /*46860*/  STL [R1+0xda4], R48 ;  /* 0x000da43001007387 */ /* 0x0001e80000100800 */
[----:B------:R-:W3:Y:S04]  /*46870*/  LDL.LU.64 R64, [R1+0x1e80] ;  /* 0x001e800001407983 */ /* 0x000ee80000300a00 */
[----:B------:R-:W-:Y:S04]  /*46880*/  STL [R1+0xd64], R4 ;  /* 0x000d640401007387 */ /* 0x000fe80000100800 */
[----:B0-----:R-:W4:Y:S04]  /*46890*/  LDL.LU.64 R48, [R1+0x1e88] ;  /* 0x001e880001307983 */ /* 0x001f280000300a00 */
[----:B------:R0:W-:Y:S04]  /*468a0*/  STL [R1+0xd68], R0 ;  /* 0x000d680001007387 */ /* 0x0001e80000100800 */
[----:B------:R-:W4:Y:S01]  /*468b0*/  LDL.LU.64 R46, [R1+0x1e90] ;  /* 0x001e9000012e7983 */ /* 0x000f220000300a00 */
[----:B0-----:R-:W-:-:S05]  /*468c0*/  IMAD.X R0, R17, 0x1, R90, P6 ;  /* 0x0000000111007824 */ /* 0x001fca00030e065a */
[----:B------:R-:W-:Y:S01]  /*468d0*/  STL [R1+0xd6c], R0 ;  /* 0x000d6c0001007387 */ /* 0x000fe20000100800 */
[----:B------:R-:W-:-:S05]  /*468e0*/  IADD3 R16, P0, PT, R84, R91, RZ ;  /* 0x0000005b54107210 */ /* 0x000fca0007f1e0ff */
[----:B------:R0:W-:Y:S01]  /*468f0*/  STL [R1+0xda8], R16 ;  /* 0x000da81001007387 */ /* 0x0001e20000100800 */
[----:B------:R-:W-:-:S03]  /*46900*/  IADD3 R4, P5, PT, R82, R91, RZ ;  /* 0x0000005b52047210 */ /* 0x000fc60007fbe0ff */
[----:B------:R-:W4:Y:S04]  /*46910*/  LDL.LU.64 R28, [R1+0x1e98] ;  /* 0x001e9800011c7983 */ /* 0x000f280000300a00 */
[----:B------:R1:W-:Y:S04]  /*46920*/  STL [R1+0xd74], R4 ;  /* 0x000d740401007387 */ /* 0x0003e80000100800 */
[----:B0-----:R-:W4:Y:S01]  /*46930*/  LDL.LU.64 R16, [R1+0x1ea0] ;  /* 0x001ea00001107983 */ /* 0x001f220000300a00 */
[----:B--2---:R-:W-:-:S05]  /*46940*/  IADD3 R0, P6, PT, R26, R91, RZ ;  /* 0x0000005b1a007210 */ /* 0x004fca0007fde0ff */
[----:B------:R0:W-:Y:S04]  /*46950*/  STL [R1+0xd80], R0 ;  /* 0x000d800001007387 */ /* 0x0001e80000100800 */
[----:B------:R-:W2:Y:S01]  /*46960*/  LDL.LU.64 R80, [R1+0x1ea8] ;  /* 0x001ea80001507983 */ /* 0x000ea20000300a00 */
[--C-:B------:R-:W-:Y:S01]  /*46970*/  IMAD.X R84, R85, 0x1, R90.reuse, P0 ;  /* 0x0000000155547824 */ /* 0x100fe200000e065a */
[----:B-1----:R-:W-:Y:S01]  /*46980*/  IADD3.X R4, PT, PT, R83, R90, RZ, P5, !PT ;  /* 0x0000005a53047210 */ /* 0x002fe20002ffe4ff */
[----:B0-----:R-:W-:-:S03]  /*46990*/  IMAD.X R0, R27, 0x1, R90, P6 ;  /* 0x000000011b007824 */ /* 0x001fc600030e065a */
[----:B------:R0:W-:Y:S04]  /*469a0*/  STL [R1+0xd70], R84 ;  /* 0x000d705401007387 */ /* 0x0001e80000100800 */
[----:B------:R-:W2:Y:S04]  /*469b0*/  LDL.LU.64 R26, [R1+0x1eb0] ;  /* 0x001eb000011a7983 */ /* 0x000ea80000300a00 */
[----:B------:R-:W-:Y:S04]  /*469c0*/  STL [R1+0xd44], R4 ;  /* 0x000d440401007387 */ /* 0x000fe80000100800 */
[----:B0-----:R-:W2:Y:S04]  /*469d0*/  LDL.LU.64 R84, [R1+0x1eb8] ;  /* 0x001eb80001547983 */ /* 0x001ea80000300a00 */
[----:B------:R4:W-:Y:S04]  /*469e0*/  STL [R1+0xd60], R0 ;  /* 0x000d600001007387 */ /* 0x0009e80000100800 */
[----:B------:R-:W2:Y:S01]  /*469f0*/  LDL.LU.64 R82, [R1+0x1ec0] ;  /* 0x001ec00001527983 */ /* 0x000ea20000300a00 */
[----:B---3--:R-:W-:-:S05]  /*46a00*/  IADD3 R86, P0, PT, R64, R91, RZ ;  /* 0x0000005b40567210 */ /* 0x008fca0007f1e0ff */
[----:B------:R0:W-:Y:S01]  /*46a10*/  STL [R1+0xd2c], R86 ;  /* 0x000d2c5601007387 */ /* 0x0001e20000100800 */
[----:B----4-:R-:W-:-:S03]  /*46a20*/  IADD3 R0, P5, PT, R48, R91, RZ ;  /* 0x0000005b30007210 */ /* 0x010fc60007fbe0ff */
[----:B0-----:R-:W3:Y:S01]  /*46a30*/  LDL.LU.64 R86, [R1+0x1ec8] ;  /* 0x001ec80001567983 */ /* 0x001ee20000300a00 */
[----:B------:R-:W-:-:S03]  /*46a40*/  IADD3 R4, P6, PT, R46, R91, RZ ;  /* 0x0000005b2e047210 */ /* 0x000fc60007fde0ff */
[----:B------:R0:W-:Y:S04]  /*46a50*/  STL [R1+0xd30], R0 ;  /* 0x000d300001007387 */ /* 0x0001e80000100800 */
[----:B------:R1:W-:Y:S01]  /*46a60*/  STL [R1+0xd34], R4 ;  /* 0x000d340401007387 */ /* 0x0003e20000100800 */
[----:B0-----:R-:W-:-:S03]  /*46a70*/  IMAD.X R0, R65, 0x1, R90, P0 ;  /* 0x0000000141007824 */ /* 0x001fc600000e065a */
[----:B------:R-:W4:Y:S01]  /*46a80*/  LDL.LU.64 R64, [R1+0x4de8] ;  /* 0x004de80001407983 */ /* 0x000f220000300a00 */
[----:B-1----:R-:W-:-:S03]  /*46a90*/  IMAD.X R4, R49, 0x1, R90, P5 ;  /* 0x0000000131047824 */ /* 0x002fc600028e065a */
[----:B------:R-:W4:Y:S04]  /*46aa0*/  LDL.LU.64 R48, [R1+0x4de0] ;  /* 0x004de00001307983 */ /* 0x000f280000300a00 */
[----:B------:R0:W-:Y:S02]  /*46ab0*/  STL [R1+0xcf4], R0 ;  /* 0x000cf40001007387 */ /* 0x0001e40000100800 */
[----:B0-----:R-:W-:Y:S02]  /*46ac0*/  IMAD.X R0, R47, 0x1, R90, P6 ;  /* 0x000000012f007824 */ /* 0x001fe400030e065a */
[----:B------:R-:W4:Y:S04]  /*46ad0*/  LDL.LU.64 R46, [R1+0x4dd8] ;  /* 0x004dd800012e7983 */ /* 0x000f280000300a00 */
[----:B------:R0:W-:Y:S04]  /*46ae0*/  STL [R1+0xd00], R4 ;  /* 0x000d000401007387 */ /* 0x0001e80000100800 */
[----:B------:R1:W-:Y:S01]  /*46af0*/  STL [R1+0xd04], R0 ;  /* 0x000d040001007387 */ /* 0x0003e20000100800 */
[----:B0-----:R-:W-:-:S05]  /*46b00*/  IADD3 R4, P0, PT, R28, R91, RZ ;  /* 0x0000005b1c047210 */ /* 0x001fca0007f1e0ff */
[----:B------:R2:W-:Y:S01]  /*46b10*/  STL [R1+0xd40], R4 ;  /* 0x000d400401007387 */ /* 0x0005e20000100800 */
[----:B-1----:R-:W-:-:S05]  /*46b20*/  IADD3 R0, P5, PT, R16, R91, RZ ;  /* 0x0000005b10007210 */ /* 0x002fca0007fbe0ff */
[----:B------:R0:W-:Y:S01]  /*46b30*/  STL [R1+0xd24], R0 ;  /* 0x000d240001007387 */ /* 0x0001e20000100800 */
[----:B--2---:R-:W-:Y:S01]  /*46b40*/  IADD3 R4, P6, PT, R80, R91, RZ ;  /* 0x0000005b50047210 */ /* 0x004fe20007fde0ff */
[--C-:B0-----:R-:W-:Y:S02]  /*46b50*/  IMAD.X R0, R29, 0x1, R90.reuse, P0 ;  /* 0x000000011d007824 */ /* 0x101fe400000e065a */
[----:B------:R-:W2:Y:S04]  /*46b60*/  LDL.LU.64 R28, [R1+0x4dd0] ;  /* 0x004dd000011c7983 */ /* 0x000ea80000300a00 */
[----:B------:R0:W-:Y:S02]  /*46b70*/  STL [R1+0xd28], R4 ;  /* 0x000d280401007387 */ /* 0x0001e40000100800 */
[----:B0-----:R-:W-:-:S02]  /*46b80*/  IMAD.X R4, R17, 0x1, R90, P5 ;  /* 0x0000000111047824 */ /* 0x001fc400028e065a */
[----:B------:R-:W2:Y:S04]  /*46b90*/  LDL.LU.64 R16, [R1+0x4dc8] ;  /* 0x004dc80001107983 */ /* 0x000ea80000300a00 */
[----:B------:R0:W-:Y:S02]  /*46ba0*/  STL [R1+0xd20], R0 ;  /* 0x000d200001007387 */ /* 0x0001e40000100800 */
[----:B0-----:R-:W-:Y:S02]  /*46bb0*/  IMAD.X R0, R81, 0x1, R90, P6 ;  /* 0x0000000151007824 */ /* 0x001fe400030e065a */
[----:B------:R-:W2:Y:S04]  /*46bc0*/  LDL.LU.64 R80, [R1+0x4dc0] ;  /* 0x004dc00001507983 */ /* 0x000ea80000300a00 */
[----:B------:R0:W-:Y:S04]  /*46bd0*/  STL [R1+0xce4], R4 ;  /* 0x000ce40401007387 */ /* 0x0001e80000100800 */
[----:B------:R1:W-:Y:S01]  /*46be0*/  STL [R1+0xcf0], R0 ;  /* 0x000cf00001007387 */ /* 0x0003e20000100800 */
[----:B0-----:R-:W-:-:S02]  /*46bf0*/  IADD3 R4, P0, PT, R26, R91, RZ ;  /* 0x0000005b1a047210 */ /* 0x001fc40007f1e0ff */
[----:B-1----:R-:W-:-:S03]  /*46c00*/  IADD3 R0, P5, PT, R84, R91, RZ ;  /* 0x0000005b54007210 */ /* 0x002fc60007fbe0ff */
[----:B------:R0:W-:Y:S04]  /*46c10*/  STL [R1+0xcb4], R4 ;  /* 0x000cb40401007387 */ /* 0x0001e80000100800 */
[----:B------:R1:W-:Y:S01]  /*46c20*/  STL [R1+0xcc0], R0 ;  /* 0x000cc00001007387 */ /* 0x0003e20000100800 */
[----:B0-----:R-:W-:Y:S01]  /*46c30*/  IADD3 R4, P6, PT, R82, R91, RZ ;  /* 0x0000005b52047210 */ /* 0x001fe20007fde0ff */
[--C-:B-1----:R-:W-:Y:S02]  /*46c40*/  IMAD.X R0, R27, 0x1, R90.reuse, P0 ;  /* 0x000000011b007824 */ /* 0x102fe400000e065a */
[----:B------:R-:W4:Y:S04]  /*46c50*/  LDL.LU.64 R26, [R1+0x4db8] ;  /* 0x004db800011a7983 */ /* 0x000f280000300a00 */
[----:B------:R0:W-:Y:S02]  /*46c60*/  STL [R1+0xcc4], R4 ;  /* 0x000cc40401007387 */ /* 0x0001e40000100800 */
[----:B0-----:R-:W-:-:S02]  /*46c70*/  IMAD.X R4, R85, 0x1, R90, P5 ;  /* 0x0000000155047824 */ /* 0x001fc400028e065a */
[----:B------:R-:W4:Y:S04]  /*46c80*/  LDL.LU.64 R84, [R1+0x4db0] ;  /* 0x004db00001547983 */ /* 0x000f280000300a00 */
[----:B------:R0:W-:Y:S02]  /*46c90*/  STL [R1+0xca8], R0 ;  /* 0x000ca80001007387 */ /* 0x0001e40000100800 */
[----:B0-----:R-:W-:Y:S02]  /*46ca0*/  IMAD.X R0, R83, 0x1, R90, P6 ;  /* 0x0000000153007824 */ /* 0x001fe400030e065a */
[----:B------:R-:W4:Y:S04]  /*46cb0*/  LDL.LU.64 R82, [R1+0x4da8] ;  /* 0x004da80001527983 */ /* 0x000f280000300a00 */
[----:B------:R3:W-:Y:S04]  /*46cc0*/  STL [R1+0xcac], R4 ;  /* 0x000cac0401007387 */ /* 0x0007e80000100800 */
[----:B------:R4:W-:Y:S01]  /*46cd0*/  STL [R1+0xcb0], R0 ;  /* 0x000cb00001007387 */ /* 0x0009e20000100800 */
[----:B---3--:R-:W-:-:S02]  /*46ce0*/  IADD3 R4, P0, PT, R86, R91, RZ ;  /* 0x0000005b56047210 */ /* 0x008fc40007f1e0ff */
[----:B--2---:R-:W-:Y:S02]  /*46cf0*/  PRMT R81, RZ, 0x7610, R81 ;  /* 0x00007610ff517816 */ /* 0x004fe40000000051 */
[----:B----4-:R-:W-:-:S05]  /*46d00*/  IADD3 R0, P5, PT, R84, R91, RZ ;  /* 0x0000005b54007210 */ /* 0x010fca0007fbe0ff */
[----:B------:R-:W-:Y:S04]  /*46d10*/  STL [R1+0x45f0], R0 ;  /* 0x0045f00001007387 */ /* 0x000fe80000100800 */
[----:B------:R0:W-:Y:S04]  /*46d20*/  STL [R1+0xce0], R4 ;  /* 0x000ce00401007387 */ /* 0x0001e80000100800 */
[----:B------:R-:W-:Y:S04]  /*46d30*/  STL [R1+0x4610], R0 ;  /* 0x0046100001007387 */ /* 0x000fe80000100800 */
[----:B------:R-:W-:Y:S04]  /*46d40*/  STL [R1+0x4630], R0 ;  /* 0x0046300001007387 */ /* 0x000fe80000100800 */
[----:B------:R-:W-:Y:S01]  /*46d50*/  STL [R1+0x46a8], R0 ;  /* 0x0046a80001007387 */ /* 0x000fe20000100800 */
[----:B0-----:R-:W-:-:S03]  /*46d60*/  IADD3 R4, P6, PT, R82, R91, RZ ;  /* 0x0000005b52047210 */ /* 0x001fc60007fde0ff */
[----:B------:R-:W-:Y:S04]  /*46d70*/  STL [R1+0x46c8], R0 ;  /* 0x0046c80001007387 */ /* 0x000fe80000100800 */
[----:B------:R-:W-:Y:S01]  /*46d80*/  STL [R1+0x46e8], R0 ;  /* 0x0046e80001007387 */ /* 0x000fe20000100800 */
[----:B------:R-:W-:-:S03]  /*46d90*/  IMAD.X R84, R85, 0x1, R90, P5 ;  /* 0x0000000155547824 */ /* 0x000fc600028e065a */
[----:B------:R-:W-:Y:S04]  /*46da0*/  STL [R1+0x4788], R0 ;  /* 0x0047880001007387 */ /* 0x000fe80000100800 */
[----:B------:R-:W-:Y:S01]  /*46db0*/  STL [R1+0x47a8], R0 ;  /* 0x0047a80001007387 */ /* 0x000fe20000100800 */
[----:B------:R-:W-:-:S03]  /*46dc0*/  IMAD.X R83, R83, 0x1, R90, P6 ;  /* 0x0000000153537824 */ /* 0x000fc600030e065a */
[----:B------:R-:W-:Y:S01]  /*46dd0*/  STL [R1+0x4848], R0 ;  /* 0x0048480001007387 */ /* 0x000fe20000100800 */
[----:B------:R-:W-:-:S03]  /*46de0*/  IMAD.X R82, R87, 0x1, R90, P0 ;  /* 0x0000000157527824 */ /* 0x000fc600000e065a */
[----:B------:R-:W-:Y:S04]  /*46df0*/  STL [R1+0x4868], R0 ;  /* 0x0048680001007387 */ /* 0x000fe80000100800 */
[----:B------:R-:W-:Y:S04]  /*46e00*/  STL [R1+0x48c8], R0 ;  /* 0x0048c80001007387 */ /* 0x000fe80000100800 */
[----:B------:R-:W-:Y:S04]  /*46e10*/  STL.64 [R1+0x4540], R4 ;  /* 0x0045400401007387 */ /* 0x000fe80000100a00 */
[----:B------:R-:W-:Y:S04]  /*46e20*/  STL [R1+0x2e50], R91 ;  /* 0x002e505b01007387 */ /* 0x000fe80000100800 */
[----:B------:R-:W2:Y:S04]  /*46e30*/  LDL.LU.64 R86, [R1+0x4da0] ;  /* 0x004da00001567983 */ /* 0x000ea80000300a00 */
[----:B------:R0:W-:Y:S04]  /*46e40*/  STL.64 [R1+0x4558], R84 ;  /* 0x0045585401007387 */ /* 0x0001e80000100a00 */
[----:B0-----:R-:W3:Y:S04]  /*46e50*/  LDL.LU R85, [R1+0x1ed8] ;  /* 0x001ed80001557983 */ /* 0x001ee80000300800 */
[----:B------:R-:W-:Y:S04]  /*46e60*/  STL [R1+0x4640], R83 ;  /* 0x0046405301007387 */ /* 0x000fe80000100800 */
[----:B------:R-:W-:Y:S04]  /*46e70*/  STL [R1+0x46f8], R83 ;  /* 0x0046f85301007387 */ /* 0x000fe80000100800 */
[----:B------:R-:W-:Y:S04]  /*46e80*/  STL [R1+0x47b8], R83 ;  /* 0x0047b85301007387 */ /* 0x000fe80000100800 */
[----:B------:R-:W-:Y:S04]  /*46e90*/  STL [R1+0x4878], R83 ;  /* 0x0048785301007387 */ /* 0x000fe80000100800 */
[----:B------:R-:W-:Y:S04]  /*46ea0*/  STL [R1+0x48d8], R83 ;  /* 0x0048d85301007387 */ /* 0x000fe80000100800 */
[----:B------:R-:W-:Y:S04]  /*46eb0*/  STL [R1+0x2e54], R90 ;  /* 0x002e545a01007387 */ /* 0x000fe80000100800 */
[----:B------:R-:W-:Y:S04]  /*46ec0*/  STL.64 [R1+0x3038], R90 ;  /* 0x0030385a01007387 */ /* 0x000fe80000100a00 */
[----:B------:R0:W-:Y:S04]  /*46ed0*/  STL.S16 [R1+0x2278], R81 ;  /* 0x0022785101007387 */ /* 0x0001e80000100600 */
[----:B0-----:R-:W4:Y:S02]  /*46ee0*/  LDL.LU R81, [R1+0x4d98] ;  /* 0x004d980001517983 */ /* 0x001f240000300800 */
[----:B----4-:R-:W-:-:S05]  /*46ef0*/  PRMT R81, RZ, 0x7610, R81 ;  /* 0x00007610ff517816 */ /* 0x010fca0000000051 */
[----:B------:R0:W-:Y:S04]  /*46f00*/  STL.S16 [R1+0x2274], R81 ;  /* 0x0022745101007387 */ /* 0x0001e80000100600 */
[----:B0-----:R-:W4:Y:S01]  /*46f10*/  LDL.LU R81, [R1+0x4d94] ;  /* 0x004d940001517983 */ /* 0x001f220000300800 */
[----:B---3--:R-:W-:-:S05]  /*46f20*/  VIADD R85, R85, 0x1 ;  /* 0x0000000155557836 */ /* 0x008fca0000000000 */
[----:B------:R-:W-:Y:S01]  /*46f30*/  STL [R1+0x1ed8], R85 ;  /* 0x001ed85501007387 */ /* 0x000fe20000100800 */
[----:B----4-:R-:W-:-:S05]  /*46f40*/  PRMT R81, RZ, 0x7610, R81 ;  /* 0x00007610ff517816 */ /* 0x010fca0000000051 */
[----:B------:R0:W-:Y:S04]  /*46f50*/  STL.S16 [R1+0x25b4], R81 ;  /* 0x0025b45101007387 */ /* 0x0001e80000100600 */
[----:B0-----:R-:W3:Y:S02]  /*46f60*/  LDL.LU R81, [R1+0x4d90] ;  /* 0x004d900001517983 */ /* 0x001ee40000300800 */
[----:B---3--:R-:W-:-:S05]  /*46f70*/  PRMT R81, RZ, 0x7610, R81 ;  /* 0x00007610ff517816 */ /* 0x008fca0000000051 */
        /* <DEDUP_REMOVED lines=121> */
[----:B0-----:R-:W3:Y:S01]  /*47710*/  LDL.LU R81, [R1+0x4cec] ;  /* 0x004cec0001517983 */ /* 0x001ee20000300800 */
[----:B------:R-:W-:Y:S02]  /*47720*/  PRMT R58, RZ, 0x7610, R58 ;  /* 0x00007610ff3a7816 */ /* 0x000fe4000000003a */
[----:B------:R-:W-:-:S05]  /*47730*/  PRMT R59, RZ, 0x7610, R59 ;  /* 0x00007610ff3b7816 */ /* 0x000fca000000003b */
[----:B------:R-:W-:Y:S01]  /*47740*/  STL.64 [R1+0x4948], R58 ;  /* 0x0049483a01007387 */ /* 0x000fe20000100a00 */
        /* <DEDUP_REMOVED lines=37> */
[----:B------:R-:W-:Y:S02]  /*479a0*/  PRMT R60, RZ, 0x7610, R60 ;  /* 0x00007610ff3c7816 */ /* 0x000fe4000000003c */
[----:B------:R-:W-:Y:S01]  /*479b0*/  PRMT R61, RZ, 0x7610, R61 ;  /* 0x00007610ff3d7816 */ /* 0x000fe2000000003d */
[----:B------:R-:W-:Y:S04]  /*479c0*/  STL [R1+0x4958], R6 ;  /* 0x0049580601007387 */ /* 0x000fe80000100800 */
        /* <DEDUP_REMOVED lines=37> */
[----:B--2---:R-:W-:Y:S02]  /*47c20*/  PRMT R86, RZ, 0x7610, R86 ;  /* 0x00007610ff567816 */ /* 0x004fe40000000056 */
[----:B------:R-:W-:-:S05]  /*47c30*/  PRMT R87, RZ, 0x7610, R87 ;  /* 0x00007610ff577816 */ /* 0x000fca0000000057 */
[----:B------:R-:W-:Y:S01]  /*47c40*/  STL.64 [R1+0x4960], R86 ;  /* 0x0049605601007387 */ /* 0x000fe20000100a00 */
[----:B---3--:R-:W-:-:S05]  /*47c50*/  PRMT R81, RZ, 0x7610, R81 ;  /* 0x00007610ff517816 */ /* 0x008fca0000000051 */
        /* <DEDUP_REMOVED lines=36> */
[----:B------:R-:W-:-:S05]  /*47ea0*/  PRMT R79, RZ, 0x7610, R79 ;  /* 0x00007610ff4f7816 */ /* 0x000fca000000004f */
[----:B------:R-:W-:Y:S01]  /*47eb0*/  STL.64 [R1+0x4938], R78 ;  /* 0x0049384e01007387 */ /* 0x000fe20000100a00 */
        /* <DEDUP_REMOVED lines=92> */
[----:B------:R0:W-:Y:S04]  /*48480*/  STL.S16 [R1+0x24a0], R81 ;  /* 0x0024a05101007387 */ /* 0x0001e80000100600 */
[----:B0-----:R-:W2:Y:S04]  /*48490*/  LDL.LU R81, [R1+0x4be4] ;  /* 0x004be40001517983 */ /* 0x001ea80000300800 */
        /* <DEDUP_REMOVED lines=117> */
[----:B---3--:R-:W-:-:S05]  /*48bf0*/  PRMT R89, RZ, 0x7610, R89 ;  /* 0x00007610ff597816 */ /* 0x008fca0000000059 */
[----:B------:R0:W-:Y:S04]  /*48c00*/  STL.S16 [R1+0x215c], R89 ;  /* 0x00215c5901007387 */ /* 0x0001e80000100600 */
[----:B0-----:R-:W3:Y:S04]  /*48c10*/  LDL.LU R89, [R1+0x4b44] ;  /* 0x004b440001597983 */ /* 0x001ee80000300800 */
[----:B------:R0:W-:Y:S04]  /*48c20*/  STL.S16 [R1+0x2450], R92 ;  /* 0x0024505c01007387 */ /* 0x0001e80000100600 */
[----:B0-----:R-:W4:Y:S02]  /*48c30*/  LDL.LU R92, [R1+0x4b40] ;  /* 0x004b4000015c7983 */ /* 0x001f240000300800 */
[----:B----4-:R-:W-:-:S05]  /*48c40*/  PRMT R92, RZ, 0x7610, R92 ;  /* 0x00007610ff5c7816 */ /* 0x010fca000000005c */
        /* <DEDUP_REMOVED lines=349> */
[----:B0-----:R-:W4:Y:S01]  /*4a220*/  LDL.LU R92, [R1+0x496c] ;  /* 0x00496c00015c7983 */ /* 0x001f220000300800 */
[----:B------:R-:W-:Y:S02]  /*4a230*/  PRMT R87, RZ, 0x7610, R87 ;  /* 0x00007610ff577816 */ /* 0x000fe40000000057 */
[----:B------:R-:W-:Y:S02]  /*4a240*/  PRMT R86, RZ, 0x7610, R86 ;  /* 0x00007610ff567816 */ /* 0x000fe40000000056 */
[----:B------:R-:W-:Y:S02]  /*4a250*/  PRMT R84, RZ, 0x7610, R84 ;  /* 0x00007610ff547816 */ /* 0x000fe40000000054 */
[----:B------:R-:W-:-:S02]  /*4a260*/  PRMT R16, RZ, 0x7610, R16 ;  /* 0x00007610ff107816 */ /* 0x000fc40000000010 */
[----:B------:R-:W-:Y:S02]  /*4a270*/  PRMT R61, RZ, 0x7610, R61 ;  /* 0x00007610ff3d7816 */ /* 0x000fe4000000003d */
[----:B------:R-:W-:Y:S02]  /*4a280*/  PRMT R60, RZ, 0x7610, R60 ;  /* 0x00007610ff3c7816 */ /* 0x000fe4000000003c */
[----:B----4-:R-:W-:-:S05]  /*4a290*/  PRMT R92, RZ, 0x7610, R92 ;  /* 0x00007610ff5c7816 */ /* 0x010fca000000005c */
[----:B------:R0:W-:Y:S04]  /*4a2a0*/  STL.S16 [R1+0x26d0], R92 ;  /* 0x0026d05c01007387 */ /* 0x0001e80000100600 */
[----:B0-----:R-:W4:Y:S04]  /*4a2b0*/  LDL.LU R92, [R1+0x4968] ;  /* 0x00496800015c7983 */ /* 0x001f280000300800 */
[----:B------:R-:W-:Y:S04]  /*4a2c0*/  STL.S16 [R1+0x26cc], R87 ;  /* 0x0026cc5701007387 */ /* 0x000fe80000100600 */
[----:B------:R0:W-:Y:S04]  /*4a2d0*/  STL.S16 [R1+0x20c0], R86 ;  /* 0x0020c05601007387 */ /* 0x0001e80000100600 */
[----:B------:R-:W-:Y:S04]  /*4a2e0*/  STL.S16 [R1+0x20bc], R84 ;  /* 0x0020bc5401007387 */ /* 0x000fe80000100600 */
[----:B------:R-:W-:Y:S04]  /*4a2f0*/  STL.S16 [R1+0x2340], R16 ;  /* 0x0023401001007387 */ /* 0x000fe80000100600 */
[----:B------:R-:W-:Y:S04]  /*4a300*/  STL.S16 [R1+0x233c], R61 ;  /* 0x00233c3d01007387 */ /* 0x000fe80000100600 */
[----:B0-----:R-:W2:Y:S04]  /*4a310*/  LDL.LU R86, [R1+0xce8] ;  /* 0x000ce80001567983 */ /* 0x001ea80000300800 */
[----:B------:R0:W-:Y:S04]  /*4a320*/  STL.S16 [R1+0x2338], R60 ;  /* 0x0023383c01007387 */ /* 0x0001e80000100600 */
[----:B------:R-:W2:Y:S04]  /*4a330*/  LDL.LU R87, [R1+0x2a84] ;  /* 0x002a840001577983 */ /* 0x000ea80000300800 */
[----:B0-----:R-:W3:Y:S04]  /*4a340*/  LDL.LU R60, [R1+0x1130] ;  /* 0x00113000013c7983 */ /* 0x001ee80000300800 */
[----:B------:R-:W3:Y:S01]  /*4a350*/  LDL.LU R61, [R1+0x29ac] ;  /* 0x0029ac00013d7983 */ /* 0x000ee20000300800 */
[----:B------:R-:W-:-:S03]  /*4a360*/  IMAD.MOV.U32 R16, RZ, RZ, R85 ;  /* 0x000000ffff107224 */ /* 0x000fc600078e0055 */
[----:B------:R-:W3:Y:S04]  /*4a370*/  LDL.LU R84, [R1+0x1138] ;  /* 0x0011380001547983 */ /* 0x000ee80000300800 */
[----:B------:R-:W3:Y:S01]  /*4a380*/  LDL.LU R85, [R1+0x29b0] ;  /* 0x0029b00001557983 */ /* 0x000ee20000300800 */
        /* <DEDUP_REMOVED lines=8> */
[----:B----4-:R-:W-:-:S05]  /*4a410*/  PRMT R92, RZ, 0x7610, R92 ;  /* 0x00007610ff5c7816 */ /* 0x010fca000000005c */
[----:B------:R0:W-:Y:S04]  /*4a420*/  STL.S16 [R1+0x2334], R92 ;  /* 0x0023345c01007387 */ /* 0x0001e80000100600 */
[----:B------:R-:W-:Y:S04]  /*4a430*/  STL.S16 [R1+0x2330], R79 ;  /* 0x0023304f01007387 */ /* 0x000fe80000100600 */
[----:B------:R-:W-:Y:S04]  /*4a440*/  STL.S16 [R1+0x232c], R78 ;  /* 0x00232c4e01007387 */ /* 0x000fe80000100600 */
[----:B------:R-:W-:Y:S04]  /*4a450*/  STL.S16 [R1+0x2328], R59 ;  /* 0x0023283b01007387 */ /* 0x000fe80000100600 */
[----:B------:R1:W-:Y:S01]  /*4a460*/  STL.S16 [R1+0x2324], R58 ;  /* 0x0023243a01007387 */ /* 0x0003e20000100600 */
[----:B------:R-:W-:-:S02]  /*4a470*/  PRMT R5, RZ, 0x7610, R5 ;  /* 0x00007610ff057816 */ /* 0x000fc40000000005 */
[----:B------:R-:W-:Y:S02]  /*4a480*/  PRMT R6, RZ, 0x7610, R6 ;  /* 0x00007610ff067816 */ /* 0x000fe40000000006 */
[----:B--2---:R-:W-:Y:S02]  /*4a490*/  LOP3.LUT R87, R87, R86, RZ, 0x3c, !PT ;  /* 0x0000005657577212 */ /* 0x004fe400078e3cff */
[----:B------:R-:W-:Y:S02]  /*4a4a0*/  PRMT R34, RZ, 0x7610, R34 ;  /* 0x00007610ff227816 */ /* 0x000fe40000000022 */
[----:B------:R-:W-:Y:S02]  /*4a4b0*/  PRMT R35, RZ, 0x7610, R35 ;  /* 0x00007610ff237816 */ /* 0x000fe40000000023 */
[----:B------:R-:W-:Y:S01]  /*4a4c0*/  PRMT R7, RZ, 0x7610, R7 ;  /* 0x00007610ff077816 */ /* 0x000fe20000000007 */
[----:B0-----:R-:W0:Y:S01]  /*4a4d0*/  LDC R92, c[0x0][0x3a0] ;  /* 0x0000e800ff5c7b82 */ /* 0x001e220000000800 */
[----:B-1----:R-:W2:Y:S04]  /*4a4e0*/  LDL.LU R58, [R1+0x1158] ;  /* 0x00115800013a7983 */ /* 0x002ea80000300800 */
[----:B------:R-:W-:Y:S04]  /*4a4f0*/  STL.S16 [R1+0x2600], R17 ;  /* 0x0026001101007387 */ /* 0x000fe80000100600 */
[----:B------:R-:W4:Y:S04]  /*4a500*/  LDL.LU R59, [R1+0x29c0] ;  /* 0x0029c000013b7983 */ /* 0x000f280000300800 */
[----:B------:R1:W-:Y:S04]  /*4a510*/  STL.S16 [R1+0x25fc], R4 ;  /* 0x0025fc0401007387 */ /* 0x0003e80000100600 */
[----:B------:R-:W-:Y:S04]  /*4a520*/  STL [R1+0x48dc], R83 ;  /* 0x0048dc5301007387 */ /* 0x000fe80000100800 */
[----:B------:R1:W-:Y:S01]  /*4a530*/  STL [R1+0x48e8], R0 ;  /* 0x0048e80001007387 */ /* 0x0003e20000100800 */
[----:B---3--:R-:W-:-:S02]  /*4a540*/  LOP3.LUT R61, R61, R60, RZ, 0x3c, !PT ;  /* 0x0000003c3d3d7212 */ /* 0x008fc400078e3cff */
[----:B------:R-:W-:Y:S01]  /*4a550*/  LOP3.LUT R86, R87, R86, RZ, 0x3c, !PT ;  /* 0x0000005657567212 */ /* 0x000fe200078e3cff */
[----:B-1----:R-:W3:Y:S04]  /*4a560*/  LDL.LU R4, [R1+0x1160] ;  /* 0x0011600001047983 */ /* 0x002ee80000300800 */
[----:B------:R1:W-:Y:S01]  /*4a570*/  STL.S16 [R1+0x20b0], R5 ;  /* 0x0020b00501007387 */ /* 0x0003e20000100600 */
[----:B------:R-:W-:Y:S02]  /*4a580*/  LOP3.LUT R60, R61, R60, RZ, 0x3c, !PT ;  /* 0x0000003c3d3c7212 */ /* 0x000fe400078e3cff */
[----:B------:R-:W-:Y:S02]  /*4a590*/  PRMT R0, RZ, 0x7610, R0 ;  /* 0x00007610ff007816 */ /* 0x000fe40000000000 */
[----:B------:R-:W-:Y:S01]  /*4a5a0*/  LOP3.LUT R87, R87, R86, RZ, 0x3c, !PT ;  /* 0x0000005657577212 */ /* 0x000fe200078e3cff */
[----:B-1----:R-:W3:Y:S04]  /*4a5b0*/  LDL.LU R5, [R1+0x29c4] ;  /* 0x0029c40001057983 */ /* 0x002ee80000300800 */
[----:B------:R1:W-:Y:S04]  /*4a5c0*/  STL.S16 [R1+0x20ac], R6 ;  /* 0x0020ac0601007387 */ /* 0x0003e80000100600 */
[----:B------:R-:W3:Y:S04]  /*4a5d0*/  LDL.LU R17, [R1+0x1170] ;  /* 0x0011700001117983 */ /* 0x000ee80000300800 */
[----:B------:R-:W3:Y:S04]  /*4a5e0*/  LDL.LU R78, [R1+0x29cc] ;  /* 0x0029cc00014e7983 */ /* 0x000ee80000300800 */
[----:B------:R-:W3:Y:S01]  /*4a5f0*/  LDL.LU R79, [R1+0x1178] ;  /* 0x00117800014f7983 */ /* 0x000ee20000300800 */
[----:B------:R-:W-:-:S03]  /*4a600*/  LOP3.LUT R61, R61, R60, RZ, 0x3c, !PT ;  /* 0x0000003c3d3d7212 */ /* 0x000fc600078e3cff */
[----:B-1----:R-:W3:Y:S04]  /*4a610*/  LDL.LU R6, [R1+0x29d0] ;  /* 0x0029d00001067983 */ /* 0x002ee80000300800 */
[----:B------:R1:W-:Y:S04]  /*4a620*/  STL.64 [R1+0x48b8], R34 ;  /* 0x0048b82201007387 */ /* 0x0003e80000100a00 */
[----:B------:R-:W-:Y:S04]  /*4a630*/  STL [R1+0x48f8], R7 ;  /* 0x0048f80701007387 */ /* 0x000fe80000100800 */
[----:B------:R-:W-:Y:S04]  /*4a640*/  STL.S16 [R1+0x231c], R0 ;  /* 0x00231c0001007387 */ /* 0x000fe80000100600 */
[----:B------:R0:W-:Y:S04]  /*4a650*/  STL.64 [R1+0xce8], R86 ;  /* 0x000ce85601007387 */ /* 0x0001e80000100a00 */
[----:B------:R0:W-:Y:S01]  /*4a660*/  STL.64 [R1+0x1130], R60 ;  /* 0x0011303c01007387 */ /* 0x0001e20000100a00 */
[----:B-1----:R-:W-:-:S02]  /*4a670*/  IMAD.MOV.U32 R34, RZ, RZ, R85 ;  /* 0x000000ffff227224 */ /* 0x002fc400078e0055 */
[----:B------:R-:W-:-:S05]  /*4a680*/  IMAD.MOV.U32 R35, RZ, RZ, R84 ;  /* 0x000000ffff237224 */ /* 0x000fca00078e0054 */
[----:B------:R2:W-:Y:S04]  /*4a690*/  STL.64 [R1+0x1138], R34 ;  /* 0x0011382201007387 */ /* 0x0005e80000100a00 */
[----:B------:R-:W3:Y:S04]  /*4a6a0*/  LDL.LU R84, [R1+0x1180] ;  /* 0x0011800001547983 */ /* 0x000ee80000300800 */
[----:B------:R-:W3:Y:S04]  /*4a6b0*/  LDL.LU R85, [R1+0x29d4] ;  /* 0x0029d40001557983 */ /* 0x000ee80000300800 */
[----:B0-----:R-:W3:Y:S04]  /*4a6c0*/  LDL.LU R86, [R1+0x1190] ;  /* 0x0011900001567983 */ /* 0x001ee80000300800 */
[----:B------:R-:W3:Y:S04]  /*4a6d0*/  LDL.LU R87, [R1+0x2988] ;  /* 0x0029880001577983 */ /* 0x000ee80000300800 */
[----:B------:R-:W3:Y:S04]  /*4a6e0*/  LDL.LU R60, [R1+0x1198] ;  /* 0x00119800013c7983 */ /* 0x000ee80000300800 */
[----:B------:R-:W3:Y:S01]  /*4a6f0*/  LDL.LU R61, [R1+0x298c] ;  /* 0x00298c00013d7983 */ /* 0x000ee20000300800 */
[----:B--2---:R-:W-:-:S03]  /*4a700*/  IMAD.MOV.U32 R35, RZ, RZ, R58 ;  /* 0x000000ffff237224 */ /* 0x004fc600078e003a */
[----:B------:R-:W2:Y:S01]  /*4a710*/  LDL.LU R58, [R1+0x11a0] ;  /* 0x0011a000013a7983 */ /* 0x000ea20000300800 */
[----:B----4-:R-:W-:-:S03]  /*4a720*/  IMAD.MOV.U32 R34, RZ, RZ, R59 ;  /* 0x000000ffff227224 */ /* 0x010fc600078e003b */
[----:B------:R-:W4:Y:S04]  /*4a730*/  LDL.LU R59, [R1+0x2990] ;  /* 0x00299000013b7983 */ /* 0x000f280000300800 */
[----:B------:R-:W-:Y:S04]  /*4a740*/  STL.64 [R1+0x1158], R34 ;  /* 0x0011582201007387 */ /* 0x000fe80000100a00 */
[----:B------:R-:W-:Y:S04]  /*4a750*/  STL.64 [R1+0x1140], R2 ;  /* 0x0011400201007387 */ /* 0x000fe80000100a00 */
[----:B------:R-:W-:Y:S04]  /*4a760*/  STL.64 [R1+0x4550], R2 ;  /* 0x0045500201007387 */ /* 0x000fe80000100a00 */
[----:B------:R-:W-:Y:S04]  /*4a770*/  STL.64 [R1+0x1148], R12 ;  /* 0x0011480c01007387 */ /* 0x000fe80000100a00 */
[----:B------:R-:W-:Y:S04]  /*4a780*/  STL.64 [R1+0x4560], R12 ;  /* 0x0045600c01007387 */ /* 0x000fe80000100a00 */
[----:B------:R0:W-:Y:S04]  /*4a790*/  STL.64 [R1+0x4608], R12 ;  /* 0x0046080c01007387 */ /* 0x0001e80000100a00 */
[----:B------:R-:W-:Y:S04]  /*4a7a0*/  STL.64 [R1+0x1150], R74 ;  /* 0x0011504a01007387 */ /* 0x000fe80000100a00 */
[----:B------:R1:W-:Y:S04]  /*4a7b0*/  STL.64 [R1+0x4570], R74 ;  /* 0x0045704a01007387 */ /* 0x0003e80000100a00 */
[----:B------:R-:W4:Y:S01]  /*4a7c0*/  LDL.LU R7, [R1+0x11a8] ;  /* 0x0011a80001077983 */ /* 0x000f220000300800 */
[----:B------:R-:W-:Y:S01]  /*4a7d0*/  IMAD R92, R16, -0x100, R92 ;  /* 0xffffff00105c7824 */ /* 0x000fe200078e025c */
[----:B---3--:R-:W-:Y:S01]  /*4a7e0*/  LOP3.LUT R5, R5, R4, RZ, 0x3c, !PT ;  /* 0x0000000405057212 */ /* 0x008fe200078e3cff */
[----:B0-----:R-:W-:-:S02]  /*4a7f0*/  IMAD.MOV.U32 R13, RZ, RZ, R17 ;  /* 0x000000ffff0d7224 */ /* 0x001fc400078e0011 */
[----:B------:R-:W-:Y:S01]  /*4a800*/  IMAD.MOV.U32 R12, RZ, RZ, R78 ;  /* 0x000000ffff0c7224 */ /* 0x000fe200078e004e */
[----:B------:R-:W-:-:S04]  /*4a810*/  LOP3.LUT R4, R5, R4, RZ, 0x3c, !PT ;  /* 0x0000000405047212 */ /* 0x000fc800078e3cff */
[----:B------:R-:W-:Y:S04]  /*4a820*/  STL.64 [R1+0x1170], R12 ;  /* 0x0011700c01007387 */ /* 0x000fe80000100a00 */
[----:B------:R-:W3:Y:S04]  /*4a830*/  LDL.LU R34, [R1+0x2994] ;  /* 0x0029940001227983 */ /* 0x000ee80000300800 */
[----:B------:R-:W3:Y:S01]  /*4a840*/  LDL.LU R83, [R1+0x11b0] ;  /* 0x0011b00001537983 */ /* 0x000ee20000300800 */
[----:B------:R-:W-:-:S03]  /*4a850*/  LOP3.LUT R5, R5, R4, RZ, 0x3c, !PT ;  /* 0x0000000405057212 */ /* 0x000fc600078e3cff */
[----:B------:R-:W3:Y:S04]  /*4a860*/  LDL.LU R16, [R1+0x2998] ;  /* 0x0029980001107983 */ /* 0x000ee80000300800 */
[----:B------:R-:W3:Y:S01]  /*4a870*/  LDL.LU R17, [R1+0x11b8] ;  /* 0x0011b80001117983 */ /* 0x000ee20000300800 */
[----:B------:R-:W-:-:S03]  /*4a880*/  IMAD.MOV.U32 R3, RZ, RZ, R79 ;  /* 0x000000ffff037224 */ /* 0x000fc600078e004f */
[----:B------:R-:W3:Y:S01]  /*4a890*/  LDL.LU R78, [R1+0x299c] ;  /* 0x00299c00014e7983 */ /* 0x000ee20000300800 */
[----:B------:R-:W-:-:S03]  /*4a8a0*/  IMAD.MOV.U32 R2, RZ, RZ, R6 ;  /* 0x000000ffff027224 */ /* 0x000fc600078e0006 */
[----:B------:R-:W3:Y:S04]  /*4a8b0*/  LDL.LU R79, [R1+0x11c0] ;  /* 0x0011c000014f7983 */ /* 0x000ee80000300800 */
[----:B------:R-:W3:Y:S04]  /*4a8c0*/  LDL.LU R6, [R1+0x29a0] ;  /* 0x0029a00001067983 */ /* 0x000ee80000300800 */
[----:B------:R-:W-:Y:S04]  /*4a8d0*/  STL.64 [R1+0x1160], R4 ;  /* 0x0011600401007387 */ /* 0x000fe80000100a00 */
[----:B------:R0:W-:Y:S04]  /*4a8e0*/  STL.64 [R1+0x4578], R4 ;  /* 0x0045780401007387 */ /* 0x0001e80000100a00 */
[----:B------:R-:W-:Y:S04]  /*4a8f0*/  STL.64 [R1+0x1168], R72 ;  /* 0x0011684801007387 */ /* 0x000fe80000100a00 */
[----:B------:R2:W-:Y:S01]  /*4a900*/  STL.64 [R1+0x4588], R72 ;  /* 0x0045884801007387 */ /* 0x0005e20000100a00 */
[----:B------:R-:W-:-:S04]  /*4a910*/  LOP3.LUT R85, R85, R84, RZ, 0x3c, !PT ;  /* 0x0000005455557212 */ /* 0x000fc800078e3cff */
[C---:B------:R-:W-:Y:S01]  /*4a920*/  LOP3.LUT R84, R85.reuse, R84, RZ, 0x3c, !PT ;  /* 0x0000005455547212 */ /* 0x040fe200078e3cff */
[----:B------:R-:W-:Y:S03]  /*4a930*/  STL.64 [R1+0x1178], R2 ;  /* 0x0011780201007387 */ /* 0x000fe60000100a00 */
[----:B------:R-:W-:Y:S01]  /*4a940*/  LOP3.LUT R85, R85, R84, RZ, 0x3c, !PT ;  /* 0x0000005455557212 */ /* 0x000fe200078e3cff */
[----:B------:R0:W-:Y:S04]  /*4a950*/  STL.64 [R1+0x4598], R2 ;  /* 0x0045980201007387 */ /* 0x0001e80000100a00 */
[----:B------:R-:W-:Y:S04]  /*4a960*/  STL.64 [R1+0x1180], R84 ;  /* 0x0011805401007387 */ /* 0x000fe80000100a00 */
[----:B------:R0:W-:Y:S04]  /*4a970*/  STL.64 [R1+0x45a0], R84 ;  /* 0x0045a05401007387 */ /* 0x0001e80000100a00 */
[----:B------:R-:W3:Y:S04]  /*4a980*/  LDL.LU R35, [R1+0x11d0] ;  /* 0x0011d00001237983 */ /* 0x000ee80000300800 */
[----:B------:R-:W3:Y:S01]  /*4a990*/  LDL.LU R0, [R1+0x29a4] ;  /* 0x0029a40001007983 */ /* 0x000ee20000300800 */
[----:B-1----:R-:W-:-:S02]  /*4a9a0*/  IMAD.MOV.U32 R75, RZ, RZ, R86 ;  /* 0x000000ffff4b7224 */ /* 0x002fc400078e0056 */
[----:B------:R-:W-:Y:S01]  /*4a9b0*/  IMAD.MOV.U32 R74, RZ, RZ, R87 ;  /* 0x000000ffff4a7224 */ /* 0x000fe200078e0057 */
[----:B------:R-:W3:Y:S01]  /*4a9c0*/  LDL.LU R86, [R1+0x11e0] ;  /* 0x0011e00001567983 */ /* 0x000ee20000300800 */
[----:B0-----:R-:W-:-:S03]  /*4a9d0*/  IMAD.MOV.U32 R5, RZ, RZ, R60 ;  /* 0x000000ffff057224 */ /* 0x001fc600078e003c */
[----:B------:R-:W3:Y:S01]  /*4a9e0*/  LDL.LU R87, [R1+0x296c] ;  /* 0x00296c0001577983 */ /* 0x000ee20000300800 */
[----:B------:R-:W-:-:S03]  /*4a9f0*/  IMAD.MOV.U32 R4, RZ, RZ, R61 ;  /* 0x000000ffff047224 */ /* 0x000fc600078e003d */
[----:B------:R-:W3:Y:S04]  /*4aa00*/  LDL.LU R60, [R1+0x11e8] ;  /* 0x0011e800013c7983 */ /* 0x000ee80000300800 */
[----:B------:R-:W3:Y:S01]  /*4aa10*/  LDL.LU R61, [R1+0x2970] ;  /* 0x00297000013d7983 */ /* 0x000ee20000300800 */
[----:B--2---:R-:W-:-:S03]  /*4aa20*/  IMAD.MOV.U32 R73, RZ, RZ, R58 ;  /* 0x000000ffff497224 */ /* 0x004fc600078e003a */
[----:B------:R-:W2:Y:S01]  /*4aa30*/  LDL.LU R58, [R1+0x11f0] ;  /* 0x0011f000013a7983 */ /* 0x000ea20000300800 */
[----:B----4-:R-:W-:-:S03]  /*4aa40*/  IMAD.MOV.U32 R72, RZ, RZ, R59 ;  /* 0x000000ffff487224 */ /* 0x010fc600078e003b */
[----:B------:R-:W4:Y:S04]  /*4aa50*/  LDL.LU R59, [R1+0x2974] ;  /* 0x00297400013b7983 */ /* 0x000f280000300800 */
[----:B------:R-:W-:Y:S04]  /*4aa60*/  STL.64 [R1+0x1190], R74 ;  /* 0x0011904a01007387 */ /* 0x000fe80000100a00 */
[----:B------:R0:W-:Y:S04]  /*4aa70*/  STL.64 [R1+0x45a8], R74 ;  /* 0x0045a84a01007387 */ /* 0x0001e80000100a00 */
[----:B------:R-:W-:Y:S04]  /*4aa80*/  STL.64 [R1+0x1198], R4 ;  /* 0x0011980401007387 */ /* 0x000fe80000100a00 */
[----:B------:R1:W-:Y:S04]  /*4aa90*/  STL.64 [R1+0x45b0], R4 ;  /* 0x0045b00401007387 */ /* 0x0003e80000100a00 */
[----:B------:R-:W-:Y:S04]  /*4aaa0*/  STL.64 [R1+0x11a0], R72 ;  /* 0x0011a04801007387 */ /* 0x000fe80000100a00 */
[----:B------:R-:W-:Y:S01]  /*4aab0*/  STL.64 [R1+0x45b8], R72 ;  /* 0x0045b84801007387 */ /* 0x000fe20000100a00 */
[----:B------:R-:W-:-:S02]  /*4aac0*/  IMAD.MOV.U32 R3, RZ, RZ, R7 ;  /* 0x000000ffff037224 */ /* 0x000fc400078e0007 */
[----:B---3--:R-:W-:Y:S02]  /*4aad0*/  IMAD.MOV.U32 R2, RZ, RZ, R34 ;  /* 0x000000ffff027224 */ /* 0x008fe400078e0022 */
[----:B------:R-:W-:-:S03]  /*4aae0*/  IMAD.MOV.U32 R85, RZ, RZ, R83 ;  /* 0x000000ffff557224 */ /* 0x000fc600078e0053 */
[----:B------:R-:W-:Y:S04]  /*4aaf0*/  STL.64 [R1+0x11a8], R2 ;  /* 0x0011a80201007387 */ /* 0x000fe80000100a00 */
[----:B------:R3:W-:Y:S04]  /*4ab00*/  STL.64 [R1+0x45d0], R2 ;  /* 0x0045d00201007387 */ /* 0x0007e80000100a00 */
[----:B------:R-:W4:Y:S04]  /*4ab10*/  LDL.LU R7, [R1+0x11f8] ;  /* 0x0011f80001077983 */ /* 0x000f280000300800 */
[----:B------:R-:W4:Y:S01]  /*4ab20*/  LDL.LU R34, [R1+0x2978] ;  /* 0x0029780001227983 */ /* 0x000f220000300800 */
[----:B------:R-:W-:-:S03]  /*4ab30*/  IMAD.MOV.U32 R84, RZ, RZ, R16 ;  /* 0x000000ffff547224 */ /* 0x000fc600078e0010 */
[----:B------:R-:W4:Y:S01]  /*4ab40*/  LDL.LU R83, [R1+0x1200] ;  /* 0x0012000001537983 */ /* 0x000f220000300800 */
[----:B0-----:R-:W-:-:S03]  /*4ab50*/  IMAD.MOV.U32 R75, RZ, RZ, R17 ;  /* 0x000000ffff4b7224 */ /* 0x001fc600078e0011 */
[----:B------:R-:W4:Y:S01]  /*4ab60*/  LDL.LU R16, [R1+0x297c] ;  /* 0x00297c0001107983 */ /* 0x000f220000300800 */
[----:B------:R-:W-:-:S03]  /*4ab70*/  IMAD.MOV.U32 R74, RZ, RZ, R78 ;  /* 0x000000ffff4a7224 */ /* 0x000fc600078e004e */
[----:B------:R-:W4:Y:S01]  /*4ab80*/  LDL.LU R17, [R1+0x1210] ;  /* 0x0012100001117983 */ /* 0x000f220000300800 */
[----:B-1----:R-:W-:-:S03]  /*4ab90*/  IMAD.MOV.U32 R5, RZ, RZ, R79 ;  /* 0x000000ffff057224 */ /* 0x002fc600078e004f */
[----:B------:R-:W4:Y:S01]  /*4aba0*/  LDL.LU R78, [R1+0x2980] ;  /* 0x00298000014e7983 */ /* 0x000f220000300800 */
[----:B------:R-:W-:-:S03]  /*4abb0*/  IMAD.MOV.U32 R4, RZ, RZ, R6 ;  /* 0x000000ffff047224 */ /* 0x000fc600078e0006 */
[----:B------:R-:W4:Y:S04]  /*4abc0*/  LDL.LU R79, [R1+0x1218] ;  /* 0x00121800014f7983 */ /* 0x000f280000300800 */
[----:B------:R-:W4:Y:S04]  /*4abd0*/  LDL.LU R6, [R1+0x2984] ;  /* 0x0029840001067983 */ /* 0x000f280000300800 */
[----:B------:R-:W-:Y:S04]  /*4abe0*/  STL.64 [R1+0x11b0], R84 ;  /* 0x0011b05401007387 */ /* 0x000fe80000100a00 */
[----:B------:R0:W-:Y:S04]  /*4abf0*/  STL.64 [R1+0x45d8], R84 ;  /* 0x0045d85401007387 */ /* 0x0001e80000100a00 */
[----:B------:R-:W-:Y:S04]  /*4ac00*/  STL.64 [R1+0x11b8], R74 ;  /* 0x0011b84a01007387 */ /* 0x000fe80000100a00 */
[----:B------:R-:W-:Y:S04]  /*4ac10*/  STL.64 [R1+0x45e8], R74 ;  /* 0x0045e84a01007387 */ /* 0x000fe80000100a00 */
[----:B------:R-:W-:Y:S04]  /*4ac20*/  STL.64 [R1+0x11c0], R4 ;  /* 0x0011c00401007387 */ /* 0x000fe80000100a00 */
[----:B------:R-:W-:Y:S01]  /*4ac30*/  STL.64 [R1+0x45f8], R4 ;  /* 0x0045f80401007387 */ /* 0x000fe20000100a00 */
[----:B---3--:R-:W-:-:S02]  /*4ac40*/  IMAD.MOV.U32 R3, RZ, RZ, R35 ;  /* 0x000000ffff037224 */ /* 0x008fc400078e0023 */
[----:B------:R-:W-:-:S05]  /*4ac50*/  IMAD.MOV.U32 R2, RZ, RZ, R0 ;  /* 0x000000ffff027224 */ /* 0x000fca00078e0000 */
[----:B------:R1:W-:Y:S04]  /*4ac60*/  STL.64 [R1+0x11d0], R2 ;  /* 0x0011d00201007387 */ /* 0x0003e80000100a00 */
[----:B------:R-:W3:Y:S04]  /*4ac70*/  LDL.LU R35, [R1+0x1220] ;  /* 0x0012200001237983 */ /* 0x000ee80000300800 */
[----:B------:R-:W3:Y:S01]  /*4ac80*/  LDL.LU R0, [R1+0x2954] ;  /* 0x0029540001007983 */ /* 0x000ee20000300800 */
[----:B0-----:R-:W-:Y:S02]  /*4ac90*/  IMAD.MOV.U32 R85, RZ, RZ, R60 ;  /* 0x000000ffff557224 */ /* 0x001fe400078e003c */
[----:B------:R-:W-:-:S02]  /*4aca0*/  IMAD.MOV.U32 R84, RZ, RZ, R61 ;  /* 0x000000ffff547224 */ /* 0x000fc400078e003d */
[----:B-1----:R-:W-:Y:S01]  /*4acb0*/  IMAD.MOV.U32 R3, RZ, RZ, R86 ;  /* 0x000000ffff037224 */ /* 0x002fe200078e0056 */
[----:B------:R-:W-:Y:S01]  /*4acc0*/  MOV R2, R87 ;  /* 0x0000005700027202 */ /* 0x000fe20000000f00 */
[----:B------:R-:W3:Y:S04]  /*4acd0*/  LDL.LU R86, [R1+0x1228] ;  /* 0x0012280001567983 */ /* 0x000ee80000300800 */
        /* <DEDUP_REMOVED lines=11> */
[----:B------:R0:W-:Y:S04]  /*4ad90*/  STL.64 [R1+0x4628], R2 ;  /* 0x0046280201007387 */ /* 0x0001e80000100a00 */
[----:B------:R-:W-:Y:S04]  /*4ada0*/  STL.64 [R1+0x11e8], R84 ;  /* 0x0011e85401007387 */ /* 0x000fe80000100a00 */
[----:B------:R1:W-:Y:S04]  /*4adb0*/  STL.64 [R1+0x4638], R84 ;  /* 0x0046385401007387 */ /* 0x0003e80000100a00 */
[----:B------:R-:W-:Y:S04]  /*4adc0*/  STL.64 [R1+0x11f0], R74 ;  /* 0x0011f04a01007387 */ /* 0x000fe80000100a00 */
[----:B------:R-:W-:Y:S01]  /*4add0*/  STL.64 [R1+0x4648], R74 ;  /* 0x0046484a01007387 */ /* 0x000fe20000100a00 */
[----:B------:R-:W-:-:S02]  /*4ade0*/  IMAD.MOV.U32 R5, RZ, RZ, R7 ;  /* 0x000000ffff057224 */ /* 0x000fc400078e0007 */
[----:B------:R-:W-:Y:S02]  /*4adf0*/  IMAD.MOV.U32 R4, RZ, RZ, R34 ;  /* 0x000000ffff047224 */ /* 0x000fe400078e0022 */
[----:B------:R-:W-:Y:S02]  /*4ae00*/  IMAD.MOV.U32 R13, RZ, RZ, R83 ;  /* 0x000000ffff0d7224 */ /* 0x000fe400078e0053 */
[----:B------:R-:W-:Y:S01]  /*4ae10*/  IMAD.MOV.U32 R12, RZ, RZ, R16 ;  /* 0x000000ffff0c7224 */ /* 0x000fe200078e0010 */
        /* <DEDUP_REMOVED lines=13> */
[----:B------:R2:W-:Y:S04]  /*4aef0*/  STL.64 [R1+0x4660], R12 ;  /* 0x0046600c01007387 */ /* 0x0005e80000100a00 */
[----:B------:R-:W-:Y:S04]  /*4af00*/  STL.64 [R1+0x1210], R2 ;  /* 0x0012100201007387 */ /* 0x000fe80000100a00 */
[----:B------:R1:W-:Y:S04]  /*4af10*/  STL.64 [R1+0x4668], R2 ;  /* 0x0046680201007387 */ /* 0x0003e80000100a00 */
[----:B------:R-:W-:Y:S04]  /*4af20*/  STL.64 [R1+0x1218], R84 ;  /* 0x0012185401007387 */ /* 0x000fe80000100a00 */
[----:B------:R-:W-:Y:S04]  /*4af30*/  STL.64 [R1+0x4670], R84 ;  /* 0x0046705401007387 */ /* 0x000fe80000100a00 */
[----:B------:R-:W-:Y:S04]  /*4af40*/  STL.64 [R1+0x4728], R84 ;  /* 0x0047285401007387 */ /* 0x000fe80000100a00 */
[----:B------:R-:W4:Y:S04]  /*4af50*/  LDL.LU R7, [R1+0x1268] ;  /* 0x0012680001077983 */ /* 0x000f280000300800 */
[----:B------:R-:W4:Y:S01]  /*4af60*/  LDL.LU R34, [R1+0x2940] ;  /* 0x0029400001227983 */ /* 0x000f220000300800 */
[----:B---3--:R-:W-:-:S02]  /*4af70*/  IMAD.MOV.U32 R73, RZ, RZ, R86 ;  /* 0x000000ffff497224 */ /* 0x008fc400078e0056 */
        /* <DEDUP_REMOVED lines=10> */
[----:B------:R-:W4:Y:S01]  /*4b020*/  LDL.LU R59, [R1+0x294c] ;  /* 0x00294c00013b7983 */ /* 0x000f220000300800 */
[----:B------:R-:W-:Y:S02]  /*4b030*/  IMAD.MOV.U32 R74, RZ, RZ, R0 ;  /* 0x000000ffff4a7224 */ /* 0x000fe400078e0000 */
[----:B------:R-:W-:-:S05]  /*4b040*/  IMAD.MOV.U32 R75, RZ, RZ, R35 ;  /* 0x000000ffff4b7224 */ /* 0x000fca00078e0023 */
[----:B------:R-:W-:Y:S04]  /*4b050*/  STL.64 [R1+0x1220], R74 ;  /* 0x0012204a01007387 */ /* 0x000fe80000100a00 */
[----:B------:R0:W-:Y:S04]  /*4b060*/  STL.64 [R1+0x4680], R74 ;  /* 0x0046804a01007387 */ /* 0x0001e80000100a00 */
[----:B------:R-:W-:Y:S04]  /*4b070*/  STL.64 [R1+0x1228], R72 ;  /* 0x0012284801007387 */ /* 0x000fe80000100a00 */
[----:B------:R0:W-:Y:S04]  /*4b080*/  STL.64 [R1+0x4688], R72 ;  /* 0x0046884801007387 */ /* 0x0001e80000100a00 */
[----:B------:R-:W-:Y:S04]  /*4b090*/  STL.64 [R1+0x1230], R4 ;  /* 0x0012300401007387 */ /* 0x000fe80000100a00 */
[----:B------:R-:W-:Y:S04]  /*4b0a0*/  STL.64 [R1+0x4690], R4 ;  /* 0x0046900401007387 */ /* 0x000fe80000100a00 */
[----:B------:R-:W-:Y:S04]  /*4b0b0*/  STL.64 [R1+0x1238], R12 ;  /* 0x0012380c01007387 */ /* 0x000fe80000100a00 */
[----:B------:R3:W-:Y:S04]  /*4b0c0*/  STL.64 [R1+0x46a0], R12 ;  /* 0x0046a00c01007387 */ /* 0x0007e80000100a00 */
[----:B------:R-:W4:Y:S04]  /*4b0d0*/  LDL.LU R35, [R1+0x1290] ;  /* 0x0012900001237983 */ /* 0x000f280000300800 */
[----:B------:R-:W4:Y:S01]  /*4b0e0*/  LDL.LU R0, [R1+0x2950] ;  /* 0x0029500001007983 */ /* 0x000f220000300800 */
[----:B-1----:R-:W-:-:S02]  /*4b0f0*/  IMAD.MOV.U32 R3, RZ, RZ, R83 ;  /* 0x000000ffff037224 */ /* 0x002fc400078e0053 */
[----:B------:R-:W-:Y:S01]  /*4b100*/  IMAD.MOV.U32 R2, RZ, RZ, R16 ;  /* 0x000000ffff027224 */ /* 0x000fe200078e0010 */
[----:B------:R-:W4:Y:S01]  /*4b110*/  LDL.LU R83, [R1+0x1298] ;  /* 0x0012980001537983 */ /* 0x000f220000300800 */
[----:B0-----:R-:W-:-:S03]  /*4b120*/  IMAD.MOV.U32 R75, RZ, RZ, R17 ;  /* 0x000000ffff4b7224 */ /* 0x001fc600078e0011 */
[----:B------:R-:W4:Y:S01]  /*4b130*/  LDL.LU R16, [R1+0x2910] ;  /* 0x0029100001107983 */ /* 0x000f220000300800 */
[----:B------:R-:W-:-:S03]  /*4b140*/  IMAD.MOV.U32 R74, RZ, RZ, R78 ;  /* 0x000000ffff4a7224 */ /* 0x000fc600078e004e */
[----:B------:R-:W4:Y:S01]  /*4b150*/  LDL.LU R17, [R1+0x12a0] ;  /* 0x0012a00001117983 */ /* 0x000f220000300800 */
[----:B------:R-:W-:-:S03]  /*4b160*/  IMAD.MOV.U32 R73, RZ, RZ, R79 ;  /* 0x000000ffff497224 */ /* 0x000fc600078e004f */
        /* <DEDUP_REMOVED lines=9> */
[----:B------:R-:W-:Y:S04]  /*4b200*/  STL.64 [R1+0x1258], R74 ;  /* 0x0012584a01007387 */ /* 0x000fe80000100a00 */
[----:B------:R1:W-:Y:S04]  /*4b210*/  STL.64 [R1+0x46e0], R74 ;  /* 0x0046e04a01007387 */ /* 0x0003e80000100a00 */
[----:B------:R-:W-:Y:S04]  /*4b220*/  STL.64 [R1+0x1260], R72 ;  /* 0x0012604801007387 */ /* 0x000fe80000100a00 */
[----:B------:R0:W-:Y:S01]  /*4b230*/  STL.64 [R1+0x46f0], R72 ;  /* 0x0046f04801007387 */ /* 0x0001e20000100a00 */
        /* <DEDUP_REMOVED lines=19> */
[----:B------:R3:W-:Y:S04]  /*4b370*/  STL.64 [R1+0x4710], R2 ;  /* 0x0047100201007387 */ /* 0x0007e80000100a00 */
[----:B------:R-:W-:Y:S04]  /*4b380*/  STL.64 [R1+0x1280], R56 ;  /* 0x0012803801007387 */ /* 0x000fe80000100a00 */
[----:B------:R0:W-:Y:S01]  /*4b390*/  STL.64 [R1+0x4720], R56 ;  /* 0x0047203801007387 */ /* 0x0001e20000100a00 */
[----:B-1----:R-:W-:-:S02]  /*4b3a0*/  IMAD.MOV.U32 R75, RZ, RZ, R35 ;  /* 0x000000ffff4b7224 */ /* 0x002fc400078e0023 */
[----:B------:R-:W-:Y:S01]  /*4b3b0*/  IMAD.MOV.U32 R74, RZ, RZ, R0 ;  /* 0x000000ffff4a7224 */ /* 0x000fe200078e0000 */
[----:B------:R-:W3:Y:S04]  /*4b3c0*/  LDL.LU R35, [R1+0x12d8] ;  /* 0x0012d80001237983 */ /* 0x000ee80000300800 */
[----:B------:R-:W3:Y:S01]  /*4b3d0*/  LDL.LU R0, [R1+0x292c] ;  /* 0x00292c0001007983 */ /* 0x000ee20000300800 */
[----:B------:R-:W-:Y:S02]  /*4b3e0*/  IMAD.MOV.U32 R73, RZ, RZ, R83 ;  /* 0x000000ffff497224 */ /* 0x000fe400078e0053 */
[----:B------:R-:W-:Y:S01]  /*4b3f0*/  IMAD.MOV.U32 R72, RZ, RZ, R16 ;  /* 0x000000ffff487224 */ /* 0x000fe200078e0010 */
[----:B------:R-:W3:Y:S01]  /*4b400*/  LDL.LU R83, [R1+0x12e0] ;  /* 0x0012e00001537983 */ /* 0x000ee20000300800 */
[----:B0-----:R-:W-:-:S03]  /*4b410*/  IMAD.MOV.U32 R5, RZ, RZ, R17 ;  /* 0x000000ffff057224 */ /* 0x001fc600078e0011 */
[----:B------:R-:W3:Y:S01]  /*4b420*/  LDL.LU R16, [R1+0x28f8] ;  /* 0x0028f80001107983 */ /* 0x000ee20000300800 */
[----:B------:R-:W-:-:S03]  /*4b430*/  MOV R4, R78 ;  /* 0x0000004e00047202 */ /* 0x000fc60000000f00 */
[----:B------:R-:W3:Y:S01]  /*4b440*/  LDL.LU R17, [R1+0x12e8] ;  /* 0x0012e80001117983 */ /* 0x000ee20000300800 */
[----:B------:R-:W-:-:S03]  /*4b450*/  IMAD.MOV.U32 R13, RZ, RZ, R79 ;  /* 0x000000ffff0d7224 */ /* 0x000fc600078e004f */
[----:B------:R-:W3:Y:S01]  /*4b460*/  LDL.LU R78, [R1+0x28fc] ;  /* 0x0028fc00014e7983 */ /* 0x000ee20000300800 */
[----:B------:R-:W-:-:S03]  /*4b470*/  IMAD.MOV.U32 R12, RZ, RZ, R6 ;  /* 0x000000ffff0c7224 */ /* 0x000fc600078e0006 */
[----:B------:R-:W3:Y:S04]  /*4b480*/  LDL.LU R79, [R1+0x12f0] ;  /* 0x0012f000014f7983 */ /* 0x000ee80000300800 */
[----:B------:R-:W3:Y:S04]  /*4b490*/  LDL.LU R6, [R1+0x2900] ;  /* 0x0029000001067983 */ /* 0x000ee80000300800 */
        /* <DEDUP_REMOVED lines=8> */
[----:B------:R0:W-:Y:S01]  /*4b520*/  STL.64 [R1+0x4758], R12 ;  /* 0x0047580c01007387 */ /* 0x0001e20000100a00 */
[----:B--2---:R-:W-:-:S03]  /*4b530*/  IMAD.MOV.U32 R85, RZ, RZ, R58 ;  /* 0x000000ffff557224 */ /* 0x004fc600078e003a */
[----:B------:R-:W2:Y:S01]  /*4b540*/  LDL.LU R58, [R1+0x12f8] ;  /* 0x0012f800013a7983 */ /* 0x000ea20000300800 */
[----:B----4-:R-:W-:-:S03]  /*4b550*/  IMAD.MOV.U32 R84, RZ, RZ, R59 ;  /* 0x000000ffff547224 */ /* 0x010fc600078e003b */
[----:B------:R-:W4:Y:S04]  /*4b560*/  LDL.LU R59, [R1+0x2904] ;  /* 0x00290400013b7983 */ /* 0x000f280000300800 */
[----:B------:R-:W4:Y:S01]  /*4b570*/  LDL.LU R7, [R1+0x1300] ;  /* 0x0013000001077983 */ /* 0x000f220000300800 */
[----:B---3--:R-:W-:Y:S02]  /*4b580*/  IMAD.MOV.U32 R2, RZ, RZ, R87 ;  /* 0x000000ffff027224 */ /* 0x008fe400078e0057 */
[----:B------:R-:W-:Y:S01]  /*4b590*/  IMAD.MOV.U32 R3, RZ, RZ, R86 ;  /* 0x000000ffff037224 */ /* 0x000fe200078e0056 */
[----:B------:R-:W3:Y:S04]  /*4b5a0*/  LDL.LU R34, [R1+0x2908] ;  /* 0x0029080001227983 */ /* 0x000ee80000300800 */
[----:B------:R-:W3:Y:S01]  /*4b5b0*/  LDL.LU R86, [R1+0x1310] ;  /* 0x0013100001567983 */ /* 0x000ee20000300800 */
[----:B------:R-:W-:-:S02]  /*4b5c0*/  IMAD.MOV.U32 R56, RZ, RZ, R61 ;  /* 0x000000ffff387224 */ /* 0x000fc400078e003d */
[----:B------:R-:W-:Y:S01]  /*4b5d0*/  IMAD.MOV.U32 R57, RZ, RZ, R60 ;  /* 0x000000ffff397224 */ /* 0x000fe200078e003c */
[----:B------:R-:W3:Y:S04]  /*4b5e0*/  LDL.LU R87, [R1+0x28d8] ;  /* 0x0028d80001577983 */ /* 0x000ee80000300800 */
[----:B------:R-:W3:Y:S04]  /*4b5f0*/  LDL.LU R60, [R1+0x1318] ;  /* 0x00131800013c7983 */ /* 0x000ee80000300800 */
[----:B------:R-:W3:Y:S04]  /*4b600*/  LDL.LU R61, [R1+0x28dc] ;  /* 0x0028dc00013d7983 */ /* 0x000ee80000300800 */
[----:B------:R-:W-:Y:S04]  /*4b610*/  STL.64 [R1+0x12b0], R2 ;  /* 0x0012b00201007387 */ /* 0x000fe80000100a00 */
[----:B------:R0:W-:Y:S04]  /*4b620*/  STL.64 [R1+0x4760], R2 ;  /* 0x0047600201007387 */ /* 0x0001e80000100a00 */
[----:B------:R-:W-:Y:S04]  /*4b630*/  STL.64 [R1+0x12b8], R56 ;  /* 0x0012b83801007387 */ /* 0x000fe80000100a00 */
[----:B------:R2:W-:Y:S04]  /*4b640*/  STL.64 [R1+0x4770], R56 ;  /* 0x0047703801007387 */ /* 0x0005e80000100a00 */
[----:B------:R-:W-:Y:S04]  /*4b650*/  STL.64 [R1+0x12c0], R84 ;  /* 0x0012c05401007387 */ /* 0x000fe80000100a00 */
[----:B------:R-:W-:Y:S04]  /*4b660*/  STL.64 [R1+0x4790], R84 ;  /* 0x0047905401007387 */ /* 0x000fe80000100a00 */
[----:B------:R-:W-:Y:S04]  /*4b670*/  STL.64 [R1+0x4840], R84 ;  /* 0x0048405401007387 */ /* 0x000fe80000100a00 */
[----:B------:R-:W-:Y:S04]  /*4b680*/  STL.64 [R1+0x12d0], R36 ;  /* 0x0012d02401007387 */ /* 0x000fe80000100a00 */
[----:B------:R3:W-:Y:S01]  /*4b690*/  STL.64 [R1+0x47a0], R36 ;  /* 0x0047a02401007387 */ /* 0x0007e20000100a00 */
[----:B0-----:R-:W-:-:S02]  /*4b6a0*/  IMAD.MOV.U32 R73, RZ, RZ, R35 ;  /* 0x000000ffff497224 */ /* 0x001fc400078e0023 */
[----:B------:R-:W-:Y:S01]  /*4b6b0*/  IMAD.MOV.U32 R72, RZ, RZ, R0 ;  /* 0x000000ffff487224 */ /* 0x000fe200078e0000 */
[----:B------:R-:W3:Y:S04]  /*4b6c0*/  LDL.LU R35, [R1+0x1320] ;  /* 0x0013200001237983 */ /* 0x000ee80000300800 */
[----:B------:R-:W3:Y:S01]  /*4b6d0*/  LDL.LU R0, [R1+0x28e0] ;  /* 0x0028e00001007983 */ /* 0x000ee20000300800 */
[----:B-1----:R-:W-:Y:S02]  /*4b6e0*/  IMAD.MOV.U32 R5, RZ, RZ, R83 ;  /* 0x000000ffff057224 */ /* 0x002fe400078e0053 */
[----:B------:R-:W-:Y:S01]  /*4b6f0*/  IMAD.MOV.U32 R4, RZ, RZ, R16 ;  /* 0x000000ffff047224 */ /* 0x000fe200078e0010 */
[----:B------:R-:W3:Y:S01]  /*4b700*/  LDL.LU R83, [R1+0x1328] ;  /* 0x0013280001537983 */ /* 0x000ee20000300800 */
[----:B------:R-:W-:-:S03]  /*4b710*/  IMAD.MOV.U32 R13, RZ, RZ, R17 ;  /* 0x000000ffff0d7224 */ /* 0x000fc600078e0011 */
[----:B------:R-:W3:Y:S01]  /*4b720*/  LDL.LU R16, [R1+0x28e4] ;  /* 0x0028e40001107983 */ /* 0x000ee20000300800 */
[----:B------:R-:W-:-:S03]  /*4b730*/  IMAD.MOV.U32 R12, RZ, RZ, R78 ;  /* 0x000000ffff0c7224 */ /* 0x000fc600078e004e */
        /* <DEDUP_REMOVED lines=13> */
[----:B------:R-:W-:Y:S01]  /*4b810*/  STL.64 [R1+0x47d0], R2 ;  /* 0x0047d00201007387 */ /* 0x000fe20000100a00 */
[----:B--2---:R-:W-:-:S03]  /*4b820*/  IMAD.MOV.U32 R57, RZ, RZ, R58 ;  /* 0x000000ffff397224 */ /* 0x004fc600078e003a */
[----:B------:R-:W2:Y:S01]  /*4b830*/  LDL.LU R58, [R1+0x1340] ;  /* 0x00134000013a7983 */ /* 0x000ea20000300800 */
[----:B----4-:R-:W-:-:S03]  /*4b840*/  IMAD.MOV.U32 R56, RZ, RZ, R59 ;  /* 0x000000ffff387224 */ /* 0x010fc600078e003b */
[----:B------:R-:W4:Y:S01]  /*4b850*/  LDL.LU R59, [R1+0x28f0] ;  /* 0x0028f000013b7983 */ /* 0x000f220000300800 */
[----:B---3--:R-:W-:Y:S02]  /*4b860*/  IMAD.MOV.U32 R37, RZ, RZ, R86 ;  /* 0x000000ffff257224 */ /* 0x008fe400078e0056 */
[----:B------:R-:W-:Y:S01]  /*4b870*/  IMAD.MOV.U32 R54, RZ, RZ, R34 ;  /* 0x000000ffff367224 */ /* 0x000fe200078e0022 */
[----:B------:R-:W3:Y:S01]  /*4b880*/  LDL.LU R86, [R1+0x1358] ;  /* 0x0013580001567983 */ /* 0x000ee20000300800 */
[----:B------:R-:W-:Y:S02]  /*4b890*/  IMAD.MOV.U32 R55, RZ, RZ, R7 ;  /* 0x000000ffff377224 */ /* 0x000fe400078e0007 */
[----:B------:R-:W-:Y:S02]  /*4b8a0*/  IMAD.MOV.U32 R36, RZ, RZ, R87 ;  /* 0x000000ffff247224 */ /* 0x000fe400078e0057 */
[----:B0-----:R-:W-:Y:S01]  /*4b8b0*/  IMAD.MOV.U32 R73, RZ, RZ, R60 ;  /* 0x000000ffff497224 */ /* 0x001fe200078e003c */
        /* <DEDUP_REMOVED lines=8> */
[----:B------:R0:W-:Y:S04]  /*4b940*/  STL [R1+0x4908], R54 ;  /* 0x0049083601007387 */ /* 0x0001e80000100800 */
[----:B------:R-:W-:Y:S04]  /*4b950*/  STL.64 [R1+0x1310], R36 ;  /* 0x0013102401007387 */ /* 0x000fe80000100a00 */
[----:B------:R3:W-:Y:S01]  /*4b960*/  STL.64 [R1+0x4800], R36 ;  /* 0x0048002401007387 */ /* 0x0007e20000100a00 */
[----:B-1----:R-:W-:-:S02]  /*4b970*/  IMAD.MOV.U32 R4, RZ, RZ, R0 ;  /* 0x000000ffff047224 */ /* 0x002fc400078e0000 */
[----:B------:R-:W-:Y:S01]  /*4b980*/  IMAD.MOV.U32 R5, RZ, RZ, R35 ;  /* 0x000000ffff057224 */ /* 0x000fe200078e0023 */
[----:B------:R-:W-:Y:S04]  /*4b990*/  STL.64 [R1+0x1318], R72 ;  /* 0x0013184801007387 */ /* 0x000fe80000100a00 */
[----:B------:R1:W-:Y:S04]  /*4b9a0*/  STL.64 [R1+0x4810], R72 ;  /* 0x0048104801007387 */ /* 0x0003e80000100a00 */
[----:B0-----:R-:W3:Y:S01]  /*4b9b0*/  LDL.LU R54, [R1+0x1368] ;  /* 0x0013680001367983 */ /* 0x001ee20000300800 */
[----:B------:R-:W-:-:S02]  /*4b9c0*/  IMAD.MOV.U32 R13, RZ, RZ, R83 ;  /* 0x000000ffff0d7224 */ /* 0x000fc400078e0053 */
[----:B------:R-:W-:Y:S02]  /*4b9d0*/  IMAD.MOV.U32 R12, RZ, RZ, R16 ;  /* 0x000000ffff0c7224 */ /* 0x000fe400078e0010 */
[----:B------:R-:W-:Y:S02]  /*4b9e0*/  IMAD.MOV.U32 R3, RZ, RZ, R17 ;  /* 0x000000ffff037224 */ /* 0x000fe400078e0011 */
[----:B------:R-:W-:Y:S02]  /*4b9f0*/  IMAD.MOV.U32 R2, RZ, RZ, R78 ;  /* 0x000000ffff027224 */ /* 0x000fe400078e004e */
[----:B------:R-:W-:Y:S02]  /*4ba00*/  IMAD.MOV.U32 R56, RZ, RZ, R6 ;  /* 0x000000ffff387224 */ /* 0x000fe400078e0006 */
[----:B------:R-:W3:Y:S04]  /*4ba10*/  LDL.LU R6, [R1+0x28c0] ;  /* 0x0028c00001067983 */ /* 0x000ee80000300800 */
[----:B------:R-:W-:Y:S01]  /*4ba20*/  STL.64 [R1+0x1320], R4 ;  /* 0x0013200401007387 */ /* 0x000fe20000100a00 */
[----:B------:R-:W-:-:S03]  /*4ba30*/  IMAD.MOV.U32 R57, RZ, RZ, R79 ;  /* 0x000000ffff397224 */ /* 0x000fc600078e004f */
[----:B------:R0:W-:Y:S04]  /*4ba40*/  STL.64 [R1+0x4818], R4 ;  /* 0x0048180401007387 */ /* 0x0001e80000100a00 */
[----:B------:R-:W-:Y:S04]  /*4ba50*/  STL.64 [R1+0x1328], R12 ;  /* 0x0013280c01007387 */ /* 0x000fe80000100a00 */
[----:B------:R0:W-:Y:S04]  /*4ba60*/  STL.64 [R1+0x4820], R12 ;  /* 0x0048200c01007387 */ /* 0x0001e80000100a00 */
[----:B------:R-:W-:Y:S04]  /*4ba70*/  STL.64 [R1+0x1330], R2 ;  /* 0x0013300201007387 */ /* 0x000fe80000100a00 */
[----:B------:R0:W-:Y:S04]  /*4ba80*/  STL.64 [R1+0x4830], R2 ;  /* 0x0048300201007387 */ /* 0x0001e80000100a00 */
[----:B------:R-:W-:Y:S04]  /*4ba90*/  STL.64 [R1+0x1338], R56 ;  /* 0x0013383801007387 */ /* 0x000fe80000100a00 */
[----:B------:R-:W-:Y:S04]  /*4baa0*/  STL.64 [R1+0x4850], R56 ;  /* 0x0048503801007387 */ /* 0x000fe80000100a00 */
[----:B------:R-:W3:Y:S01]  /*4bab0*/  LDL.LU R55, [R1+0x1370] ;  /* 0x0013700001377983 */ /* 0x000ee20000300800 */
[----:B--2---:R-:W-:-:S03]  /*4bac0*/  IMAD.MOV.U32 R75, RZ, RZ, R58 ;  /* 0x000000ffff4b7224 */ /* 0x004fc600078e003a */
[----:B------:R-:W2:Y:S01]  /*4bad0*/  LDL.LU R58, [R1+0x28c4] ;  /* 0x0028c400013a7983 */ /* 0x000ea20000300800 */
[----:B----4-:R-:W-:-:S03]  /*4bae0*/  IMAD.MOV.U32 R74, RZ, RZ, R59 ;  /* 0x000000ffff4a7224 */ /* 0x010fc600078e003b */
[----:B------:R-:W4:Y:S04]  /*4baf0*/  LDL.LU R84, [R1+0x1378] ;  /* 0x0013780001547983 */ /* 0x000f280000300800 */
        /* <DEDUP_REMOVED lines=9> */
[----:B------:R-:W4:Y:S01]  /*4bb90*/  LDL.LU R78, [R1+0xca8] ;  /* 0x000ca800014e7983 */ /* 0x000f220000300800 */
[----:B---3--:R-:W-:-:S03]  /*4bba0*/  IMAD.MOV.U32 R37, RZ, RZ, R86 ;  /* 0x000000ffff257224 */ /* 0x008fc600078e0056 */
[----:B------:R-:W3:Y:S01]  /*4bbb0*/  LDL.LU R79, [R1+0xcb4] ;  /* 0x000cb400014f7983 */ /* 0x000ee20000300800 */
[----:B------:R-:W-:-:S03]  /*4bbc0*/  IMAD.MOV.U32 R36, RZ, RZ, R87 ;  /* 0x000000ffff247224 */ /* 0x000fc600078e0057 */
[----:B------:R-:W3:Y:S01]  /*4bbd0*/  LDL.LU R86, [R1+0xcac] ;  /* 0x000cac0001567983 */ /* 0x000ee20000300800 */
[----:B-1----:R-:W-:-:S03]  /*4bbe0*/  IMAD.MOV.U32 R73, RZ, RZ, R60 ;  /* 0x000000ffff497224 */ /* 0x002fc600078e003c */
[----:B------:R-:W3:Y:S01]  /*4bbf0*/  LDL.LU R87, [R1+0xcc0] ;  /* 0x000cc00001577983 */ /* 0x000ee20000300800 */
[----:B------:R-:W-:-:S03]  /*4bc00*/  IMAD.MOV.U32 R72, RZ, RZ, R61 ;  /* 0x000000ffff487224 */ /* 0x000fc600078e003d */
[----:B------:R-:W3:Y:S04]  /*4bc10*/  LDL.LU R60, [R1+0xcb0] ;  /* 0x000cb000013c7983 */ /* 0x000ee80000300800 */
[----:B------:R-:W3:Y:S04]  /*4bc20*/  LDL.LU R61, [R1+0xcc4] ;  /* 0x000cc400013d7983 */ /* 0x000ee80000300800 */
[----:B------:R-:W-:Y:S04]  /*4bc30*/  STL.64 [R1+0x1340], R74 ;  /* 0x0013404a01007387 */ /* 0x000fe80000100a00 */
[----:B------:R1:W-:Y:S04]  /*4bc40*/  STL.64 [R1+0x4860], R74 ;  /* 0x0048604a01007387 */ /* 0x0003e80000100a00 */
[----:B------:R-:W-:Y:S04]  /*4bc50*/  STL.64 [R1+0x1350], R20 ;  /* 0x0013501401007387 */ /* 0x000fe80000100a00 */
[----:B------:R-:W-:Y:S04]  /*4bc60*/  STL.64 [R1+0x4870], R20 ;  /* 0x0048701401007387 */ /* 0x000fe80000100a00 */
[----:B------:R-:W-:Y:S04]  /*4bc70*/  STL.64 [R1+0x1358], R36 ;  /* 0x0013582401007387 */ /* 0x000fe80000100a00 */
[----:B------:R-:W-:Y:S04]  /*4bc80*/  STL.64 [R1+0x4880], R36 ;  /* 0x0048802401007387 */ /* 0x000fe80000100a00 */
[----:B------:R-:W-:Y:S04]  /*4bc90*/  STL.64 [R1+0x1360], R72 ;  /* 0x0013604801007387 */ /* 0x000fe80000100a00 */
[----:B------:R-:W-:Y:S01]  /*4bca0*/  STL.64 [R1+0x4888], R72 ;  /* 0x0048884801007387 */ /* 0x000fe20000100a00 */
[----:B0-----:R-:W-:-:S03]  /*4bcb0*/  MOV R4, R6 ;  /* 0x0000000600047202 */ /* 0x001fc60000000f00 */
[----:B------:R-:W3:Y:S01]  /*4bcc0*/  LDL.LU R6, [R1+0xce0] ;  /* 0x000ce00001067983 */ /* 0x000ee20000300800 */
[----:B--2---:R-:W-:-:S03]  /*4bcd0*/  IMAD.MOV.U32 R12, RZ, RZ, R58 ;  /* 0x000000ffff0c7224 */ /* 0x004fc600078e003a */
[----:B------:R-:W2:Y:S01]  /*4bce0*/  LDL R58, [R1+0x2278] ;  /* 0x00227800013a7983 */ /* 0x000ea20000100800 */
[----:B----4-:R-:W-:-:S03]  /*4bcf0*/  IMAD.MOV.U32 R2, RZ, RZ, R59 ;  /* 0x000000ffff027224 */ /* 0x010fc600078e003b */
[----:B------:R-:W4:Y:S01]  /*4bd00*/  LDL R59, [R1+0x2274] ;  /* 0x00227400013b7983 */ /* 0x000f220000100800 */
[----:B------:R-:W-:Y:S01]  /*4bd10*/  ISETP.GT.AND P6, PT, R92, 0x1, PT ;  /* 0x000000015c00780c */ /* 0x000fe20003fc4270 */
[----:B------:R-:W-:Y:S02]  /*4bd20*/  IMAD.MOV.U32 R5, RZ, RZ, R54 ;  /* 0x000000ffff057224 */ /* 0x000fe400078e0036 */
[----:B------:R-:W-:Y:S02]  /*4bd30*/  IMAD.MOV.U32 R13, RZ, RZ, R55 ;  /* 0x000000ffff0d7224 */ /* 0x000fe400078e0037 */
[----:B------:R-:W-:Y:S01]  /*4bd40*/  IMAD.MOV.U32 R3, RZ, RZ, R84 ;  /* 0x000000ffff037224 */ /* 0x000fe200078e0054 */
[----:B------:R-:W-:Y:S04]  /*4bd50*/  STL.64 [R1+0x1368], R4 ;  /* 0x0013680401007387 */ /* 0x000fe80000100a00 */
[----:B------:R0:W-:Y:S01]  /*4bd60*/  STL.64 [R1+0x4890], R4 ;  /* 0x0048900401007387 */ /* 0x0001e20000100a00 */
[----:B------:R-:W-:-:S03]  /*4bd70*/  IMAD.MOV.U32 R84, RZ, RZ, R7 ;  /* 0x000000ffff547224 */ /* 0x000fc600078e0007 */
[----:B------:R-:W-:Y:S04]  /*4bd80*/  STL.64 [R1+0x1370], R12 ;  /* 0x0013700c01007387 */ /* 0x000fe80000100a00 */
[----:B------:R-:W-:Y:S01]  /*4bd90*/  STL.64 [R1+0x48a0], R12 ;  /* 0x0048a00c01007387 */ /* 0x000fe20000100a00 */
[----:B-1----:R-:W-:Y:S02]  /*4bda0*/  IMAD.MOV.U32 R74, RZ, RZ, R35 ;  /* 0x000000ffff4a7224 */ /* 0x002fe400078e0023 */
[----:B------:R-:W-:Y:S01]  /*4bdb0*/  IMAD.MOV.U32 R75, RZ, RZ, R34 ;  /* 0x000000ffff4b7224 */ /* 0x000fe200078e0022 */
[----:B------:R-:W-:Y:S01]  /*4bdc0*/  STL.64 [R1+0x1378], R2 ;  /* 0x0013780201007387 */ /* 0x000fe20000100a00 */
[----:B0-----:R-:W-:-:S03]  /*4bdd0*/  IMAD.MOV.U32 R5, RZ, RZ, R82 ;  /* 0x000000ffff057224 */ /* 0x001fc600078e0052 */
[----:B------:R-:W-:Y:S01]  /*4bde0*/  STL.64 [R1+0x48a8], R2 ;  /* 0x0048a80201007387 */ /* 0x000fe20000100a00 */
[----:B------:R-:W-:Y:S02]  /*4bdf0*/  IMAD.MOV.U32 R20, RZ, RZ, R83 ;  /* 0x000000ffff147224 */ /* 0x000fe400078e0053 */
[----:B------:R-:W-:Y:S01]  /*4be00*/  IMAD.MOV.U32 R21, RZ, RZ, R0 ;  /* 0x000000ffff157224 */ /* 0x000fe200078e0000 */
[----:B------:R-:W-:Y:S04]  /*4be10*/  STL.64 [R1+0x1380], R84 ;  /* 0x0013805401007387 */ /* 0x000fe80000100a00 */
[----:B------:R-:W-:Y:S04]  /*4be20*/  STL.64 [R1+0x48b0], R84 ;  /* 0x0048b05401007387 */ /* 0x000fe80000100a00 */
[----:B------:R-:W-:Y:S04]  /*4be30*/  STL.64 [R1+0x1390], R74 ;  /* 0x0013904a01007387 */ /* 0x000fe80000100a00 */
[----:B------:R-:W-:Y:S04]  /*4be40*/  STL.64 [R1+0x48c0], R74 ;  /* 0x0048c04a01007387 */ /* 0x000fe80000100a00 */
[----:B------:R-:W-:Y:S04]  /*4be50*/  STL.64 [R1+0x1398], R20 ;  /* 0x0013981401007387 */ /* 0x000fe80000100a00 */
[----:B------:R0:W-:Y:S01]  /*4be60*/  STL.64 [R1+0x48d0], R20 ;  /* 0x0048d01401007387 */ /* 0x0001e20000100a00 */
[----:B---3--:R-:W-:-:S02]  /*4be70*/  IMAD.MOV.U32 R4, RZ, RZ, R6 ;  /* 0x000000ffff047224 */ /* 0x008fc400078e0006 */
[----:B0-----:R-:W-:Y:S02]  /*4be80*/  IMAD.MOV.U32 R20, RZ, RZ, R61 ;  /* 0x000000ffff147224 */ /* 0x001fe400078e003d */
[----:B------:R-:W-:Y:S01]  /*4be90*/  IMAD.MOV.U32 R21, RZ, RZ, R60 ;  /* 0x000000ffff157224 */ /* 0x000fe200078e003c */
[----:B--2---:R-:W2:Y:S04]  /*4bea0*/  @P6 LDG.E.U16 R58, desc[UR6][R4.64] ;  /* 0x00000006043a6981 */ /* 0x004ea8000c1e1500 */
[----:B----4-:R-:W3:Y:S01]  /*4beb0*/  @P6 LDG.E.U16 R59, desc[UR6][R20.64] ;  /* 0x00000006143b6981 */ /* 0x010ee2000c1e1500 */
[----:B------:R-:W-:Y:S02]  /*4bec0*/  IMAD.MOV.U32 R36, RZ, RZ, R17 ;  /* 0x000000ffff247224 */ /* 0x000fe400078e0011 */
[----:B------:R-:W-:Y:S01]  /*4bed0*/  IMAD.MOV.U32 R37, RZ, RZ, R16 ;  /* 0x000000ffff257224 */ /* 0x000fe200078e0010 */
[----:B------:R-:W-:Y:S01]  /*4bee0*/  ISETP.GT.AND P0, PT, R92, 0x2, PT ;  /* 0x000000025c00780c */ /* 0x000fe20003f04270 */
[----:B------:R-:W-:-:S02]  /*4bef0*/  IMAD.MOV.U32 R2, RZ, RZ, R79 ;  /* 0x000000ffff027224 */ /* 0x000fc400078e004f */
[----:B------:R-:W-:Y:S02]  /*4bf00*/  IMAD.MOV.U32 R3, RZ, RZ, R78 ;  /* 0x000000ffff037224 */ /* 0x000fe400078e004e */
[----:B------:R-:W-:Y:S02]  /*4bf10*/  IMAD.MOV.U32 R16, RZ, RZ, R87 ;  /* 0x000000ffff107224 */ /* 0x000fe400078e0057 */
[----:B------:R-:W-:Y:S01]  /*4bf20*/  IMAD.MOV.U32 R17, RZ, RZ, R86 ;  /* 0x000000ffff117224 */ /* 0x000fe200078e0056 */
[----:B------:R-:W-:Y:S04]  /*4bf30*/  STL.64 [R1+0x13a0], R36 ;  /* 0x0013a02401007387 */ /* 0x000fe80000100a00 */
[----:B------:R-:W-:Y:S04]  /*4bf40*/  STL.64 [R1+0x48e0], R36 ;  /* 0x0048e02401007387 */ /* 0x000fe80000100a00 */
[----:B------:R-:W-:Y:S01]  /*4bf50*/  STL.64 [R1+0x1eb0], R2 ;  /* 0x001eb00201007387 */ /* 0x000fe20000100a00 */
[----:B------:R-:W-:-:S03]  /*4bf60*/  PRMT R38, RZ, 0x7610, R38 ;  /* 0x00007610ff267816 */ /* 0x000fc60000000026 */
[----:B------:R-:W-:Y:S04]  /*4bf70*/  STL.64 [R1+0x1eb8], R16 ;  /* 0x001eb81001007387 */ /* 0x000fe80000100a00 */
[----:B------:R-:W-:Y:S04]  /*4bf80*/  STL.64 [R1+0x1ec0], R20 ;  /* 0x001ec01401007387 */ /* 0x000fe80000100a00 */
[----:B------:R-:W-:Y:S04]  /*4bf90*/  STL [R1+0x4918], R82 ;  /* 0x0049185201007387 */ /* 0x000fe80000100800 */
[----:B------:R0:W-:Y:S04]  /*4bfa0*/  STL.64 [R1+0x1ec8], R4 ;  /* 0x001ec80401007387 */ /* 0x0001e80000100a00 */
[----:B------:R-:W4:Y:S04]  /*4bfb0*/  LDL.LU R12, [R1+0xcf4] ;  /* 0x000cf400010c7983 */ /* 0x000f280000300800 */
[----:B------:R-:W4:Y:S04]  /*4bfc0*/  LDL.LU R6, [R1+0xd2c] ;  /* 0x000d2c0001067983 */ /* 0x000f280000300800 */
[----:B------:R-:W4:Y:S01]  /*4bfd0*/  @P0 LDG.E.U16 R38, desc[UR6][R16.64] ;  /* 0x0000000610260981 */ /* 0x000f22000c1e1500 */
[----:B------:R-:W-:-:S06]  /*4bfe0*/  PRMT R39, RZ, 0x7610, R39 ;  /* 0x00007610ff277816 */ /* 0x000fcc0000000027 */
[----:B------:R1:W4:Y:S04]  /*4bff0*/  @P0 LDG.E.U16 R39, desc[UR6][R2.64] ;  /* 0x0000000602270981 */ /* 0x000328000c1e1500 */
[----:B0-----:R-:W4:Y:S04]  /*4c000*/  LDL.LU R4, [R1+0xd00] ;  /* 0x000d000001047983 */ /* 0x001f280000300800 */
[----:B------:R-:W4:Y:S04]  /*4c010*/  LDL.LU R5, [R1+0xd30] ;  /* 0x000d300001057983 */ /* 0x000f280000300800 */
[----:B------:R-:W4:Y:S04]  /*4c020*/  LDL.LU R13, [R1+0xce4] ;  /* 0x000ce400010d7983 */ /* 0x000f280000300800 */
[----:B------:R-:W4:Y:S04]  /*4c030*/  LDL.LU R72, [R1+0xd24] ;  /* 0x000d240001487983 */ /* 0x000f280000300800 */
[----:B------:R-:W4:Y:S04]  /*4c040*/  LDL.LU R73, [R1+0xcf0] ;  /* 0x000cf00001497983 */ /* 0x000f280000300800 */
[----:B------:R-:W4:Y:S04]  /*4c050*/  LDL.LU R34, [R1+0xd28] ;  /* 0x000d280001227983 */ /* 0x000f280000300800 */
[----:B------:R-:W4:Y:S04]  /*4c060*/  LDL R35, [R1+0x25b4] ;  /* 0x0025b40001237983 */ /* 0x000f280000100800 */
[----:B--2---:R0:W-:Y:S04]  /*4c070*/  @P6 STL [R1+0x2278], R58 ;  /* 0x0022783a01006387 */ /* 0x0041e80000100800 */
[----:B0-----:R-:W2:Y:S04]  /*4c080*/  LDL R58, [R1+0x25b0] ;  /* 0x0025b000013a7983 */ /* 0x001ea80000100800 */
[----:B------:R-:W2:Y:S04]  /*4c090*/  LDL.LU R0, [R1+0xd04] ;  /* 0x000d040001007983 */ /* 0x000ea80000300800 */
[----:B------:R-:W2:Y:S04]  /*4c0a0*/  LDL.LU R78, [R1+0xd34] ;  /* 0x000d3400014e7983 */ /* 0x000ea80000300800 */
[----:B------:R-:W2:Y:S04]  /*4c0b0*/  LDL.LU R79, [R1+0xd20] ;  /* 0x000d2000014f7983 */ /* 0x000ea80000300800 */
[----:B------:R-:W2:Y:S04]  /*4c0c0*/  LDL.LU R86, [R1+0xd40] ;  /* 0x000d400001567983 */ /* 0x000ea80000300800 */
[----:B------:R-:W2:Y:S04]  /*4c0d0*/  LDL R87, [R1+0x25ac] ;  /* 0x0025ac0001577983 */ /* 0x000ea80000100800 */
[----:B---3--:R0:W-:Y:S04]  /*4c0e0*/  @P6 STL [R1+0x2274], R59 ;  /* 0x0022743b01006387 */ /* 0x0081e80000100800 */
[----:B0-----:R-:W3:Y:S01]  /*4c0f0*/  LDL R59, [R1+0x25a8] ;  /* 0x0025a800013b7983 */ /* 0x001ee20000100800 */
[----:B------:R-:W-:-:S03]  /*4c100*/  ISETP.GT.AND P5, PT, R92, 0x3, PT ;  /* 0x000000035c00780c */ /* 0x000fc60003fa4270 */
[----:B----4-:R-:W-:Y:S01]  /*4c110*/  STL [R1+0x41d8], R38 ;  /* 0x0041d82601007387 */ /* 0x010fe20000100800 */
[----:B------:R-:W-:-:S03]  /*4c120*/  LOP3.LUT R5, R5, R4, RZ, 0x3c, !PT ;  /* 0x0000000405057212 */ /* 0x000fc600078e3cff */
[----:B------:R-:W4:Y:S04]  /*4c130*/  LDL R56, [R1+0x25a4] ;  /* 0x0025a40001387983 */ /* 0x000f280000100800 */
[----:B------:R-:W4:Y:S04]  /*4c140*/  LDL R57, [R1+0x25a0] ;  /* 0x0025a00001397983 */ /* 0x000f280000100800 */
[----:B------:R-:W4:Y:S04]  /*4c150*/  LDL.LU R54, [R1+0xd64] ;  /* 0x000d640001367983 */ /* 0x000f280000300800 */
[----:B------:R-:W4:Y:S01]  /*4c160*/  LDL.LU R55, [R1+0xd84] ;  /* 0x000d840001377983 */ /* 0x000f220000300800 */
[----:B-1----:R-:W-:-:S03]  /*4c170*/  IMAD.MOV.U32 R3, RZ, RZ, R12 ;  /* 0x000000ffff037224 */ /* 0x002fc600078e000c */
[----:B------:R-:W4:Y:S01]  /*4c180*/  LDL.LU R7, [R1+0xd68] ;  /* 0x000d680001077983 */ /* 0x000f220000300800 */
[----:B------:R-:W-:Y:S01]  /*4c190*/  LOP3.LUT R4, R5, R4, RZ, 0x3c, !PT ;  /* 0x0000000405047212 */ /* 0x000fe200078e3cff */
[----:B------:R-:W-:Y:S02]  /*4c1a0*/  IMAD.MOV.U32 R12, RZ, RZ, R72 ;  /* 0x000000ffff0c7224 */ /* 0x000fe400078e0048 */
[----:B------:R-:W4:Y:S04]  /*4c1b0*/  LDL.LU R83, [R1+0xda0] ;  /* 0x000da00001537983 */ /* 0x000f280000300800 */
[----:B------:R-:W4:Y:S01]  /*4c1c0*/  LDL.LU R16, [R1+0xd44] ;  /* 0x000d440001107983 */ /* 0x000f220000300800 */
[----:B------:R-:W-:Y:S02]  /*4c1d0*/  IMAD.MOV.U32 R20, RZ, RZ, R34 ;  /* 0x000000ffff147224 */ /* 0x000fe400078e0022 */
[----:B------:R-:W-:Y:S01]  /*4c1e0*/  IMAD.MOV.U32 R21, RZ, RZ, R73 ;  /* 0x000000ffff157224 */ /* 0x000fe200078e0049 */
[----:B------:R-:W4:Y:S01]  /*4c1f0*/  LDL.LU R17, [R1+0xd74] ;  /* 0x000d740001117983 */ /* 0x000f220000300800 */
[----:B------:R-:W-:Y:S01]  /*4c200*/  IMAD.MOV.U32 R2, RZ, RZ, R6 ;  /* 0x000000ffff027224 */ /* 0x000fe200078e0006 */
[----:B------:R-:W-:-:S02]  /*4c210*/  ISETP.GT.AND P6, PT, R92, 0x4, PT ;  /* 0x000000045c00780c */ /* 0x000fc40003fc4270 */
[----:B------:R-:W4:Y:S01]  /*4c220*/  LDL.LU R60, [R1+0xd60] ;  /* 0x000d6000013c7983 */ /* 0x000f220000300800 */
[----:B------:R-:W-:-:S03]  /*4c230*/  LOP3.LUT R5, R5, R4, RZ, 0x3c, !PT ;  /* 0x0000000405057212 */ /* 0x000fc600078e3cff */
[----:B------:R-:W4:Y:S04]  /*4c240*/  LDL.LU R61, [R1+0xd80] ;  /* 0x000d8000013d7983 */ /* 0x000f280000300800 */
[----:B------:R-:W-:Y:S04]  /*4c250*/  STL [R1+0x41dc], R39 ;  /* 0x0041dc2701007387 */ /* 0x000fe80000100800 */
[----:B------:R-:W4:Y:S04]  /*4c260*/  LDL R6, [R1+0x259c] ;  /* 0x00259c0001067983 */ /* 0x000f280000100800 */
[----:B------:R0:W4:Y:S04]  /*4c270*/  @P5 LDG.E.U16 R35, desc[UR6][R20.64] ;  /* 0x0000000614235981 */ /* 0x000128000c1e1500 */
[----:B------:R-:W-:Y:S04]  /*4c280*/  STL.64 [R1+0x1e80], R2 ;  /* 0x001e800201007387 */ /* 0x000fe80000100a00 */
[----:B------:R-:W-:Y:S04]  /*4c290*/  STL.64 [R1+0x1e88], R4 ;  /* 0x001e880401007387 */ /* 0x000fe80000100a00 */
[----:B------:R-:W-:Y:S04]  /*4c2a0*/  STL.64 [R1+0x1ea0], R12 ;  /* 0x001ea00c01007387 */ /* 0x000fe80000100a00 */
[----:B------:R0:W-:Y:S04]  /*4c2b0*/  STL.64 [R1+0x1ea8], R20 ;  /* 0x001ea81401007387 */ /* 0x0001e80000100a00 */
[----:B--2---:R1:W2:Y:S01]  /*4c2c0*/  @P5 LDG.E.U16 R58, desc[UR6][R12.64] ;  /* 0x000000060c3a5981 */ /* 0x0042a2000c1e1500 */
[----:B0-----:R-:W-:-:S02]  /*4c2d0*/  IMAD.MOV.U32 R21, RZ, RZ, R79 ;  /* 0x000000ffff157224 */ /* 0x001fc400078e004f */
[----:B------:R-:W-:-:S05]  /*4c2e0*/  IMAD.MOV.U32 R20, RZ, RZ, R86 ;  /* 0x000000ffff147224 */ /* 0x000fca00078e0056 */
[----:B------:R-:W2:Y:S01]  /*4c2f0*/  @P6 LDG.E.U16 R87, desc[UR6][R20.64] ;  /* 0x0000000614576981 */ /* 0x000ea2000c1e1500 */
[----:B-1----:R-:W-:Y:S02]  /*4c300*/  IMAD.MOV.U32 R12, RZ, RZ, R78 ;  /* 0x000000ffff0c7224 */ /* 0x002fe400078e004e */
[----:B------:R-:W-:-:S05]  /*4c310*/  IMAD.MOV.U32 R13, RZ, RZ, R0 ;  /* 0x000000ffff0d7224 */ /* 0x000fca00078e0000 */
[----:B---3--:R-:W3:Y:S01]  /*4c320*/  @P6 LDG.E.U16 R59, desc[UR6][R12.64] ;  /* 0x000000060c3b6981 */ /* 0x008ee2000c1e1500 */
[----:B------:R-:W-:-:S13]  /*4c330*/  ISETP.GT.AND P0, PT, R92, 0x5, PT ;  /* 0x000000055c00780c */ /* 0x000fda0003f04270 */
[----:B----4-:R-:W4:Y:S04]  /*4c340*/  @P0 LDG.E.U16 R57, desc[UR6][R2.64] ;  /* 0x0000000602390981 */ /* 0x010f28000c1e1500 */
[----:B------:R0:W4:Y:S02]  /*4c350*/  @P0 LDG.E.U16 R56, desc[UR6][R4.64] ;  /* 0x0000000604380981 */ /* 0x000124000c1e1500 */
[----:B0-----:R-:W-:Y:S02]  /*4c360*/  IMAD.MOV.U32 R4, RZ, RZ, R61 ;  /* 0x000000ffff047224 */ /* 0x001fe400078e003d */
[----:B------:R-:W-:Y:S01]  /*4c370*/  IMAD.MOV.U32 R5, RZ, RZ, R60 ;  /* 0x000000ffff057224 */ /* 0x000fe200078e003c */
[----:B--2---:R0:W-:Y:S04]  /*4c380*/  @P5 STL [R1+0x25b0], R58 ;  /* 0x0025b03a01005387 */ /* 0x0041e80000100800 */
[----:B0-----:R-:W2:Y:S04]  /*4c390*/  LDL R58, [R1+0x2598] ;  /* 0x00259800013a7983 */ /* 0x001ea80000100800 */
[----:B------:R0:W-:Y:S04]  /*4c3a0*/  @P5 STL [R1+0x25b4], R35 ;  /* 0x0025b42301005387 */ /* 0x0001e80000100800 */
[----:B------:R-:W-:Y:S04]  /*4c3b0*/  STL.64 [R1+0x1e98], R20 ;  /* 0x001e981401007387 */ /* 0x000fe80000100a00 */
[----:B------:R-:W-:Y:S04]  /*4c3c0*/  STL.64 [R1+0x1e90], R12 ;  /* 0x001e900c01007387 */ /* 0x000fe80000100a00 */
[----:B------:R-:W2:Y:S01]  /*4c3d0*/  LDL.LU R34, [R1+0xd6c] ;  /* 0x000d6c0001227983 */ /* 0x000ea20000300800 */
[----:B------:R-:W-:-:S03]  /*4c3e0*/  ISETP.GT.AND P5, PT, R92, 0x6, PT ;  /* 0x000000065c00780c */ /* 0x000fc60003fa4270 */
[----:B0-----:R-:W2:Y:S04]  /*4c3f0*/  LDL.LU R35, [R1+0xda4] ;  /* 0x000da40001237983 */ /* 0x001ea80000300800 */
[----:B------:R-:W2:Y:S04]  /*4c400*/  LDL.LU R0, [R1+0xd70] ;  /* 0x000d700001007983 */ /* 0x000ea80000300800 */
[----:B------:R-:W2:Y:S04]  /*4c410*/  LDL.LU R78, [R1+0xda8] ;  /* 0x000da800014e7983 */ /* 0x000ea80000300800 */
[----:B------:R-:W2:Y:S04]  /*4c420*/  LDL R79, [R1+0x2648] ;  /* 0x00264800014f7983 */ /* 0x000ea80000100800 */
[----:B------:R-:W2:Y:S04]  /*4c430*/  LDL R86, [R1+0x2644] ;  /* 0x0026440001567983 */ /* 0x000ea80000100800 */
[----:B------:R0:W-:Y:S04]  /*4c440*/  @P6 STL [R1+0x25ac], R87 ;  /* 0x0025ac5701006387 */ /* 0x0001e80000100800 */
[----:B------:R-:W2:Y:S04]  /*4c450*/  @P5 LDG.E.U16 R6, desc[UR6][R4.64] ;  /* 0x0000000604065981 */ /* 0x000ea8000c1e1500 */
[----:B0-----:R-:W2:Y:S04]  /*4c460*/  LDL R87, [R1+0x2268] ;  /* 0x0022680001577983 */ /* 0x001ea80000100800 */
[----:B---3--:R0:W-:Y:S04]  /*4c470*/  @P6 STL [R1+0x25a8], R59 ;  /* 0x0025a83b01006387 */ /* 0x0081e80000100800 */
[----:B0-----:R-:W3:Y:S01]  /*4c480*/  LDL R59, [R1+0x2264] ;  /* 0x00226400013b7983 */ /* 0x001ee20000100800 */
[----:B------:R-:W-:-:S02]  /*4c490*/  LOP3.LUT R17, R17, R16, RZ, 0x3c, !PT ;  /* 0x0000001011117212 */ /* 0x000fc400078e3cff */
[C---:B------:R-:W-:Y:S02]  /*4c4a0*/  ISETP.GT.AND P6, PT, R92.reuse, 0x7, PT ;  /* 0x000000075c00780c */ /* 0x040fe40003fc4270 */
[C---:B------:R-:W-:Y:S01]  /*4c4b0*/  LOP3.LUT R16, R17.reuse, R16, RZ, 0x3c, !PT ;  /* 0x0000001011107212 */ /* 0x040fe200078e3cff */
[----:B----4-:R-:W-:Y:S04]  /*4c4c0*/  @P0 STL [R1+0x25a0], R57 ;  /* 0x0025a03901000387 */ /* 0x010fe80000100800 */
[----:B------:R-:W-:Y:S01]  /*4c4d0*/  @P0 STL [R1+0x25a4], R56 ;  /* 0x0025a43801000387 */ /* 0x000fe20000100800 */
[----:B------:R-:W-:Y:S02]  /*4c4e0*/  ISETP.GT.AND P0, PT, R92, 0x8, PT ;  /* 0x000000085c00780c */ /* 0x000fe40003f04270 */
[----:B------:R-:W-:Y:S01]  /*4c4f0*/  LOP3.LUT R17, R17, R16, RZ, 0x3c, !PT ;  /* 0x0000001011117212 */ /* 0x000fe200078e3cff */
[----:B------:R-:W-:-:S02]  /*4c500*/  IMAD.MOV.U32 R2, RZ, RZ, R55 ;  /* 0x000000ffff027224 */ /* 0x000fc400078e0037 */
[----:B------:R-:W-:Y:S02]  /*4c510*/  IMAD.MOV.U32 R3, RZ, RZ, R54 ;  /* 0x000000ffff037224 */ /* 0x000fe400078e0036 */
[----:B------:R-:W-:Y:S02]  /*4c520*/  IMAD.MOV.U32 R12, RZ, RZ, R83 ;  /* 0x000000ffff0c7224 */ /* 0x000fe400078e0053 */
[----:B------:R-:W-:Y:S01]  /*4c530*/  IMAD.MOV.U32 R13, RZ, RZ, R7 ;  /* 0x000000ffff0d7224 */ /* 0x000fe200078e0007 */
[----:B------:R-:W-:Y:S04]  /*4c540*/  STL.64 [R1+0x1e50], R2 ;  /* 0x001e500201007387 */ /* 0x000fe80000100a00 */
[----:B------:R-:W-:Y:S04]  /*4c550*/  STL.64 [R1+0x1e58], R12 ;  /* 0x001e580c01007387 */ /* 0x000fe80000100a00 */
[----:B------:R-:W-:Y:S04]  /*4c560*/  STL.64 [R1+0x1e70], R16 ;  /* 0x001e701001007387 */ /* 0x000fe80000100a00 */
[----:B------:R0:W-:Y:S04]  /*4c570*/  STL.64 [R1+0x1e78], R4 ;  /* 0x001e780401007387 */ /* 0x0001e80000100a00 */
[----:B0-----:R-:W4:Y:S04]  /*4c580*/  LDL.LU R4, [R1+0xdb4] ;  /* 0x000db40001047983 */ /* 0x001f280000300800 */
[----:B------:R-:W4:Y:S04]  /*4c590*/  LDL.LU R5, [R1+0xdec] ;  /* 0x000dec0001057983 */ /* 0x000f280000300800 */
[----:B------:R-:W4:Y:S04]  /*4c5a0*/  LDL.LU R72, [R1+0xdc0] ;  /* 0x000dc00001487983 */ /* 0x000f280000300800 */
[----:B------:R-:W4:Y:S04]  /*4c5b0*/  LDL.LU R73, [R1+0xdf0] ;  /* 0x000df00001497983 */ /* 0x000f280000300800 */
[----:B------:R-:W4:Y:S04]  /*4c5c0*/  LDL.LU R56, [R1+0xdac] ;  /* 0x000dac0001387983 */ /* 0x000f280000300800 */
[----:B--2---:R-:W2:Y:S01]  /*4c5d0*/  @P5 LDG.E.U16 R58, desc[UR6][R16.64] ;  /* 0x00000006103a5981 */ /* 0x004ea2000c1e1500 */
[----:B------:R-:W-:-:S02]  /*4c5e0*/  IMAD.MOV.U32 R21, RZ, RZ, R34 ;  /* 0x000000ffff157224 */ /* 0x000fc400078e0022 */
[----:B------:R-:W-:Y:S02]  /*4c5f0*/  IMAD.MOV.U32 R20, RZ, RZ, R35 ;  /* 0x000000ffff147224 */ /* 0x000fe400078e0023 */
[----:B------:R-:W-:Y:S02]  /*4c600*/  IMAD.MOV.U32 R35, RZ, RZ, R0 ;  /* 0x000000ffff237224 */ /* 0x000fe400078e0000 */
[----:B------:R-:W-:Y:S01]  /*4c610*/  IMAD.MOV.U32 R34, RZ, RZ, R78 ;  /* 0x000000ffff227224 */ /* 0x000fe200078e004e */
[----:B------:R-:W2:Y:S04]  /*4c620*/  @P6 LDG.E.U16 R86, desc[UR6][R20.64] ;  /* 0x0000000614566981 */ /* 0x000ea8000c1e1500 */
[----:B------:R-:W2:Y:S04]  /*4c630*/  @P6 LDG.E.U16 R79, desc[UR6][R34.64] ;  /* 0x00000006224f6981 */ /* 0x000ea8000c1e1500 */
[----:B------:R0:W-:Y:S04]  /*4c640*/  @P5 STL [R1+0x259c], R6 ;  /* 0x00259c0601005387 */ /* 0x0001e80000100800 */
[----:B------:R4:W2:Y:S04]  /*4c650*/  @P0 LDG.E.U16 R87, desc[UR6][R12.64] ;  /* 0x000000060c570981 */ /* 0x0008a8000c1e1500 */
[----:B0-----:R-:W2:Y:S04]  /*4c660*/  LDL.LU R6, [R1+0xde4] ;  /* 0x000de40001067983 */ /* 0x001ea80000300800 */
[----:B------:R-:W2:Y:S04]  /*4c670*/  LDL.LU R57, [R1+0xdb0] ;  /* 0x000db00001397983 */ /* 0x000ea80000300800 */
[----:B------:R-:W2:Y:S04]  /*4c680*/  LDL.LU R54, [R1+0xde8] ;  /* 0x000de80001367983 */ /* 0x000ea80000300800 */
[----:B------:R-:W2:Y:S04]  /*4c690*/  LDL R16, [R1+0x225c] ;  /* 0x00225c0001107983 */ /* 0x000ea80000100800 */
[----:B------:R-:W2:Y:S04]  /*4c6a0*/  LDL R83, [R1+0x2260] ;  /* 0x0022600001537983 */ /* 0x000ea80000100800 */
[----:B------:R-:W2:Y:S04]  /*4c6b0*/  LDL.LU R17, [R1+0xdc4] ;  /* 0x000dc40001117983 */ /* 0x000ea80000300800 */
[----:B------:R-:W2:Y:S04]  /*4c6c0*/  LDL.LU R60, [R1+0xdf4] ;  /* 0x000df400013c7983 */ /* 0x000ea80000300800 */
[----:B------:R-:W2:Y:S04]  /*4c6d0*/  LDL.LU R61, [R1+0xde0] ;  /* 0x000de000013d7983 */ /* 0x000ea80000300800 */
[----:B---3--:R-:W3:Y:S01]  /*4c6e0*/  @P0 LDG.E.U16 R59, desc[UR6][R2.64] ;  /* 0x00000006023b0981 */ /* 0x008ee2000c1e1500 */
[----:B----4-:R-:W-:-:S03]  /*4c6f0*/  IMAD.MOV.U32 R13, RZ, RZ, R56 ;  /* 0x000000ffff0d7224 */ /* 0x010fc600078e0038 */
[----:B--2---:R0:W-:Y:S01]  /*4c700*/  @P5 STL [R1+0x2598], R58 ;  /* 0x0025983a01005387 */ /* 0x0041e20000100800 */
[----:B------:R-:W-:-:S03]  /*4c710*/  ISETP.GT.AND P5, PT, R92, 0x9, PT ;  /* 0x000000095c00780c */ /* 0x000fc60003fa4270 */
[----:B0-----:R-:W2:Y:S04]  /*4c720*/  LDL.LU R58, [R1+0xe00] ;  /* 0x000e0000013a7983 */ /* 0x001ea80000300800 */
[----:B------:R-:W-:Y:S04]  /*4c730*/  STL.64 [R1+0x1e68], R34 ;  /* 0x001e682201007387 */ /* 0x000fe80000100a00 */
[----:B------:R0:W-:Y:S04]  /*4c740*/  STL.64 [R1+0x1e60], R20 ;  /* 0x001e601401007387 */ /* 0x0001e80000100a00 */
[----:B------:R-:W-:Y:S04]  /*4c750*/  @P6 STL [R1+0x2644], R86 ;  /* 0x0026445601006387 */ /* 0x000fe80000100800 */
[----:B------:R-:W-:Y:S04]  /*4c760*/  @P6 STL [R1+0x2648], R79 ;  /* 0x0026484f01006387 */ /* 0x000fe80000100800 */
[----:B------:R-:W4:Y:S01]  /*4c770*/  LDL R55, [R1+0x2594] ;  /* 0x0025940001377983 */ /* 0x000f220000100800 */
[----:B------:R-:W-:-:S02]  /*4c780*/  IMAD.MOV.U32 R12, RZ, RZ, R6 ;  /* 0x000000ffff0c7224 */ /* 0x000fc400078e0006 */
[----:B0-----:R-:W-:Y:S02]  /*4c790*/  IMAD.MOV.U32 R21, RZ, RZ, R57 ;  /* 0x000000ffff157224 */ /* 0x001fe400078e0039 */
[----:B------:R-:W-:Y:S01]  /*4c7a0*/  IMAD.MOV.U32 R20, RZ, RZ, R54 ;  /* 0x000000ffff147224 */ /* 0x000fe200078e0036 */
[----:B------:R0:W4:Y:S04]  /*4c7b0*/  @P5 LDG.E.U16 R16, desc[UR6][R12.64] ;  /* 0x000000060c105981 */ /* 0x000128000c1e1500 */
[----:B------:R1:W4:Y:S04]  /*4c7c0*/  @P5 LDG.E.U16 R83, desc[UR6][R20.64] ;  /* 0x0000000614535981 */ /* 0x000328000c1e1500 */
[----:B---3--:R3:W-:Y:S04]  /*4c7d0*/  @P0 STL [R1+0x2264], R59 ;  /* 0x0022643b01000387 */ /* 0x0087e80000100800 */
[----:B---3--:R-:W3:Y:S04]  /*4c7e0*/  LDL R59, [R1+0x2590] ;  /* 0x00259000013b7983 */ /* 0x008ee80000100800 */
[----:B------:R-:W3:Y:S04]  /*4c7f0*/  LDL.LU R7, [R1+0xe24] ;  /* 0x000e240001077983 */ /* 0x000ee80000300800 */
[----:B------:R-:W3:Y:S04]  /*4c800*/  LDL.LU R34, [R1+0xe44] ;  /* 0x000e440001227983 */ /* 0x000ee80000300800 */
[----:B------:R-:W3:Y:S04]  /*4c810*/  LDL.LU R35, [R1+0xe28] ;  /* 0x000e280001237983 */ /* 0x000ee80000300800 */
[----:B------:R-:W3:Y:S04]  /*4c820*/  LDL.LU R0, [R1+0xe60] ;  /* 0x000e600001007983 */ /* 0x000ee80000300800 */
[----:B------:R-:W3:Y:S04]  /*4c830*/  LDL.LU R78, [R1+0xe04] ;  /* 0x000e0400014e7983 */ /* 0x000ee80000300800 */
[----:B------:R-:W3:Y:S01]  /*4c840*/  LDL.LU R79, [R1+0xe34] ;  /* 0x000e3400014f7983 */ /* 0x000ee20000300800 */
[----:B------:R-:W-:Y:S01]  /*4c850*/  MOV R2, R5 ;  /* 0x0000000500027202 */ /* 0x000fe20000000f00 */
[----:B------:R-:W-:Y:S01]  /*4c860*/  IMAD.MOV.U32 R3, RZ, RZ, R4 ;  /* 0x000000ffff037224 */ /* 0x000fe200078e0004 */
[----:B------:R-:W-:Y:S01]  /*4c870*/  ISETP.GT.AND P6, PT, R92, 0xa, PT ;  /* 0x0000000a5c00780c */ /* 0x000fe20003fc4270 */
[----:B------:R-:W3:Y:S01]  /*4c880*/  LDL.LU R86, [R1+0xe20] ;  /* 0x000e200001567983 */ /* 0x000ee20000300800 */
[----:B------:R-:W-:-:S02]  /*4c890*/  IMAD.MOV.U32 R4, RZ, RZ, R73 ;  /* 0x000000ffff047224 */ /* 0x000fc400078e0049 */
[----:B------:R-:W-:Y:S01]  /*4c8a0*/  IMAD.MOV.U32 R5, RZ, RZ, R72 ;  /* 0x000000ffff057224 */ /* 0x000fe200078e0048 */
[----:B------:R0:W-:Y:S01]  /*4c8b0*/  @P0 STL [R1+0x2268], R87 ;  /* 0x0022685701000387 */ /* 0x0001e20000100800 */
[----:B------:R-:W-:Y:S02]  /*4c8c0*/  ISETP.GT.AND P0, PT, R92, 0xb, PT ;  /* 0x0000000b5c00780c */ /* 0x000fe40003f04270 */
[----:B------:R-:W-:Y:S02]  /*4c8d0*/  PRMT R22, RZ, 0x7610, R22 ;  /* 0x00007610ff167816 */ /* 0x000fe40000000016 */
[----:B------:R-:W-:Y:S01]  /*4c8e0*/  PRMT R23, RZ, 0x7610, R23 ;  /* 0x00007610ff177816 */ /* 0x000fe20000000017 */
[----:B0-----:R-:W3:Y:S04]  /*4c8f0*/  LDL.LU R87, [R1+0xe40] ;  /* 0x000e400001577983 */ /* 0x001ee80000300800 */
[----:B------:R-:W3:Y:S04]  /*4c900*/  LDL R6, [R1+0x258c] ;  /* 0x00258c0001067983 */ /* 0x000ee80000100800 */
[----:B------:R-:W-:Y:S04]  /*4c910*/  STL.64 [R1+0x1e20], R2 ;  /* 0x001e200201007387 */ /* 0x000fe80000100a00 */
[----:B------:R-:W-:Y:S04]  /*4c920*/  STL.64 [R1+0x1e28], R4 ;  /* 0x001e280401007387 */ /* 0x000fe80000100a00 */
[----:B------:R0:W-:Y:S04]  /*4c930*/  STL.64 [R1+0x1e40], R12 ;  /* 0x001e400c01007387 */ /* 0x0001e80000100a00 */
[----:B------:R1:W-:Y:S01]  /*4c940*/  STL.64 [R1+0x1e48], R20 ;  /* 0x001e481401007387 */ /* 0x0003e20000100a00 */
[----:B0-----:R-:W-:-:S02]  /*4c950*/  IMAD.MOV.U32 R12, RZ, RZ, R60 ;  /* 0x000000ffff0c7224 */ /* 0x001fc400078e003c */
[----:B-1----:R-:W-:Y:S02]  /*4c960*/  IMAD.MOV.U32 R21, RZ, RZ, R61 ;  /* 0x000000ffff157224 */ /* 0x002fe400078e003d */
[----:B------:R-:W-:-:S05]  /*4c970*/  IMAD.MOV.U32 R13, RZ, RZ, R17 ;  /* 0x000000ffff0d7224 */ /* 0x000fca00078e0011 */
[----:B------:R-:W3:Y:S01]  /*4c980*/  @P6 LDG.E.U16 R23, desc[UR6][R12.64] ;  /* 0x000000060c176981 */ /* 0x000ee2000c1e1500 */
[----:B--2---:R-:W-:-:S05]  /*4c990*/  IMAD.MOV.U32 R20, RZ, RZ, R58 ;  /* 0x000000ffff147224 */ /* 0x004fca00078e003a */
[----:B------:R-:W2:Y:S04]  /*4c9a0*/  @P6 LDG.E.U16 R22, desc[UR6][R20.64] ;  /* 0x0000000614166981 */ /* 0x000ea8000c1e1500 */
[----:B----4-:R-:W4:Y:S04]  /*4c9b0*/  @P0 LDG.E.U16 R55, desc[UR6][R4.64] ;  /* 0x0000000604370981 */ /* 0x010f28000c1e1500 */
[----:B------:R-:W-:Y:S04]  /*4c9c0*/  @P5 STL [R1+0x225c], R16 ;  /* 0x00225c1001005387 */ /* 0x000fe80000100800 */
[----:B------:R0:W-:Y:S04]  /*4c9d0*/  @P5 STL [R1+0x2260], R83 ;  /* 0x0022605301005387 */ /* 0x0001e80000100800 */
[----:B0-----:R-:W4:Y:S04]  /*4c9e0*/  LDL R83, [R1+0x2588] ;  /* 0x0025880001537983 */ /* 0x001f280000100800 */
[----:B------:R-:W4:Y:S04]  /*4c9f0*/  LDL.LU R16, [R1+0xe2c] ;  /* 0x000e2c0001107983 */ /* 0x000f280000300800 */
[----:B---3--:R0:W3:Y:S04]  /*4ca00*/  @P0 LDG.E.U16 R59, desc[UR6][R2.64] ;  /* 0x00000006023b0981 */ /* 0x0080e8000c1e1500 */
[----:B------:R-:W-:Y:S04]  /*4ca10*/  STL.64 [R1+0x1e30], R12 ;  /* 0x001e300c01007387 */ /* 0x000fe80000100a00 */
[----:B------:R1:W-:Y:S04]  /*4ca20*/  STL.64 [R1+0x1e38], R20 ;  /* 0x001e381401007387 */ /* 0x0003e80000100a00 */
[----:B------:R-:W3:Y:S04]  /*4ca30*/  LDL.LU R17, [R1+0xe64] ;  /* 0x000e640001117983 */ /* 0x000ee80000300800 */
[----:B------:R-:W3:Y:S04]  /*4ca40*/  LDL.LU R60, [R1+0xe30] ;  /* 0x000e3000013c7983 */ /* 0x000ee80000300800 */
[----:B------:R-:W3:Y:S01]  /*4ca50*/  LDL.LU R61, [R1+0xe68] ;  /* 0x000e6800013d7983 */ /* 0x000ee20000300800 */
[----:B------:R-:W-:-:S03]  /*4ca60*/  ISETP.GT.AND P5, PT, R92, 0xc, PT ;  /* 0x0000000c5c00780c */ /* 0x000fc60003fa4270 */
[----:B------:R-:W3:Y:S01]  /*4ca70*/  LDL R58, [R1+0x2584] ;  /* 0x00258400013a7983 */ /* 0x000ee20000100800 */
[----:B0-----:R-:W-:Y:S02]  /*4ca80*/  IMAD.MOV.U32 R2, RZ, RZ, R34 ;  /* 0x000000ffff027224 */ /* 0x001fe400078e0022 */
[----:B------:R-:W-:Y:S02]  /*4ca90*/  IMAD.MOV.U32 R3, RZ, RZ, R7 ;  /* 0x000000ffff037224 */ /* 0x000fe400078e0007 */
[----:B------:R-:W-:Y:S02]  /*4caa0*/  IMAD.MOV.U32 R34, RZ, RZ, R79 ;  /* 0x000000ffff227224 */ /* 0x000fe400078e004f */
[----:B------:R-:W-:Y:S02]  /*4cab0*/  IMAD.MOV.U32 R5, RZ, RZ, R86 ;  /* 0x000000ffff057224 */ /* 0x000fe400078e0056 */
[----:B-1----:R-:W-:Y:S02]  /*4cac0*/  IMAD.MOV.U32 R20, RZ, RZ, R0 ;  /* 0x000000ffff147224 */ /* 0x002fe400078e0000 */
[----:B------:R-:W-:-:S02]  /*4cad0*/  IMAD.MOV.U32 R21, RZ, RZ, R35 ;  /* 0x000000ffff157224 */ /* 0x000fc400078e0023 */
[----:B------:R-:W-:Y:S02]  /*4cae0*/  IMAD.MOV.U32 R35, RZ, RZ, R78 ;  /* 0x000000ffff237224 */ /* 0x000fe400078e004e */
[----:B------:R-:W-:-:S05]  /*4caf0*/  IMAD.MOV.U32 R4, RZ, RZ, R87 ;  /* 0x000000ffff047224 */ /* 0x000fca00078e0057 */
[----:B------:R-:W3:Y:S04]  /*4cb00*/  @P5 LDG.E.U16 R6, desc[UR6][R4.64] ;  /* 0x0000000604065981 */ /* 0x000ee8000c1e1500 */
[----:B--2---:R-:W-:Y:S04]  /*4cb10*/  STL [R1+0x41e0], R22 ;  /* 0x0041e01601007387 */ /* 0x004fe80000100800 */
[----:B------:R0:W-:Y:S04]  /*4cb20*/  STL [R1+0x41e4], R23 ;  /* 0x0041e41701007387 */ /* 0x0001e80000100800 */
[----:B0-----:R-:W2:Y:S04]  /*4cb30*/  LDL.LU R23, [R1+0x2248] ;  /* 0x0022480001177983 */ /* 0x001ea80000300800 */
[----:B------:R-:W2:Y:S04]  /*4cb40*/  LDL.LU R22, [R1+0x2244] ;  /* 0x0022440001167983 */ /* 0x000ea80000300800 */
[----:B----4-:R0:W4:Y:S04]  /*4cb50*/  @P5 LDG.E.U16 R83, desc[UR6][R34.64] ;  /* 0x0000000622535981 */ /* 0x010128000c1e1500 */
[----:B---3--:R1:W-:Y:S04]  /*4cb60*/  @P0 STL [R1+0x2590], R59 ;  /* 0x0025903b01000387 */ /* 0x0083e80000100800 */
[----:B-1----:R-:W3:Y:S04]  /*4cb70*/  LDL R59, [R1+0x2580] ;  /* 0x00258000013b7983 */ /* 0x002ee80000100800 */
[----:B------:R-:W-:Y:S04]  /*4cb80*/  @P0 STL [R1+0x2594], R55 ;  /* 0x0025943701000387 */ /* 0x000fe80000100800 */
[----:B------:R-:W-:Y:S04]  /*4cb90*/  STL.64 [R1+0x1df0], R2 ;  /* 0x001df00201007387 */ /* 0x000fe80000100a00 */
[----:B------:R-:W-:Y:S04]  /*4cba0*/  STL.64 [R1+0x1df8], R20 ;  /* 0x001df81401007387 */ /* 0x000fe80000100a00 */
[----:B------:R-:W-:Y:S04]  /*4cbb0*/  STL.64 [R1+0x1e10], R34 ;  /* 0x001e102201007387 */ /* 0x000fe80000100a00 */
[----:B------:R1:W-:Y:S04]  /*4cbc0*/  STL.64 [R1+0x1e18], R4 ;  /* 0x001e180401007387 */ /* 0x0003e80000100a00 */
[----:B------:R-:W2:Y:S04]  /*4cbd0*/  LDL R13, [R1+0x257c] ;  /* 0x00257c00010d7983 */ /* 0x000ea80000100800 */
[----:B-1----:R-:W2:Y:S01]  /*4cbe0*/  LDL R4, [R1+0x2578] ;  /* 0x0025780001047983 */ /* 0x002ea20000100800 */
[----:B------:R-:W-:-:S02]  /*4cbf0*/  ISETP.GT.AND P6, PT, R92, 0xd, PT ;  /* 0x0000000d5c00780c */ /* 0x000fc40003fc4270 */
[-C--:B------:R-:W-:Y:S01]  /*4cc00*/  LOP3.LUT R17, R17, R16.reuse, RZ, 0x3c, !PT ;  /* 0x0000001011117212 */ /* 0x080fe200078e3cff */
[----:B0-----:R-:W-:Y:S02]  /*4cc10*/  IMAD.MOV.U32 R34, RZ, RZ, R61 ;  /* 0x000000ffff227224 */ /* 0x001fe400078e003d */
[----:B------:R-:W-:Y:S01]  /*4cc20*/  IMAD.MOV.U32 R35, RZ, RZ, R60 ;  /* 0x000000ffff237224 */ /* 0x000fe200078e003c */
[----:B------:R-:W-:Y:S02]  /*4cc30*/  ISETP.GT.AND P0, PT, R92, 0xe, PT ;  /* 0x0000000e5c00780c */ /* 0x000fe40003f04270 */
[C---:B------:R-:W-:Y:S01]  /*4cc40*/  LOP3.LUT R16, R17.reuse, R16, RZ, 0x3c, !PT ;  /* 0x0000001011107212 */ /* 0x040fe200078e3cff */
[----:B------:R-:W2:Y:S04]  /*4cc50*/  LDL.LU R5, [R1+0xfcc] ;  /* 0x000fcc0001057983 */ /* 0x000ea80000300800 */
[----:B------:R-:W2:Y:S04]  /*4cc60*/  LDL.LU R78, [R1+0xfe4] ;  /* 0x000fe400014e7983 */ /* 0x000ea80000300800 */
[----:B------:R-:W2:Y:S01]  /*4cc70*/  LDL.LU R79, [R1+0xfd0] ;  /* 0x000fd000014f7983 */ /* 0x000ea20000300800 */
[----:B------:R-:W-:-:S03]  /*4cc80*/  LOP3.LUT R17, R17, R16, RZ, 0x3c, !PT ;  /* 0x0000001011117212 */ /* 0x000fc600078e3cff */
[----:B------:R-:W2:Y:S04]  /*4cc90*/  LDL.LU R86, [R1+0xfe8] ;  /* 0x000fe80001567983 */ /* 0x000ea80000300800 */
[----:B------:R-:W2:Y:S04]  /*4cca0*/  @P6 LDG.E.U16 R58, desc[UR6][R34.64] ;  /* 0x00000006223a6981 */ /* 0x000ea8000c1e1500 */
[----:B------:R-:W2:Y:S04]  /*4ccb0*/  LDL.LU R87, [R1+0xe6c] ;  /* 0x000e6c0001577983 */ /* 0x000ea80000300800 */
[----:B------:R0:W-:Y:S04]  /*4ccc0*/  @P5 STL [R1+0x258c], R6 ;  /* 0x00258c0601005387 */ /* 0x0001e80000100800 */
[----:B0-----:R-:W2:Y:S04]  /*4ccd0*/  LDL.LU R6, [R1+0xfdc] ;  /* 0x000fdc0001067983 */ /* 0x001ea80000300800 */
[----:B----4-:R-:W-:Y:S04]  /*4cce0*/  @P5 STL [R1+0x2588], R83 ;  /* 0x0025885301005387 */ /* 0x010fe80000100800 */
[----:B------:R0:W-:Y:S04]  /*4ccf0*/  STL.64 [R1+0x1e08], R34 ;  /* 0x001e082201007387 */ /* 0x0001e80000100a00 */
[----:B------:R-:W4:Y:S04]  /*4cd00*/  LDL.LU R85, [R1+0xfc8] ;  /* 0x000fc80001557983 */ /* 0x000f280000300800 */
[----:B---3--:R-:W3:Y:S04]  /*4cd10*/  @P6 LDG.E.U16 R59, desc[UR6][R16.64] ;  /* 0x00000006103b6981 */ /* 0x008ee8000c1e1500 */
[----:B------:R-:W-:Y:S04]  /*4cd20*/  STL.64 [R1+0x1e00], R16 ;  /* 0x001e001001007387 */ /* 0x000fe80000100a00 */
[----:B------:R-:W4:Y:S04]  /*4cd30*/  LDL.LU R72, [R1+0xfe0] ;  /* 0x000fe00001487983 */ /* 0x000f280000300800 */
[----:B------:R-:W4:Y:S04]  /*4cd40*/  LDL R73, [R1+0x2640] ;  /* 0x0026400001497983 */ /* 0x000f280000100800 */
[----:B------:R-:W4:Y:S04]  /*4cd50*/  LDL R56, [R1+0x263c] ;  /* 0x00263c0001387983 */ /* 0x000f280000100800 */
[----:B--2---:R-:W2:Y:S04]  /*4cd60*/  @P0 LDG.E.U16 R13, desc[UR6][R20.64] ;  /* 0x00000006140d0981 */ /* 0x004ea8000c1e1500 */
[----:B------:R-:W2:Y:S04]  /*4cd70*/  LDL.LU R57, [R1+0xfd4] ;  /* 0x000fd40001397983 */ /* 0x000ea80000300800 */
[----:B------:R-:W2:Y:S04]  /*4cd80*/  LDL.LU R54, [R1+0xfec] ;  /* 0x000fec0001367983 */ /* 0x000ea80000300800 */
[----:B------:R-:W2:Y:S04]  /*4cd90*/  LDL.LU R55, [R1+0xfd8] ;  /* 0x000fd80001377983 */ /* 0x000ea80000300800 */
[----:B------:R-:W2:Y:S04]  /*4cda0*/  LDL.LU R7, [R1+0xff0] ;  /* 0x000ff00001077983 */ /* 0x000ea80000300800 */
[----:B0-----:R-:W2:Y:S04]  /*4cdb0*/  LDL R35, [R1+0x224c] ;  /* 0x00224c0001237983 */ /* 0x001ea80000100800 */
[----:B------:R-:W2:Y:S04]  /*4cdc0*/  LDL R34, [R1+0x2250] ;  /* 0x0022500001227983 */ /* 0x000ea80000100800 */
[----:B------:R0:W2:Y:S01]  /*4cdd0*/  @P0 LDG.E.U16 R4, desc[UR6][R2.64] ;  /* 0x0000000602040981 */ /* 0x0000a2000c1e1500 */
[----:B------:R-:W-:-:S03]  /*4cde0*/  ISETP.GT.AND P5, PT, R92, 0xf, PT ;  /* 0x0000000f5c00780c */ /* 0x000fc60003fa4270 */
[----:B------:R1:W-:Y:S01]  /*4cdf0*/  @P6 STL [R1+0x2584], R58 ;  /* 0x0025843a01006387 */ /* 0x0003e20000100800 */
[----:B0-----:R-:W-:-:S03]  /*4ce00*/  IMAD.MOV.U32 R2, RZ, RZ, R78 ;  /* 0x000000ffff027224 */ /* 0x001fc600078e004e */
[----:B-1----:R-:W4:Y:S01]  /*4ce10*/  LDL.LU R58, [R1+0xffc] ;  /* 0x000ffc00013a7983 */ /* 0x002f220000300800 */
[----:B------:R-:W-:Y:S02]  /*4ce20*/  IMAD.MOV.U32 R3, RZ, RZ, R5 ;  /* 0x000000ffff037224 */ /* 0x000fe400078e0005 */
[----:B------:R-:W-:Y:S02]  /*4ce30*/  IMAD.MOV.U32 R5, RZ, RZ, R79 ;  /* 0x000000ffff057224 */ /* 0x000fe400078e004f */
[----:B------:R-:W-:Y:S01]  /*4ce40*/  IMAD.MOV.U32 R12, RZ, RZ, R6 ;  /* 0x000000ffff0c7224 */ /* 0x000fe200078e0006 */
[----:B---3--:R0:W-:Y:S04]  /*4ce50*/  @P6 STL [R1+0x2580], R59 ;  /* 0x0025803b01006387 */ /* 0x0081e80000100800 */
[----:B0-----:R-:W3:Y:S04]  /*4ce60*/  LDL.LU R59, [R1+0x1014] ;  /* 0x00101400013b7983 */ /* 0x001ee80000300800 */
[----:B------:R-:W3:Y:S04]  /*4ce70*/  LDL.LU R60, [R1+0x1000] ;  /* 0x00100000013c7983 */ /* 0x000ee80000300800 */
[----:B------:R-:W3:Y:S04]  /*4ce80*/  LDL.LU R61, [R1+0x1018] ;  /* 0x00101800013d7983 */ /* 0x000ee80000300800 */
[----:B------:R-:W3:Y:S04]  /*4ce90*/  LDL.LU R0, [R1+0xff4] ;  /* 0x000ff40001007983 */ /* 0x000ee80000300800 */
[----:B------:R-:W3:Y:S04]  /*4cea0*/  LDL.LU R83, [R1+0x100c] ;  /* 0x00100c0001537983 */ /* 0x000ee80000300800 */
[----:B------:R-:W3:Y:S04]  /*4ceb0*/  LDL.LU R16, [R1+0xff8] ;  /* 0x000ff80001107983 */ /* 0x000ee80000300800 */
[----:B------:R-:W3:Y:S04]  /*4cec0*/  LDL.LU R17, [R1+0x1010] ;  /* 0x0010100001117983 */ /* 0x000ee80000300800 */
[----:B--2---:R0:W-:Y:S04]  /*4ced0*/  @P0 STL [R1+0x2578], R4 ;  /* 0x0025780401000387 */ /* 0x0041e80000100800 */
[----:B------:R1:W-:Y:S01]  /*4cee0*/  @P0 STL [R1+0x257c], R13 ;  /* 0x00257c0d01000387 */ /* 0x0003e20000100800 */
[----:B------:R-:W-:-:S02]  /*4cef0*/  ISETP.GT.AND P6, PT, R92, 0x10, PT ;  /* 0x000000105c00780c */ /* 0x000fc40003fc4270 */
[----:B------:R-:W-:Y:S01]  /*4cf00*/  ISETP.GT.AND P0, PT, R92, 0x11, PT ;  /* 0x000000115c00780c */ /* 0x000fe20003f04270 */
[----:B----4-:R-:W-:Y:S02]  /*4cf10*/  IMAD.MOV.U32 R20, RZ, RZ, R72 ;  /* 0x000000ffff147224 */ /* 0x010fe400078e0048 */
[----:B0-----:R-:W-:Y:S02]  /*4cf20*/  IMAD.MOV.U32 R4, RZ, RZ, R86 ;  /* 0x000000ffff047224 */ /* 0x001fe400078e0056 */
[----:B-1----:R-:W-:Y:S01]  /*4cf30*/  IMAD.MOV.U32 R13, RZ, RZ, R87 ;  /* 0x000000ffff0d7224 */ /* 0x002fe200078e0057 */
[----:B------:R-:W2:Y:S04]  /*4cf40*/  LDL.LU R86, [R1+0x1004] ;  /* 0x0010040001567983 */ /* 0x000ea80000300800 */
[----:B------:R-:W-:Y:S04]  /*4cf50*/  STL.64 [R1+0x1dc0], R2 ;  /* 0x001dc00201007387 */ /* 0x000fe80000100a00 */
[----:B------:R-:W-:Y:S01]  /*4cf60*/  STL.64 [R1+0x1dc8], R4 ;  /* 0x001dc80401007387 */ /* 0x000fe20000100a00 */
[----:B------:R-:W-:-:S03]  /*4cf70*/  IMAD.MOV.U32 R21, RZ, RZ, R85 ;  /* 0x000000ffff157224 */ /* 0x000fc600078e0055 */
[----:B------:R0:W-:Y:S04]  /*4cf80*/  STL.64 [R1+0x1de0], R12 ;  /* 0x001de00c01007387 */ /* 0x0001e80000100a00 */
[----:B------:R-:W2:Y:S04]  /*4cf90*/  LDL.LU R87, [R1+0x101c] ;  /* 0x00101c0001577983 */ /* 0x000ea80000300800 */
[----:B------:R-:W4:Y:S04]  /*4cfa0*/  LDL.LU R78, [R1+0x1008] ;  /* 0x00100800014e7983 */ /* 0x000f280000300800 */
[----:B------:R-:W2:Y:S04]  /*4cfb0*/  LDL.LU R79, [R1+0x1020] ;  /* 0x00102000014f7983 */ /* 0x000ea80000300800 */
[----:B------:R-:W2:Y:S04]  /*4cfc0*/  LDL R6, [R1+0x2574] ;  /* 0x0025740001067983 */ /* 0x000ea80000100800 */
[----:B------:R0:W2:Y:S04]  /*4cfd0*/  @P5 LDG.E.U16 R56, desc[UR6][R12.64] ;  /* 0x000000060c385981 */ /* 0x0000a8000c1e1500 */
[----:B------:R1:W-:Y:S04]  /*4cfe0*/  STL.64 [R1+0x1de8], R20 ;  /* 0x001de81401007387 */ /* 0x0003e80000100a00 */
[----:B------:R1:W4:Y:S04]  /*4cff0*/  @P5 LDG.E.U16 R73, desc[UR6][R20.64] ;  /* 0x0000000614495981 */ /* 0x000328000c1e1500 */
[----:B------:R-:W4:Y:S04]  /*4d000*/  @P0 LDG.E.U16 R23, desc[UR6][R4.64] ;  /* 0x0000000604170981 */ /* 0x000f28000c1e1500 */
[----:B------:R3:W4:Y:S01]  /*4d010*/  @P0 LDG.E.U16 R22, desc[UR6][R2.64] ;  /* 0x0000000602160981 */ /* 0x000722000c1e1500 */
[----:B0-----:R-:W-:-:S02]  /*4d020*/  IMAD.MOV.U32 R12, RZ, RZ, R54 ;  /* 0x000000ffff0c7224 */ /* 0x001fc400078e0036 */
[----:B------:R-:W-:Y:S02]  /*4d030*/  IMAD.MOV.U32 R13, RZ, RZ, R57 ;  /* 0x000000ffff0d7224 */ /* 0x000fe400078e0039 */
[----:B-1----:R-:W-:Y:S02]  /*4d040*/  IMAD.MOV.U32 R20, RZ, RZ, R7 ;  /* 0x000000ffff147224 */ /* 0x002fe400078e0007 */
[----:B------:R-:W-:Y:S01]  /*4d050*/  IMAD.MOV.U32 R21, RZ, RZ, R55 ;  /* 0x000000ffff157224 */ /* 0x000fe200078e0037 */
[----:B------:R-:W4:Y:S04]  /*4d060*/  @P6 LDG.E.U16 R35, desc[UR6][R12.64] ;  /* 0x000000060c236981 */ /* 0x000f28000c1e1500 */
[----:B------:R-:W4:Y:S01]  /*4d070*/  @P6 LDG.E.U16 R34, desc[UR6][R20.64] ;  /* 0x0000000614226981 */ /* 0x000f22000c1e1500 */
[----:B------:R-:W-:-:S02]  /*4d080*/  PRMT R41, RZ, 0x7610, R41 ;  /* 0x00007610ff297816 */ /* 0x000fc40000000029 */
[----:B------:R-:W-:Y:S02]  /*4d090*/  PRMT R40, RZ, 0x7610, R40 ;  /* 0x00007610ff287816 */ /* 0x000fe40000000028 */
[----:B---3--:R-:W-:Y:S02]  /*4d0a0*/  LOP3.LUT R59, R59, R58, RZ, 0x3c, !PT ;  /* 0x0000003a3b3b7212 */ /* 0x008fe400078e3cff */
[----:B------:R-:W-:Y:S02]  /*4d0b0*/  LOP3.LUT R61, R61, R60, RZ, 0x3c, !PT ;  /* 0x0000003c3d3d7212 */ /* 0x000fe400078e3cff */
[----:B------:R-:W-:Y:S02]  /*4d0c0*/  LOP3.LUT R58, R59, R58, RZ, 0x3c, !PT ;  /* 0x0000003a3b3a7212 */ /* 0x000fe400078e3cff */
[----:B------:R-:W-:Y:S02]  /*4d0d0*/  LOP3.LUT R60, R61, R60, RZ, 0x3c, !PT ;  /* 0x0000003c3d3c7212 */ /* 0x000fe400078e3cff */
[----:B------:R-:W-:Y:S01]  /*4d0e0*/  LOP3.LUT R59, R59, R58, RZ, 0x3c, !PT ;  /* 0x0000003a3b3b7212 */ /* 0x000fe200078e3cff */
[----:B------:R-:W-:Y:S01]  /*4d0f0*/  IMAD.MOV.U32 R2, RZ, RZ, R83 ;  /* 0x000000ffff027224 */ /* 0x000fe200078e0053 */
[----:B------:R-:W-:Y:S01]  /*4d100*/  LOP3.LUT R61, R61, R60, RZ, 0x3c, !PT ;  /* 0x0000003c3d3d7212 */ /* 0x000fe200078e3cff */
[----:B------:R-:W-:-:S02]  /*4d110*/  IMAD.MOV.U32 R3, RZ, RZ, R0 ;  /* 0x000000ffff037224 */ /* 0x000fc400078e0000 */
[----:B------:R-:W-:Y:S02]  /*4d120*/  IMAD.MOV.U32 R4, RZ, RZ, R17 ;  /* 0x000000ffff047224 */ /* 0x000fe400078e0011 */
[----:B------:R-:W-:Y:S01]  /*4d130*/  IMAD.MOV.U32 R5, RZ, RZ, R16 ;  /* 0x000000ffff057224 */ /* 0x000fe200078e0010 */
[----:B--2---:R-:W-:Y:S04]  /*4d140*/  @P5 STL [R1+0x263c], R56 ;  /* 0x00263c3801005387 */ /* 0x004fe80000100800 */
[----:B----4-:R-:W-:Y:S01]  /*4d150*/  @P5 STL [R1+0x2640], R73 ;  /* 0x0026404901005387 */ /* 0x010fe20000100800 */
[----:B------:R-:W-:-:S03]  /*4d160*/  ISETP.GT.AND P5, PT, R92, 0x12, PT ;  /* 0x000000125c00780c */ /* 0x000fc60003fa4270 */
[----:B------:R-:W-:Y:S04]  /*4d170*/  STL.64 [R1+0x1dd8], R20 ;  /* 0x001dd81401007387 */ /* 0x000fe80000100a00 */
[----:B------:R-:W-:Y:S06]  /*4d180*/  STL.64 [R1+0x1dd0], R12 ;  /* 0x001dd00c01007387 */ /* 0x000fec0000100a00 */
[----:B------:R0:W2:Y:S04]  /*4d190*/  @P5 LDG.E.U16 R41, desc[UR6][R2.64] ;  /* 0x0000000602295981 */ /* 0x0000a8000c1e1500 */
[----:B------:R-:W-:Y:S04]  /*4d1a0*/  @P6 STL [R1+0x224c], R35 ;  /* 0x00224c2301006387 */ /* 0x000fe80000100800 */
[----:B------:R-:W-:Y:S01]  /*4d1b0*/  @P6 STL [R1+0x2250], R34 ;  /* 0x0022502201006387 */ /* 0x000fe20000100800 */
[----:B------:R-:W-:-:S03]  /*4d1c0*/  ISETP.GT.AND P6, PT, R92, 0x13, PT ;  /* 0x000000135c00780c */ /* 0x000fc60003fc4270 */
[----:B------:R-:W-:Y:S04]  /*4d1d0*/  STL [R1+0x41f4], R23 ;  /* 0x0041f41701007387 */ /* 0x000fe80000100800 */
[----:B------:R-:W-:Y:S04]  /*4d1e0*/  STL [R1+0x41f0], R22 ;  /* 0x0041f01601007387 */ /* 0x000fe80000100800 */
[----:B------:R-:W-:Y:S04]  /*4d1f0*/  STL.64 [R1+0x4500], R22 ;  /* 0x0045001601007387 */ /* 0x000fe80000100a00 */
[----:B------:R-:W-:Y:S04]  /*4d200*/  STL.64 [R1+0x48f0], R22 ;  /* 0x0048f01601007387 */ /* 0x000fe80000100a00 */
[----:B------:R-:W-:Y:S04]  /*4d210*/  STL.64 [R1+0x1d90], R58 ;  /* 0x001d903a01007387 */ /* 0x000fe80000100a00 */
[----:B------:R-:W-:Y:S04]  /*4d220*/  STL.64 [R1+0x1d98], R60 ;  /* 0x001d983c01007387 */ /* 0x000fe80000100a00 */
[----:B------:R0:W-:Y:S04]  /*4d230*/  STL.64 [R1+0x1db0], R2 ;  /* 0x001db00201007387 */ /* 0x0001e80000100a00 */
[----:B------:R-:W3:Y:S01]  /*4d240*/  @P5 LDG.E.U16 R40, desc[UR6][R4.64] ;  /* 0x0000000604285981 */ /* 0x000ee2000c1e1500 */
[----:B0-----:R-:W-:-:S02]  /*4d250*/  IMAD.MOV.U32 R2, RZ, RZ, R79 ;  /* 0x000000ffff027224 */ /* 0x001fc400078e004f */
[----:B------:R-:W-:-:S05]  /*4d260*/  IMAD.MOV.U32 R3, RZ, RZ, R78 ;  /* 0x000000ffff037224 */ /* 0x000fca00078e004e */
[----:B------:R-:W4:Y:S01]  /*4d270*/  @P6 LDG.E.U16 R6, desc[UR6][R2.64] ;  /* 0x0000000602066981 */ /* 0x000f22000c1e1500 */
[----:B------:R-:W-:-:S03]  /*4d280*/  LOP3.LUT R87, R87, R86, RZ, 0x3c, !PT ;  /* 0x0000005657577212 */ /* 0x000fc600078e3cff */
[----:B------:R-:W-:Y:S01]  /*4d290*/  STL.64 [R1+0x1db8], R4 ;  /* 0x001db80401007387 */ /* 0x000fe20000100a00 */
[----:B------:R-:W-:-:S04]  /*4d2a0*/  LOP3.LUT R86, R87, R86, RZ, 0x3c, !PT ;  /* 0x0000005657567212 */ /* 0x000fc800078e3cff */
[----:B------:R-:W-:Y:S01]  /*4d2b0*/  LOP3.LUT R87, R87, R86, RZ, 0x3c, !PT ;  /* 0x0000005657577212 */ /* 0x000fe200078e3cff */
[----:B---3--:R-:W-:Y:S04]  /*4d2c0*/  STL [R1+0x41e8], R40 ;  /* 0x0041e82801007387 */ /* 0x008fe80000100800 */
[----:B--2---:R-:W-:Y:S04]  /*4d2d0*/  STL [R1+0x41ec], R41 ;  /* 0x0041ec2901007387 */ /* 0x004fe80000100800 */
[----:B------:R-:W-:Y:S04]  /*4d2e0*/  STL.64 [R1+0x4900], R40 ;  /* 0x0049002801007387 */ /* 0x000fe80000100a00 */
[----:B------:R-:W-:Y:S04]  /*4d2f0*/  STL.64 [R1+0x1da8], R2 ;  /* 0x001da80201007387 */ /* 0x000fe80000100a00 */
[----:B----4-:R0:W-:Y:S04]  /*4d300*/  @P6 STL [R1+0x2574], R6 ;  /* 0x0025740601006387 */ /* 0x0101e80000100800 */
[----:B0-----:R-:W2:Y:S04]  /*4d310*/  LDL R6, [R1+0x2570] ;  /* 0x0025700001067983 */ /* 0x001ea80000100800 */
[----:B------:R0:W-:Y:S04]  /*4d320*/  STL.64 [R1+0x1da0], R86 ;  /* 0x001da05601007387 */ /* 0x0001e80000100a00 */
[----:B------:R-:W3:Y:S04]  /*4d330*/  LDL R40, [R1+0x256c] ;  /* 0x00256c0001287983 */ /* 0x000ee80000100800 */
[----:B------:R-:W4:Y:S04]  /*4d340*/  LDL R41, [R1+0x2568] ;  /* 0x0025680001297983 */ /* 0x000f280000100800 */
        /* <DEDUP_REMOVED lines=8> */
[----:B------:R-:W3:Y:S01]  /*4d3d0*/  LDL R20, [R1+0x2560] ;  /* 0x0025600001147983 */ /* 0x000ee20000100800 */
[----:B------:R-:W-:-:S02]  /*4d3e0*/  ISETP.GT.AND P0, PT, R92, 0x14, PT ;  /* 0x000000145c00780c */ /* 0x000fc40003f04270 */
[----:B------:R-:W-:Y:S01]  /*4d3f0*/  ISETP.GT.AND P5, PT, R92, 0x15, PT ;  /* 0x000000155c00780c */ /* 0x000fe20003fa4270 */
[----:B------:R-:W3:Y:S04]  /*4d400*/  LDL R37, [R1+0x2564] ;  /* 0x0025640001257983 */ /* 0x000ee80000100800 */
[----:B------:R-:W3:Y:S04]  /*4d410*/  LDL.LU R21, [R1+0x1034] ;  /* 0x0010340001157983 */ /* 0x000ee80000300800 */
[----:B------:R-:W3:Y:S04]  /*4d420*/  LDL.LU R74, [R1+0x104c] ;  /* 0x00104c00014a7983 */ /* 0x000ee80000300800 */
[----:B------:R-:W3:Y:S04]  /*4d430*/  LDL.LU R75, [R1+0x1038] ;  /* 0x00103800014b7983 */ /* 0x000ee80000300800 */
[----:B------:R-:W3:Y:S04]  /*4d440*/  LDL.LU R84, [R1+0x1050] ;  /* 0x0010500001547983 */ /* 0x000ee80000300800 */
[----:B------:R-:W3:Y:S04]  /*4d450*/  LDL R4, [R1+0x2558] ;  /* 0x0025580001047983 */ /* 0x000ee80000100800 */
[----:B------:R-:W3:Y:S04]  /*4d460*/  LDL R85, [R1+0x255c] ;  /* 0x00255c0001557983 */ /* 0x000ee80000100800 */
[----:B------:R-:W3:Y:S04]  /*4d470*/  LDL R72, [R1+0x2634] ;  /* 0x0026340001487983 */ /* 0x000ee80000100800 */
[----:B------:R-:W3:Y:S04]  /*4d480*/  LDL R5, [R1+0x2638] ;  /* 0x0026380001057983 */ /* 0x000ee80000100800 */
        /* <DEDUP_REMOVED lines=16> */
[----:B--2---:R-:W2:Y:S04]  /*4d590*/  @P6 LDG.E.U16 R6, desc[UR6][R86.64] ;  /* 0x0000000656066981 */ /* 0x004ea8000c1e1500 */
[----:B----4-:R-:W4:Y:S04]  /*4d5a0*/  @P0 LDG.E.U16 R41, desc[UR6][R58.64] ;  /* 0x000000063a290981 */ /* 0x010f28000c1e1500 */
[----:B---3--:R-:W3:Y:S01]  /*4d5b0*/  @P0 LDG.E.U16 R40, desc[UR6][R60.64] ;  /* 0x000000063c280981 */ /* 0x008ee2000c1e1500 */
[----:B------:R-:W-:-:S02]  /*4d5c0*/  LOP3.LUT R23, R23, R22, RZ, 0x3c, !PT ;  /* 0x0000001617177212 */ /* 0x000fc400078e3cff */
[----:B------:R-:W-:Y:S02]  /*4d5d0*/  LOP3.LUT R3, R3, R2, RZ, 0x3c, !PT ;  /* 0x0000000203037212 */ /* 0x000fe400078e3cff */
[----:B------:R-:W-:Y:S01]  /*4d5e0*/  LOP3.LUT R13, R13, R12, RZ, 0x3c, !PT ;  /* 0x0000000c0d0d7212 */ /* 0x000fe200078e3cff */
[----:B0-----:R-:W3:Y:S01]  /*4d5f0*/  LDL.LU.64 R86, [R1+0x4960] ;  /* 0x0049600001567983 */ /* 0x001ee20000300a00 */
[----:B------:R-:W-:-:S04]  /*4d600*/  LOP3.LUT R22, R23, R22, RZ, 0x3c, !PT ;  /* 0x0000001617167212 */ /* 0x000fc800078e3cff */
[----:B------:R-:W-:-:S05]  /*4d610*/  LOP3.LUT R23, R23, R22, RZ, 0x3c, !PT ;  /* 0x0000001617177212 */ /* 0x000fca00078e3cff */
[----:B------:R-:W3:Y:S01]  /*4d620*/  @P5 LDG.E.U16 R20, desc[UR6][R22.64] ;  /* 0x0000000616145981 */ /* 0x000ee2000c1e1500 */
[----:B------:R-:W-:Y:S02]  /*4d630*/  LOP3.LUT R2, R3, R2, RZ, 0x3c, !PT ;  /* 0x0000000203027212 */ /* 0x000fe400078e3cff */
[----:B------:R-:W-:Y:S02]  /*4d640*/  LOP3.LUT R12, R13, R12, RZ, 0x3c, !PT ;  /* 0x0000000c0d0c7212 */ /* 0x000fe400078e3cff */
[----:B------:R-:W-:Y:S02]  /*4d650*/  LOP3.LUT R3, R3, R2, RZ, 0x3c, !PT ;  /* 0x0000000203037212 */ /* 0x000fe400078e3cff */
[----:B------:R-:W-:Y:S01]  /*4d660*/  LOP3.LUT R13, R13, R12, RZ, 0x3c, !PT ;  /* 0x0000000c0d0d7212 */ /* 0x000fe200078e3cff */
[----:B--2---:R0:W-:Y:S01]  /*4d670*/  @P6 STL [R1+0x2570], R6 ;  /* 0x0025700601006387 */ /* 0x0041e20000100800 */
[----:B------:R-:W-:-:S03]  /*4d680*/  ISETP.GT.AND P6, PT, R92, 0x16, PT ;  /* 0x000000165c00780c */ /* 0x000fc60003fc4270 */
[----:B0-----:R-:W2:Y:S04]  /*4d690*/  LDL.LU R6, [R1+0x4958] ;  /* 0x0049580001067983 */ /* 0x001ea80000300800 */
[----:B------:R-:W2:Y:S04]  /*4d6a0*/  LDL.LU.64 R60, [R1+0x4950] ;  /* 0x00495000013c7983 */ /* 0x000ea80000300a00 */
[----:B------:R-:W2:Y:S04]  /*4d6b0*/  LDL.LU.64 R58, [R1+0x4948] ;  /* 0x00494800013a7983 */ /* 0x000ea80000300a00 */
[----:B----4-:R0:W-:Y:S04]  /*4d6c0*/  @P0 STL [R1+0x2568], R41 ;  /* 0x0025682901000387 */ /* 0x0101e80000100800 */
[----:B---3--:R1:W-:Y:S01]  /*4d6d0*/  @P0 STL [R1+0x256c], R40 ;  /* 0x00256c2801000387 */ /* 0x0083e20000100800 */
[----:B------:R-:W-:-:S03]  /*4d6e0*/  ISETP.GT.AND P0, PT, R92, 0x17, PT ;  /* 0x000000175c00780c */ /* 0x000fc60003f04270 */
[----:B------:R-:W-:Y:S04]  /*4d6f0*/  STL.64 [R1+0x1d60], R2 ;  /* 0x001d600201007387 */ /* 0x000fe80000100a00 */
[----:B------:R-:W-:Y:S04]  /*4d700*/  STL.64 [R1+0x1d68], R12 ;  /* 0x001d680c01007387 */ /* 0x000fe80000100a00 */
[----:B------:R3:W-:Y:S01]  /*4d710*/  STL.64 [R1+0x1d80], R22 ;  /* 0x001d801601007387 */ /* 0x0007e20000100a00 */
[----:B0-----:R-:W-:Y:S01]  /*4d720*/  IMAD.MOV.U32 R41, RZ, RZ, R82 ;  /* 0x000000ffff297224 */ /* 0x001fe200078e0052 */
[----:B-1----:R-:W-:-:S02]  /*4d730*/  MOV R40, R36 ;  /* 0x0000002400287202 */ /* 0x002fc40000000f00 */
[----:B------:R-:W4:Y:S04]  /*4d740*/  @P0 LDG.E.U16 R72, desc[UR6][R2.64] ;  /* 0x0000000602480981 */ /* 0x000f28000c1e1500 */
[----:B------:R-:W-:Y:S04]  /*4d750*/  STL.64 [R1+0x1d88], R40 ;  /* 0x001d882801007387 */ /* 0x000fe80000100a00 */
[----:B------:R0:W-:Y:S01]  /*4d760*/  @P5 STL [R1+0x2560], R20 ;  /* 0x0025601401005387 */ /* 0x0001e20000100800 */
[----:B---3--:R-:W-:Y:S02]  /*4d770*/  IMAD.MOV.U32 R22, RZ, RZ, R84 ;  /* 0x000000ffff167224 */ /* 0x008fe400078e0054 */
[----:B------:R-:W-:Y:S01]  /*4d780*/  IMAD.MOV.U32 R23, RZ, RZ, R75 ;  /* 0x000000ffff177224 */ /* 0x000fe200078e004b */
[----:B------:R-:W3:Y:S04]  /*4d790*/  @P5 LDG.E.U16 R37, desc[UR6][R40.64] ;  /* 0x0000000628255981 */ /* 0x000ee8000c1e1500 */
[----:B------:R1:W2:Y:S04]  /*4d7a0*/  @P0 LDG.E.U16 R5, desc[UR6][R12.64] ;  /* 0x000000060c050981 */ /* 0x0002a8000c1e1500 */
[----:B------:R-:W2:Y:S01]  /*4d7b0*/  @P6 LDG.E.U16 R85, desc[UR6][R22.64] ;  /* 0x0000000616556981 */ /* 0x000ea2000c1e1500 */
[----:B0-----:R-:W-:-:S05]  /*4d7c0*/  IMAD.MOV.U32 R20, RZ, RZ, R74 ;  /* 0x000000ffff147224 */ /* 0x001fca00078e004a */
[----:B------:R-:W2:Y:S01]  /*4d7d0*/  @P6 LDG.E.U16 R4, desc[UR6][R20.64] ;  /* 0x0000000614046981 */ /* 0x000ea2000c1e1500 */
[----:B-1----:R-:W-:Y:S02]  /*4d7e0*/  IMAD.MOV.U32 R12, RZ, RZ, R54 ;  /* 0x000000ffff0c7224 */ /* 0x002fe400078e0036 */
[----:B------:R-:W-:Y:S02]  /*4d7f0*/  IMAD.MOV.U32 R13, RZ, RZ, R57 ;  /* 0x000000ffff0d7224 */ /* 0x000fe400078e0039 */
[----:B------:R-:W-:Y:S02]  /*4d800*/  IMAD.MOV.U32 R2, RZ, RZ, R7 ;  /* 0x000000ffff027224 */ /* 0x000fe400078e0007 */
[----:B------:R-:W-:Y:S01]  /*4d810*/  IMAD.MOV.U32 R3, RZ, RZ, R55 ;  /* 0x000000ffff037224 */ /* 0x000fe200078e0037 */
[----:B---3--:R-:W-:Y:S01]  /*4d820*/  @P5 STL [R1+0x2564], R37 ;  /* 0x0025642501005387 */ /* 0x008fe20000100800 */
[----:B------:R-:W-:-:S03]  /*4d830*/  ISETP.GT.AND P5, PT, R92, 0x18, PT ;  /* 0x000000185c00780c */ /* 0x000fc60003fa4270 */
[----:B------:R-:W-:Y:S04]  /*4d840*/  STL.64 [R1+0x1d78], R22 ;  /* 0x001d781601007387 */ /* 0x000fe80000100a00 */
[----:B------:R-:W-:Y:S04]  /*4d850*/  STL.64 [R1+0x1d70], R20 ;  /* 0x001d701401007387 */ /* 0x000fe80000100a00 */
[----:B--2---:R0:W-:Y:S04]  /*4d860*/  @P6 STL [R1+0x2558], R4 ;  /* 0x0025580401006387 */ /* 0x0041e80000100800 */
[----:B------:R-:W-:Y:S04]  /*4d870*/  @P6 STL [R1+0x255c], R85 ;  /* 0x00255c5501006387 */ /* 0x000fe80000100800 */
[----:B----4-:R-:W-:Y:S04]  /*4d880*/  @P0 STL [R1+0x2634], R72 ;  /* 0x0026344801000387 */ /* 0x010fe80000100800 */
[----:B------:R1:W-:Y:S01]  /*4d890*/  @P0 STL [R1+0x2638], R5 ;  /* 0x0026380501000387 */ /* 0x0003e20000100800 */
[----:B------:R-:W-:-:S03]  /*4d8a0*/  ISETP.GT.AND P6, PT, R92, 0x19, PT ;  /* 0x000000195c00780c */ /* 0x000fc60003fc4270 */
[----:B------:R2:W3:Y:S01]  /*4d8b0*/  @P5 LDG.E.U16 R83, desc[UR6][R2.64] ;  /* 0x0000000602535981 */ /* 0x0004e2000c1e1500 */
[----:B0-----:R-:W-:Y:S02]  /*4d8c0*/  IMAD.MOV.U32 R4, RZ, RZ, R56 ;  /* 0x000000ffff047224 */ /* 0x001fe400078e0038 */
[----:B-1----:R-:W-:Y:S02]  /*4d8d0*/  IMAD.MOV.U32 R5, RZ, RZ, R73 ;  /* 0x000000ffff057224 */ /* 0x002fe400078e0049 */
[----:B------:R-:W-:Y:S02]  /*4d8e0*/  IMAD.MOV.U32 R20, RZ, RZ, R35 ;  /* 0x000000ffff147224 */ /* 0x000fe400078e0023 */
[----:B------:R-:W-:Y:S01]  /*4d8f0*/  IMAD.MOV.U32 R21, RZ, RZ, R34 ;  /* 0x000000ffff157224 */ /* 0x000fe200078e0022 */
[----:B------:R-:W-:Y:S04]  /*4d900*/  STL.64 [R1+0x1d30], R4 ;  /* 0x001d300401007387 */ /* 0x000fe80000100a00 */
[----:B------:R-:W-:Y:S04]  /*4d910*/  STL.64 [R1+0x1d38], R12 ;  /* 0x001d380c01007387 */ /* 0x000fe80000100a00 */
[----:B------:R2:W-:Y:S04]  /*4d920*/  STL.64 [R1+0x1d50], R2 ;  /* 0x001d500201007387 */ /* 0x0005e80000100a00 */
[----:B------:R-:W4:Y:S01]  /*4d930*/  @P5 LDG.E.U16 R0, desc[UR6][R20.64] ;  /* 0x0000000614005981 */ /* 0x000f22000c1e1500 */
[----:B------:R-:W-:Y:S01]  /*4d940*/  ISETP.GT.AND P0, PT, R92, 0x1a, PT ;  /* 0x0000001a5c00780c */ /* 0x000fe20003f04270 */
[----:B--2---:R-:W-:-:S02]  /*4d950*/  IMAD.MOV.U32 R2, RZ, RZ, R17 ;  /* 0x000000ffff027224 */ /* 0x004fc400078e0011 */
[----:B------:R-:W-:Y:S02]  /*4d960*/  IMAD.MOV.U32 R3, RZ, RZ, R16 ;  /* 0x000000ffff037224 */ /* 0x000fe400078e0010 */
[----:B------:R-:W-:Y:S02]  /*4d970*/  IMAD.MOV.U32 R16, RZ, RZ, R79 ;  /* 0x000000ffff107224 */ /* 0x000fe400078e004f */
[----:B------:R-:W-:-:S06]  /*4d980*/  IMAD.MOV.U32 R17, RZ, RZ, R78 ;  /* 0x000000ffff117224 */ /* 0x000fcc00078e004e */
[----:B------:R-:W2:Y:S04]  /*4d990*/  @P0 LDG.E.U16 R58, desc[UR6][R12.64] ;  /* 0x000000060c3a0981 */ /* 0x000ea8000c1e1500 */
[----:B------:R-:W2:Y:S04]  /*4d9a0*/  @P6 LDG.E.U16 R38, desc[UR6][R2.64] ;  /* 0x0000000602266981 */ /* 0x000ea8000c1e1500 */
[----:B------:R-:W2:Y:S04]  /*4d9b0*/  @P6 LDG.E.U16 R39, desc[UR6][R16.64] ;  /* 0x0000000610276981 */ /* 0x000ea8000c1e1500 */
[----:B------:R-:W-:Y:S04]  /*4d9c0*/  STL.64 [R1+0x1d58], R20 ;  /* 0x001d581401007387 */ /* 0x000fe80000100a00 */
[----:B------:R-:W2:Y:S04]  /*4d9d0*/  @P0 LDG.E.U16 R59, desc[UR6][R4.64] ;  /* 0x00000006043b0981 */ /* 0x000ea8000c1e1500 */
[----:B---3--:R-:W-:Y:S04]  /*4d9e0*/  @P5 STL [R1+0x2234], R83 ;  /* 0x0022345301005387 */ /* 0x008fe80000100800 */
[----:B----4-:R-:W-:Y:S04]  /*4d9f0*/  @P5 STL [R1+0x2238], R0 ;  /* 0x0022380001005387 */ /* 0x010fe80000100800 */
[----:B------:R-:W-:Y:S04]  /*4da00*/  STL.64 [R1+0x1d48], R16 ;  /* 0x001d481001007387 */ /* 0x000fe80000100a00 */
[----:B--2---:R-:W-:Y:S04]  /*4da10*/  STL [R1+0x41f8], R39 ;  /* 0x0041f82701007387 */ /* 0x004fe80000100800 */
[----:B------:R0:W-:Y:S04]  /*4da20*/  STL.64 [R1+0x1d40], R2 ;  /* 0x001d400201007387 */ /* 0x0001e80000100a00 */
[----:B0-----:R-:W2:Y:S04]  /*4da30*/  LDL.LU R2, [R1+0x108c] ;  /* 0x00108c0001027983 */ /* 0x001ea80000300800 */
[----:B------:R-:W2:Y:S04]  /*4da40*/  LDL.LU R3, [R1+0x10a4] ;  /* 0x0010a40001037983 */ /* 0x000ea80000300800 */
[----:B------:R-:W3:Y:S04]  /*4da50*/  LDL.LU R21, [R1+0x1090] ;  /* 0x0010900001157983 */ /* 0x000ee80000300800 */
[----:B------:R-:W4:Y:S04]  /*4da60*/  LDL.LU R74, [R1+0x10a8] ;  /* 0x0010a800014a7983 */ /* 0x000f280000300800 */
[----:B------:R-:W3:Y:S04]  /*4da70*/  LDL.LU R57, [R1+0x1084] ;  /* 0x0010840001397983 */ /* 0x000ee80000300800 */
[----:B------:R-:W3:Y:S04]  /*4da80*/  LDL.LU R54, [R1+0x109c] ;  /* 0x00109c0001367983 */ /* 0x000ee80000300800 */
[----:B------:R-:W3:Y:S04]  /*4da90*/  LDL.LU R55, [R1+0x1088] ;  /* 0x0010880001377983 */ /* 0x000ee80000300800 */
[----:B------:R-:W3:Y:S04]  /*4daa0*/  LDL.LU R7, [R1+0x10a0] ;  /* 0x0010a00001077983 */ /* 0x000ee80000300800 */
[----:B------:R-:W3:Y:S04]  /*4dab0*/  LDL R34, [R1+0x2554] ;  /* 0x0025540001227983 */ /* 0x000ee80000100800 */
[----:B------:R-:W3:Y:S04]  /*4dac0*/  LDL R35, [R1+0x2550] ;  /* 0x0025500001237983 */ /* 0x000ee80000100800 */
[----:B------:R-:W-:Y:S04]  /*4dad0*/  STL [R1+0x4200], R38 ;  /* 0x0042002601007387 */ /* 0x000fe80000100800 */
[----:B------:R-:W-:Y:S04]  /*4dae0*/  STL.64 [R1+0x4910], R38 ;  /* 0x0049102601007387 */ /* 0x000fe80000100a00 */
[----:B------:R-:W-:Y:S04]  /*4daf0*/  STL [R1+0x4204], R58 ;  /* 0x0042043a01007387 */ /* 0x000fe80000100800 */
[----:B------:R-:W3:Y:S04]  /*4db00*/  LDL.LU R75, [R1+0x1094] ;  /* 0x00109400014b7983 */ /* 0x000ee80000300800 */
[----:B------:R-:W3:Y:S04]  /*4db10*/  LDL.LU R84, [R1+0x10ac] ;  /* 0x0010ac0001547983 */ /* 0x000ee80000300800 */
[----:B------:R-:W3:Y:S04]  /*4db20*/  LDL.LU R85, [R1+0x1098] ;  /* 0x0010980001557983 */ /* 0x000ee80000300800 */
[----:B------:R-:W3:Y:S04]  /*4db30*/  LDL.LU R12, [R1+0x10b0] ;  /* 0x0010b000010c7983 */ /* 0x000ee80000300800 */
[----:B------:R-:W3:Y:S04]  /*4db40*/  LDL R0, [R1+0x254c] ;  /* 0x00254c0001007983 */ /* 0x000ee80000100800 */
[----:B------:R-:W3:Y:S01]  /*4db50*/  LDL R83, [R1+0x2548] ;  /* 0x0025480001537983 */ /* 0x000ee20000100800 */
[----:B------:R-:W-:-:S03]  /*4db60*/  ISETP.GT.AND P5, PT, R92, 0x1b, PT ;  /* 0x0000001b5c00780c */ /* 0x000fc60003fa4270 */
[----:B------:R-:W3:Y:S04]  /*4db70*/  LDL R78, [R1+0x2544] ;  /* 0x00254400014e7983 */ /* 0x000ee80000100800 */
[----:B------:R-:W3:Y:S04]  /*4db80*/  LDL R13, [R1+0x2540] ;  /* 0x00254000010d7983 */ /* 0x000ee80000100800 */
[----:B------:R-:W3:Y:S04]  /*4db90*/  LDL.LU R4, [R1+0x10bc] ;  /* 0x0010bc0001047983 */ /* 0x000ee80000300800 */
[----:B------:R-:W3:Y:S04]  /*4dba0*/  LDL.LU R5, [R1+0x10d4] ;  /* 0x0010d40001057983 */ /* 0x000ee80000300800 */
[----:B------:R-:W3:Y:S04]  /*4dbb0*/  LDL.LU R16, [R1+0x10c0] ;  /* 0x0010c00001107983 */ /* 0x000ee80000300800 */
[----:B------:R-:W3:Y:S04]  /*4dbc0*/  LDL.LU R17, [R1+0x10d8] ;  /* 0x0010d80001117983 */ /* 0x000ee80000300800 */
[----:B------:R-:W3:Y:S04]  /*4dbd0*/  LDL.LU R72, [R1+0x10b4] ;  /* 0x0010b40001487983 */ /* 0x000ee80000300800 */
[----:B------:R-:W3:Y:S01]  /*4dbe0*/  LDL.LU R73, [R1+0x10cc] ;  /* 0x0010cc0001497983 */ /* 0x000ee20000300800 */
[----:B------:R-:W-:-:S03]  /*4dbf0*/  ISETP.GT.AND P6, PT, R92, 0x1c, PT ;  /* 0x0000001c5c00780c */ /* 0x000fc60003fc4270 */
[----:B------:R-:W3:Y:S04]  /*4dc00*/  LDL.LU R56, [R1+0x10b8] ;  /* 0x0010b80001387983 */ /* 0x000ee80000300800 */
[----:B------:R-:W3:Y:S04]  /*4dc10*/  LDL.LU R79, [R1+0x10d0] ;  /* 0x0010d000014f7983 */ /* 0x000ee80000300800 */
[----:B------:R-:W-:Y:S04]  /*4dc20*/  STL [R1+0x4208], R59 ;  /* 0x0042083b01007387 */ /* 0x000fe80000100800 */
[----:B------:R-:W-:Y:S01]  /*4dc30*/  STL.64 [R1+0x4920], R58 ;  /* 0x0049203a01007387 */ /* 0x000fe20000100a00 */
[----:B--2---:R-:W-:-:S04]  /*4dc40*/  LOP3.LUT R3, R3, R2, RZ, 0x3c, !PT ;  /* 0x0000000203037212 */ /* 0x004fc800078e3cff */
[C---:B------:R-:W-:Y:S01]  /*4dc50*/  LOP3.LUT R2, R3.reuse, R2, RZ, 0x3c, !PT ;  /* 0x0000000203027212 */ /* 0x040fe200078e3cff */
[----:B----4-:R-:W-:Y:S02]  /*4dc60*/  IMAD.MOV.U32 R20, RZ, RZ, R74 ;  /* 0x000000ffff147224 */ /* 0x010fe400078e004a */
[----:B---3--:R-:W-:Y:S01]  /*4dc70*/  IMAD.MOV.U32 R22, RZ, RZ, R54 ;  /* 0x000000ffff167224 */ /* 0x008fe200078e0036 */
[----:B------:R-:W-:Y:S01]  /*4dc80*/  LOP3.LUT R3, R3, R2, RZ, 0x3c, !PT ;  /* 0x0000000203037212 */ /* 0x000fe200078e3cff */
[----:B------:R-:W-:Y:S02]  /*4dc90*/  IMAD.MOV.U32 R23, RZ, RZ, R57 ;  /* 0x000000ffff177224 */ /* 0x000fe400078e0039 */
[----:B------:R-:W-:Y:S02]  /*4dca0*/  IMAD.MOV.U32 R36, RZ, RZ, R7 ;  /* 0x000000ffff247224 */ /* 0x000fe400078e0007 */
[----:B------:R-:W-:Y:S01]  /*4dcb0*/  IMAD.MOV.U32 R37, RZ, RZ, R55 ;  /* 0x000000ffff257224 */ /* 0x000fe200078e0037 */
[----:B------:R-:W-:Y:S04]  /*4dcc0*/  STL.64 [R1+0x1d00], R2 ;  /* 0x001d000201007387 */ /* 0x000fe80000100a00 */
[----:B------:R-:W-:Y:S04]  /*4dcd0*/  STL.64 [R1+0x1d08], R20 ;  /* 0x001d081401007387 */ /* 0x000fe80000100a00 */
[----:B------:R-:W-:Y:S04]  /*4dce0*/  STL.64 [R1+0x1d20], R22 ;  /* 0x001d201601007387 */ /* 0x000fe80000100a00 */
[----:B------:R0:W2:Y:S04]  /*4dcf0*/  @P5 LDG.E.U16 R34, desc[UR6][R36.64] ;  /* 0x0000000624225981 */ /* 0x0000a8000c1e1500 */
[----:B------:R0:W-:Y:S04]  /*4dd00*/  STL.64 [R1+0x1d28], R36 ;  /* 0x001d282401007387 */ /* 0x0001e80000100a00 */
[----:B------:R1:W3:Y:S01]  /*4dd10*/  @P5 LDG.E.U16 R35, desc[UR6][R22.64] ;  /* 0x0000000616235981 */ /* 0x0002e2000c1e1500 */
[----:B------:R-:W-:-:S03]  /*4dd20*/  ISETP.GT.AND P0, PT, R92, 0x1d, PT ;  /* 0x0000001d5c00780c */ /* 0x000fc60003f04270 */
[----:B------:R-:W4:Y:S04]  /*4dd30*/  LDL R54, [R1+0x2538] ;  /* 0x0025380001367983 */ /* 0x000f280000100800 */
[----:B------:R-:W4:Y:S04]  /*4dd40*/  LDL R57, [R1+0x253c] ;  /* 0x00253c0001397983 */ /* 0x000f280000100800 */
[----:B------:R-:W4:Y:S04]  /*4dd50*/  LDL.LU R55, [R1+0x10c4] ;  /* 0x0010c40001377983 */ /* 0x000f280000300800 */
[----:B------:R-:W4:Y:S01]  /*4dd60*/  LDL.LU R7, [R1+0x10dc] ;  /* 0x0010dc0001077983 */ /* 0x000f220000300800 */
[----:B0-----:R-:W-:-:S02]  /*4dd70*/  IMAD.MOV.U32 R36, RZ, RZ, R12 ;  /* 0x000000ffff247224 */ /* 0x001fc400078e000c */
[----:B------:R-:W-:Y:S02]  /*4dd80*/  IMAD.MOV.U32 R37, RZ, RZ, R85 ;  /* 0x000000ffff257224 */ /* 0x000fe400078e0055 */
[----:B-1----:R-:W-:Y:S02]  /*4dd90*/  IMAD.MOV.U32 R22, RZ, RZ, R84 ;  /* 0x000000ffff167224 */ /* 0x002fe400078e0054 */
[----:B------:R-:W-:Y:S01]  /*4dda0*/  IMAD.MOV.U32 R23, RZ, RZ, R75 ;  /* 0x000000ffff177224 */ /* 0x000fe200078e004b */
[----:B------:R0:W4:Y:S04]  /*4ddb0*/  @P0 LDG.E.U16 R78, desc[UR6][R20.64] ;  /* 0x00000006144e0981 */ /* 0x000128000c1e1500 */
[----:B------:R-:W4:Y:S04]  /*4ddc0*/  @P6 LDG.E.U16 R0, desc[UR6][R36.64] ;  /* 0x0000000624006981 */ /* 0x000f28000c1e1500 */
[----:B------:R-:W4:Y:S04]  /*4ddd0*/  @P6 LDG.E.U16 R83, desc[UR6][R22.64] ;  /* 0x0000000616536981 */ /* 0x000f28000c1e1500 */
[----:B------:R-:W4:Y:S01]  /*4dde0*/  @P0 LDG.E.U16 R13, desc[UR6][R2.64] ;  /* 0x00000006020d0981 */ /* 0x000f22000c1e1500 */
[----:B------:R-:W-:-:S03]  /*4ddf0*/  LOP3.LUT R17, R17, R16, RZ, 0x3c, !PT ;  /* 0x0000001011117212 */ /* 0x000fc600078e3cff */
[----:B--2---:R1:W-:Y:S04]  /*4de00*/  @P5 STL [R1+0x2554], R34 ;  /* 0x0025542201005387 */ /* 0x0043e80000100800 */
[----:B-1----:R-:W2:Y:S04]  /*4de10*/  LDL.LU R34, [R1+0x10c8] ;  /* 0x0010c80001227983 */ /* 0x002ea80000300800 */
[----:B---3--:R1:W-:Y:S04]  /*4de20*/  @P5 STL [R1+0x2550], R35 ;  /* 0x0025502301005387 */ /* 0x0083e80000100800 */
[----:B-1----:R-:W3:Y:S04]  /*4de30*/  LDL.LU R35, [R1+0x10e0] ;  /* 0x0010e00001237983 */ /* 0x002ee80000300800 */
[----:B------:R-:W-:Y:S04]  /*4de40*/  STL.64 [R1+0x1d18], R36 ;  /* 0x001d182401007387 */ /* 0x000fe80000100a00 */
[----:B------:R-:W-:Y:S04]  /*4de50*/  STL.64 [R1+0x1d10], R22 ;  /* 0x001d101601007387 */ /* 0x000fe80000100a00 */
[----:B----4-:R1:W-:Y:S04]  /*4de60*/  @P6 STL [R1+0x254c], R0 ;  /* 0x00254c0001006387 */ /* 0x0103e80000100800 */
[----:B-1----:R-:W4:Y:S04]  /*4de70*/  LDL R0, [R1+0x2630] ;  /* 0x0026300001007983 */ /* 0x002f280000100800 */
[----:B------:R1:W-:Y:S04]  /*4de80*/  @P6 STL [R1+0x2548], R83 ;  /* 0x0025485301006387 */ /* 0x0003e80000100800 */
[----:B-1----:R-:W4:Y:S01]  /*4de90*/  LDL R83, [R1+0x262c] ;  /* 0x00262c0001537983 */ /* 0x002f220000100800 */
[----:B------:R-:W-:-:S02]  /*4dea0*/  ISETP.GT.AND P5, PT, R92, 0x1e, PT ;  /* 0x0000001e5c00780c */ /* 0x000fc40003fa4270 */
[C---:B------:R-:W-:Y:S01]  /*4deb0*/  LOP3.LUT R16, R17.reuse, R16, RZ, 0x3c, !PT ;  /* 0x0000001011107212 */ /* 0x040fe200078e3cff */
[----:B0-----:R-:W-:Y:S02]  /*4dec0*/  IMAD.MOV.U32 R20, RZ, RZ, R5 ;  /* 0x000000ffff147224 */ /* 0x001fe400078e0005 */
[----:B------:R-:W-:Y:S01]  /*4ded0*/  IMAD.MOV.U32 R21, RZ, RZ, R4 ;  /* 0x000000ffff157224 */ /* 0x000fe200078e0004 */
[----:B------:R0:W-:Y:S01]  /*4dee0*/  @P0 STL [R1+0x2544], R78 ;  /* 0x0025444e01000387 */ /* 0x0001e20000100800 */
[----:B------:R-:W-:Y:S01]  /*4def0*/  LOP3.LUT R17, R17, R16, RZ, 0x3c, !PT ;  /* 0x0000001011117212 */ /* 0x000fe200078e3cff */
[----:B------:R-:W-:Y:S02]  /*4df00*/  IMAD.MOV.U32 R22, RZ, RZ, R73 ;  /* 0x000000ffff167224 */ /* 0x000fe400078e0049 */
[----:B------:R-:W-:Y:S02]  /*4df10*/  IMAD.MOV.U32 R23, RZ, RZ, R72 ;  /* 0x000000ffff177224 */ /* 0x000fe400078e0048 */
[----:B------:R-:W-:-:S02]  /*4df20*/  IMAD.MOV.U32 R36, RZ, RZ, R79 ;  /* 0x000000ffff247224 */ /* 0x000fc400078e004f */
[----:B------:R-:W-:Y:S01]  /*4df30*/  IMAD.MOV.U32 R37, RZ, RZ, R56 ;  /* 0x000000ffff257224 */ /* 0x000fe200078e0038 */
[C---:B------:R-:W-:Y:S01]  /*4df40*/  ISETP.GT.AND P6, PT, R92.reuse, 0x1f, PT ;  /* 0x0000001f5c00780c */ /* 0x040fe20003fc4270 */
[----:B------:R1:W4:Y:S04]  /*4df50*/  @P5 LDG.E.U16 R54, desc[UR6][R22.64] ;  /* 0x0000000616365981 */ /* 0x000328000c1e1500 */
[----:B0-----:R-:W4:Y:S04]  /*4df60*/  LDL R78, [R1+0x2220] ;  /* 0x00222000014e7983 */ /* 0x001f280000100800 */
[----:B------:R-:W-:Y:S04]  /*4df70*/  @P0 STL [R1+0x2540], R13 ;  /* 0x0025400d01000387 */ /* 0x000fe80000100800 */
[----:B------:R-:W-:Y:S04]  /*4df80*/  STL.64 [R1+0x1cd0], R20 ;  /* 0x001cd01401007387 */ /* 0x000fe80000100a00 */
[----:B------:R-:W-:Y:S04]  /*4df90*/  STL.64 [R1+0x1cd8], R16 ;  /* 0x001cd81001007387 */ /* 0x000fe80000100a00 */
[----:B------:R1:W-:Y:S04]  /*4dfa0*/  STL.64 [R1+0x1cf0], R22 ;  /* 0x001cf01601007387 */ /* 0x0003e80000100a00 */
[----:B------:R2:W-:Y:S04]  /*4dfb0*/  STL.64 [R1+0x1cf8], R36 ;  /* 0x001cf82401007387 */ /* 0x0005e80000100a00 */
[----:B------:R2:W4:Y:S04]  /*4dfc0*/  @P5 LDG.E.U16 R57, desc[UR6][R36.64] ;  /* 0x0000000624395981 */ /* 0x000528000c1e1500 */
[----:B------:R-:W4:Y:S01]  /*4dfd0*/  LDL R79, [R1+0x221c] ;  /* 0x00221c00014f7983 */ /* 0x000f220000100800 */
[----:B------:R-:W-:-:S03]  /*4dfe0*/  ISETP.GT.AND P0, PT, R92, 0x20, PT ;  /* 0x000000205c00780c */ /* 0x000fc60003f04270 */
[----:B------:R-:W4:Y:S04]  /*4dff0*/  LDL.LU R2, [R1+0x10ec] ;  /* 0x0010ec0001027983 */ /* 0x000f280000300800 */
[----:B------:R-:W4:Y:S04]  /*4e000*/  LDL.LU R3, [R1+0x1104] ;  /* 0x0011040001037983 */ /* 0x000f280000300800 */
[----:B------:R-:W4:Y:S04]  /*4e010*/  LDL.LU R4, [R1+0x10f0] ;  /* 0x0010f00001047983 */ /* 0x000f280000300800 */
[----:B------:R-:W4:Y:S04]  /*4e020*/  LDL.LU R5, [R1+0x1108] ;  /* 0x0011080001057983 */ /* 0x000f280000300800 */
[----:B------:R-:W4:Y:S01]  /*4e030*/  LDL.LU R75, [R1+0x10e4] ;  /* 0x0010e400014b7983 */ /* 0x000f220000300800 */
[----:B-1----:R-:W-:-:S03]  /*4e040*/  IMAD.MOV.U32 R22, RZ, RZ, R7 ;  /* 0x000000ffff167224 */ /* 0x002fc600078e0007 */
[----:B------:R-:W4:Y:S01]  /*4e050*/  LDL.LU R84, [R1+0x10fc] ;  /* 0x0010fc0001547983 */ /* 0x000f220000300800 */
[----:B------:R-:W-:-:S03]  /*4e060*/  IMAD.MOV.U32 R23, RZ, RZ, R55 ;  /* 0x000000ffff177224 */ /* 0x000fc600078e0037 */
[----:B------:R-:W4:Y:S04]  /*4e070*/  LDL.LU R85, [R1+0x10e8] ;  /* 0x0010e80001557983 */ /* 0x000f280000300800 */
[----:B------:R-:W4:Y:S01]  /*4e080*/  LDL.LU R12, [R1+0x1100] ;  /* 0x00110000010c7983 */ /* 0x000f220000300800 */
[----:B--2---:R-:W-:Y:S02]  /*4e090*/  IMAD.MOV.U32 R37, RZ, RZ, R34 ;  /* 0x000000ffff257224 */ /* 0x004fe400078e0022 */
[----:B---3--:R-:W-:-:S05]  /*4e0a0*/  IMAD.MOV.U32 R36, RZ, RZ, R35 ;  /* 0x000000ffff247224 */ /* 0x008fca00078e0023 */
[----:B----4-:R-:W2:Y:S04]  /*4e0b0*/  @P6 LDG.E.U16 R0, desc[UR6][R36.64] ;  /* 0x0000000624006981 */ /* 0x010ea8000c1e1500 */
[----:B------:R-:W3:Y:S04]  /*4e0c0*/  @P6 LDG.E.U16 R83, desc[UR6][R22.64] ;  /* 0x0000000616536981 */ /* 0x000ee8000c1e1500 */
[----:B------:R-:W-:Y:S04]  /*4e0d0*/  @P5 STL [R1+0x2538], R54 ;  /* 0x0025383601005387 */ /* 0x000fe80000100800 */
[----:B------:R-:W4:Y:S04]  /*4e0e0*/  @P0 LDG.E.U16 R78, desc[UR6][R16.64] ;  /* 0x00000006104e0981 */ /* 0x000f28000c1e1500 */
[----:B------:R-:W-:Y:S04]  /*4e0f0*/  @P5 STL [R1+0x253c], R57 ;  /* 0x00253c3901005387 */ /* 0x000fe80000100800 */
[----:B------:R-:W4:Y:S04]  /*4e100*/  LDL.LU R13, [R1+0x10f4] ;  /* 0x0010f400010d7983 */ /* 0x000f280000300800 */
[----:B------:R0:W4:Y:S04]  /*4e110*/  @P0 LDG.E.U16 R79, desc[UR6][R20.64] ;  /* 0x00000006144f0981 */ /* 0x000128000c1e1500 */
[----:B------:R-:W4:Y:S04]  /*4e120*/  LDL.LU R72, [R1+0x110c] ;  /* 0x00110c0001487983 */ /* 0x000f280000300800 */
[----:B------:R-:W-:Y:S04]  /*4e130*/  STL.64 [R1+0x1ce0], R22 ;  /* 0x001ce01601007387 */ /* 0x000fe80000100a00 */
[----:B------:R-:W-:Y:S04]  /*4e140*/  STL.64 [R1+0x1ce8], R36 ;  /* 0x001ce82401007387 */ /* 0x000fe80000100a00 */
[----:B------:R-:W4:Y:S04]  /*4e150*/  LDL.LU R34, [R1+0x10f8] ;  /* 0x0010f80001227983 */ /* 0x000f280000300800 */
[----:B------:R-:W4:Y:S04]  /*4e160*/  LDL.LU R35, [R1+0x1110] ;  /* 0x0011100001237983 */ /* 0x000f280000300800 */
[----:B--2---:R1:W-:Y:S04]  /*4e170*/  @P6 STL [R1+0x2630], R0 ;  /* 0x0026300001006387 */ /* 0x0043e80000100800 */
[----:B-1----:R-:W2:Y:S04]  /*4e180*/  LDL R0, [R1+0x2534] ;  /* 0x0025340001007983 */ /* 0x002ea80000100800 */
[----:B---3--:R1:W-:Y:S04]  /*4e190*/  @P6 STL [R1+0x262c], R83 ;  /* 0x00262c5301006387 */ /* 0x0083e80000100800 */
[----:B-1----:R-:W3:Y:S01]  /*4e1a0*/  LDL R83, [R1+0x2530] ;  /* 0x0025300001537983 */ /* 0x002ee20000100800 */
[----:B------:R-:W-:-:S03]  /*4e1b0*/  LOP3.LUT R3, R3, R2, RZ, 0x3c, !PT ;  /* 0x0000000203037212 */ /* 0x000fc600078e3cff */
[----:B------:R-:W3:Y:S01]  /*4e1c0*/  LDL.LU R73, [R1+0x111c] ;  /* 0x00111c0001497983 */ /* 0x000ee20000300800 */
[----:B------:R-:W-:Y:S02]  /*4e1d0*/  LOP3.LUT R5, R5, R4, RZ, 0x3c, !PT ;  /* 0x0000000405057212 */ /* 0x000fe400078e3cff */
[----:B------:R-:W-:Y:S01]  /*4e1e0*/  ISETP.GT.AND P5, PT, R92, 0x21, PT ;  /* 0x000000215c00780c */ /* 0x000fe20003fa4270 */
[----:B------:R-:W3:Y:S04]  /*4e1f0*/  LDL.LU R56, [R1+0x118c] ;  /* 0x00118c0001387983 */ /* 0x000ee80000300800 */
[----:B------:R-:W3:Y:S04]  /*4e200*/  LDL.LU R57, [R1+0x1120] ;  /* 0x0011200001397983 */ /* 0x000ee80000300800 */
[----:B------:R-:W3:Y:S01]  /*4e210*/  LDL.LU R54, [R1+0x11c8] ;  /* 0x0011c80001367983 */ /* 0x000ee20000300800 */
[----:B------:R-:W-:-:S03]  /*4e220*/  LOP3.LUT R2, R3, R2, RZ, 0x3c, !PT ;  /* 0x0000000203027212 */ /* 0x000fc600078e3cff */
[----:B------:R-:W3:Y:S01]  /*4e230*/  LDL.LU R55, [R1+0x1114] ;  /* 0x0011140001377983 */ /* 0x000ee20000300800 */
[----:B------:R-:W-:-:S03]  /*4e240*/  LOP3.LUT R4, R5, R4, RZ, 0x3c, !PT ;  /* 0x0000000405047212 */ /* 0x000fc600078e3cff */
[----:B------:R-:W3:Y:S04]  /*4e250*/  LDL.LU R7, [R1+0x112c] ;  /* 0x00112c0001077983 */ /* 0x000ee80000300800 */
[----:B------:R-:W3:Y:S01]  /*4e260*/  LDL.LU R16, [R1+0x1118] ;  /* 0x0011180001107983 */ /* 0x000ee20000300800 */
[----:B------:R-:W-:-:S03]  /*4e270*/  ISETP.GT.AND P6, PT, R92, 0x22, PT ;  /* 0x000000225c00780c */ /* 0x000fc60003fc4270 */
[----:B------:R-:W3:Y:S01]  /*4e280*/  LDL.LU R17, [R1+0x1188] ;  /* 0x0011880001117983 */ /* 0x000ee20000300800 */
[----:B------:R-:W-:-:S03]  /*4e290*/  LOP3.LUT R3, R3, R2, RZ, 0x3c, !PT ;  /* 0x0000000203037212 */ /* 0x000fc600078e3cff */
[----:B----4-:R1:W-:Y:S01]  /*4e2a0*/  @P0 STL [R1+0x2220], R78 ;  /* 0x0022204e01000387 */ /* 0x0103e20000100800 */
[----:B------:R-:W-:Y:S01]  /*4e2b0*/  LOP3.LUT R5, R5, R4, RZ, 0x3c, !PT ;  /* 0x0000000405057212 */ /* 0x000fe200078e3cff */
[----:B0-----:R-:W-:Y:S02]  /*4e2c0*/  IMAD.MOV.U32 R20, RZ, RZ, R84 ;  /* 0x000000ffff147224 */ /* 0x001fe400078e0054 */
[----:B------:R-:W-:Y:S02]  /*4e2d0*/  IMAD.MOV.U32 R21, RZ, RZ, R75 ;  /* 0x000000ffff157224 */ /* 0x000fe400078e004b */
[----:B------:R-:W-:Y:S02]  /*4e2e0*/  IMAD.MOV.U32 R22, RZ, RZ, R12 ;  /* 0x000000ffff167224 */ /* 0x000fe400078e000c */
[----:B------:R-:W-:Y:S01]  /*4e2f0*/  IMAD.MOV.U32 R23, RZ, RZ, R85 ;  /* 0x000000ffff177224 */ /* 0x000fe200078e0055 */
[----:B------:R0:W4:Y:S04]  /*4e300*/  @P5 LDG.E.U16 R86, desc[UR6][R20.64] ;  /* 0x0000000614565981 */ /* 0x000128000c1e1500 */
[----:B-1----:R-:W4:Y:S04]  /*4e310*/  LDL R78, [R1+0x252c] ;  /* 0x00252c00014e7983 */ /* 0x002f280000100800 */
[----:B------:R1:W-:Y:S01]  /*4e320*/  @P0 STL [R1+0x221c], R79 ;  /* 0x00221c4f01000387 */ /* 0x0003e20000100800 */
[----:B------:R-:W-:-:S03]  /*4e330*/  ISETP.GT.AND P0, PT, R92, 0x23, PT ;  /* 0x000000235c00780c */ /* 0x000fc60003f04270 */
[----:B------:R-:W4:Y:S01]  /*4e340*/  @P5 LDG.E.U16 R6, desc[UR6][R22.64] ;  /* 0x0000000616065981 */ /* 0x000f22000c1e1500 */
[----:B------:R-:W-:-:S05]  /*4e350*/  MOV R12, R72 ;  /* 0x00000048000c7202 */ /* 0x000fca0000000f00 */
[----:B------:R-:W4:Y:S04]  /*4e360*/  @P6 LDG.E.U16 R61, desc[UR6][R12.64] ;  /* 0x000000060c3d6981 */ /* 0x000f28000c1e1500 */
[----:B-1----:R-:W4:Y:S04]  /*4e370*/  LDL R79, [R1+0x2528] ;  /* 0x00252800014f7983 */ /* 0x002f280000100800 */
[----:B------:R-:W-:Y:S04]  /*4e380*/  STL.64 [R1+0x1ca0], R2 ;  /* 0x001ca00201007387 */ /* 0x000fe80000100a00 */
[----:B------:R-:W-:Y:S04]  /*4e390*/  STL.64 [R1+0x1ca8], R4 ;  /* 0x001ca80401007387 */ /* 0x000fe80000100a00 */
[----:B------:R0:W-:Y:S02]  /*4e3a0*/  STL.64 [R1+0x1cc0], R20 ;  /* 0x001cc01401007387 */ /* 0x0001e40000100a00 */
[----:B0-----:R-:W-:-:S02]  /*4e3b0*/  IMAD.MOV.U32 R20, RZ, RZ, R35 ;  /* 0x000000ffff147224 */ /* 0x001fc400078e0023 */
[----:B------:R-:W-:-:S05]  /*4e3c0*/  IMAD.MOV.U32 R21, RZ, RZ, R34 ;  /* 0x000000ffff157224 */ /* 0x000fca00078e0022 */
[----:B------:R-:W4:Y:S04]  /*4e3d0*/  @P6 LDG.E.U16 R60, desc[UR6][R20.64] ;  /* 0x00000006143c6981 */ /* 0x000f28000c1e1500 */
[----:B--2---:R-:W2:Y:S04]  /*4e3e0*/  @P0 LDG.E.U16 R0, desc[UR6][R4.64] ;  /* 0x0000000604000981 */ /* 0x004ea8000c1e1500 */
[----:B---3--:R0:W3:Y:S01]  /*4e3f0*/  @P0 LDG.E.U16 R83, desc[UR6][R2.64] ;  /* 0x0000000602530981 */ /* 0x0080e2000c1e1500 */
[----:B------:R-:W-:-:S03]  /*4e400*/  ISETP.GT.AND P5, PT, R92, 0x24, PT ;  /* 0x000000245c00780c */ /* 0x000fc60003fa4270 */
[----:B------:R1:W-:Y:S01]  /*4e410*/  STL.64 [R1+0x1cc8], R22 ;  /* 0x001cc81601007387 */ /* 0x0003e20000100a00 */
[----:B------:R-:W-:Y:S02]  /*4e420*/  IMAD.MOV.U32 R37, RZ, RZ, R57 ;  /* 0x000000ffff257224 */ /* 0x000fe400078e0039 */
[----:B------:R-:W-:Y:S02]  /*4e430*/  IMAD.MOV.U32 R36, RZ, RZ, R54 ;  /* 0x000000ffff247224 */ /* 0x000fe400078e0036 */
[----:B0-----:R-:W-:Y:S02]  /*4e440*/  IMAD.MOV.U32 R3, RZ, RZ, R55 ;  /* 0x000000ffff037224 */ /* 0x001fe400078e0037 */
[----:B------:R-:W-:Y:S02]  /*4e450*/  IMAD.MOV.U32 R5, RZ, RZ, R16 ;  /* 0x000000ffff057224 */ /* 0x000fe400078e0010 */
[----:B------:R-:W-:Y:S02]  /*4e460*/  IMAD.MOV.U32 R4, RZ, RZ, R17 ;  /* 0x000000ffff047224 */ /* 0x000fe400078e0011 */
[----:B------:R-:W-:-:S02]  /*4e470*/  IMAD.MOV.U32 R2, RZ, RZ, R7 ;  /* 0x000000ffff027224 */ /* 0x000fc400078e0007 */
[----:B-1----:R-:W-:Y:S02]  /*4e480*/  IMAD.MOV.U32 R22, RZ, RZ, R56 ;  /* 0x000000ffff167224 */ /* 0x002fe400078e0038 */
[----:B------:R-:W-:Y:S01]  /*4e490*/  IMAD.MOV.U32 R23, RZ, RZ, R73 ;  /* 0x000000ffff177224 */ /* 0x000fe200078e0049 */
[----:B----4-:R-:W4:Y:S04]  /*4e4a0*/  @P5 LDG.E.U16 R78, desc[UR6][R4.64] ;  /* 0x00000006044e5981 */ /* 0x010f28000c1e1500 */
[----:B------:R-:W-:Y:S04]  /*4e4b0*/  STL [R1+0x420c], R6 ;  /* 0x00420c0601007387 */ /* 0x000fe80000100800 */
[----:B------:R-:W-:Y:S04]  /*4e4c0*/  STL [R1+0x4210], R86 ;  /* 0x0042105601007387 */ /* 0x000fe80000100800 */
[----:B------:R-:W-:Y:S04]  /*4e4d0*/  STL.64 [R1+0x1cb8], R20 ;  /* 0x001cb81401007387 */ /* 0x000fe80000100a00 */
[----:B------:R-:W4:Y:S04]  /*4e4e0*/  @P5 LDG.E.U16 R79, desc[UR6][R2.64] ;  /* 0x00000006024f5981 */ /* 0x000f28000c1e1500 */
[----:B------:R-:W-:Y:S04]  /*4e4f0*/  STL [R1+0x4214], R60 ;  /* 0x0042143c01007387 */ /* 0x000fe80000100800 */
[----:B------:R-:W-:Y:S04]  /*4e500*/  STL.64 [R1+0x1cb0], R12 ;  /* 0x001cb00c01007387 */ /* 0x000fe80000100a00 */
[----:B------:R-:W-:Y:S04]  /*4e510*/  STL [R1+0x4218], R61 ;  /* 0x0042183d01007387 */ /* 0x000fe80000100800 */
[----:B------:R-:W4:Y:S04]  /*4e520*/  LDL.LU R34, [R1+0x1124] ;  /* 0x0011240001227983 */ /* 0x000f280000300800 */
[----:B------:R-:W4:Y:S04]  /*4e530*/  LDL.LU R35, [R1+0x11cc] ;  /* 0x0011cc0001237983 */ /* 0x000f280000300800 */
[----:B--2---:R0:W-:Y:S04]  /*4e540*/  @P0 STL [R1+0x2534], R0 ;  /* 0x0025340001000387 */ /* 0x0041e80000100800 */
[----:B0-----:R-:W2:Y:S04]  /*4e550*/  LDL.LU R0, [R1+0x1128] ;  /* 0x0011280001007983 */ /* 0x001ea80000300800 */
[----:B---3--:R0:W-:Y:S04]  /*4e560*/  @P0 STL [R1+0x2530], R83 ;  /* 0x0025305301000387 */ /* 0x0081e80000100800 */
[----:B0-----:R-:W3:Y:S04]  /*4e570*/  LDL.LU R83, [R1+0x1208] ;  /* 0x0012080001537983 */ /* 0x001ee80000300800 */
[----:B------:R-:W-:Y:S04]  /*4e580*/  STL.64 [R1+0x1c70], R22 ;  /* 0x001c701601007387 */ /* 0x000fe80000100a00 */
[----:B------:R-:W-:Y:S04]  /*4e590*/  STL.64 [R1+0x1c78], R36 ;  /* 0x001c782401007387 */ /* 0x000fe80000100a00 */
[----:B------:R-:W-:Y:S04]  /*4e5a0*/  STL.64 [R1+0x1c90], R2 ;  /* 0x001c900201007387 */ /* 0x000fe80000100a00 */
[----:B------:R-:W-:Y:S04]  /*4e5b0*/  STL.64 [R1+0x1c98], R4 ;  /* 0x001c980401007387 */ /* 0x000fe80000100a00 */
[----:B------:R-:W2:Y:S01]  /*4e5c0*/  LDL R20, [R1+0x2520] ;  /* 0x0025200001147983 */ /* 0x000ea20000100800 */
[----:B------:R-:W-:-:S03]  /*4e5d0*/  ISETP.GT.AND P6, PT, R92, 0x25, PT ;  /* 0x000000255c00780c */ /* 0x000fc60003fc4270 */
[----:B------:R-:W3:Y:S04]  /*4e5e0*/  LDL R82, [R1+0x2524] ;  /* 0x0025240001527983 */ /* 0x000ee80000100800 */
[----:B----4-:R0:W-:Y:S04]  /*4e5f0*/  @P5 STL [R1+0x252c], R78 ;  /* 0x00252c4e01005387 */ /* 0x0101e80000100800 */
[----:B0-----:R-:W4:Y:S04]  /*4e600*/  LDL R78, [R1+0x251c] ;  /* 0x00251c00014e7983 */ /* 0x001f280000100800 */
[----:B------:R0:W-:Y:S04]  /*4e610*/  @P5 STL [R1+0x2528], R79 ;  /* 0x0025284f01005387 */ /* 0x0001e80000100800 */
[----:B0-----:R-:W4:Y:S04]  /*4e620*/  LDL R79, [R1+0x2518] ;  /* 0x00251800014f7983 */ /* 0x001f280000100800 */
        /* <DEDUP_REMOVED lines=8> */
[----:B------:R-:W4:Y:S04]  /*4e6b0*/  LDL R12, [R1+0x2624] ;  /* 0x00262400010c7983 */ /* 0x000f280000100800 */
[----:B------:R-:W4:Y:S01]  /*4e6c0*/  LDL R85, [R1+0x2628] ;  /* 0x0026280001557983 */ /* 0x000f220000100800 */
[----:B------:R-:W-:-:S02]  /*4e6d0*/  IMAD.MOV.U32 R39, RZ, RZ, R34 ;  /* 0x000000ffff277224 */ /* 0x000fc400078e0022 */
[----:B------:R-:W-:Y:S01]  /*4e6e0*/  IMAD.MOV.U32 R38, RZ, RZ, R35 ;  /* 0x000000ffff267224 */ /* 0x000fe200078e0023 */
[----:B------:R-:W-:Y:S01]  /*4e6f0*/  ISETP.GT.AND P0, PT, R92, 0x26, PT ;  /* 0x000000265c00780c */ /* 0x000fe20003f04270 */
[----:B------:R-:W4:Y:S04]  /*4e700*/  LDL.LU R13, [R1+0x128c] ;  /* 0x00128c00010d7983 */ /* 0x000f280000300800 */
[----:B------:R-:W4:Y:S04]  /*4e710*/  LDL.LU R72, [R1+0x134c] ;  /* 0x00134c0001487983 */ /* 0x000f280000300800 */
[----:B------:R-:W4:Y:S04]  /*4e720*/  LDL.LU R73, [R1+0x12c8] ;  /* 0x0012c80001497983 */ /* 0x000f280000300800 */
[----:B------:R-:W4:Y:S04]  /*4e730*/  LDL.LU R56, [R1+0x1388] ;  /* 0x0013880001387983 */ /* 0x000f280000300800 */
[----:B------:R-:W4:Y:S04]  /*4e740*/  LDL R16, [R1+0x2208] ;  /* 0x0022080001107983 */ /* 0x000f280000100800 */
[----:B------:R-:W4:Y:S04]  /*4e750*/  LDL R17, [R1+0x2204] ;  /* 0x0022040001117983 */ /* 0x000f280000100800 */
[----:B------:R-:W4:Y:S04]  /*4e760*/  LDL.LU R57, [R1+0x13ac] ;  /* 0x0013ac0001397983 */ /* 0x000f280000300800 */
[----:B------:R-:W4:Y:S04]  /*4e770*/  LDL.LU R54, [R1+0x13c4] ;  /* 0x0013c40001367983 */ /* 0x000f280000300800 */
[----:B--2---:R-:W2:Y:S01]  /*4e780*/  @P6 LDG.E.U16 R20, desc[UR6][R38.64] ;  /* 0x0000000626146981 */ /* 0x004ea2000c1e1500 */
[----:B---3--:R-:W-:-:S02]  /*4e790*/  IMAD.MOV.U32 R40, RZ, RZ, R83 ;  /* 0x000000ffff287224 */ /* 0x008fc400078e0053 */
[----:B------:R-:W-:Y:S01]  /*4e7a0*/  IMAD.MOV.U32 R41, RZ, RZ, R0 ;  /* 0x000000ffff297224 */ /* 0x000fe200078e0000 */
[----:B------:R-:W-:Y:S01]  /*4e7b0*/  STL.64 [R1+0x1c80], R38 ;  /* 0x001c802601007387 */ /* 0x000fe20000100a00 */
[----:B------:R-:W-:-:S03]  /*4e7c0*/  ISETP.GT.AND P5, PT, R92, 0x27, PT ;  /* 0x000000275c00780c */ /* 0x000fc60003fa4270 */
[----:B------:R-:W-:Y:S04]  /*4e7d0*/  STL.64 [R1+0x1c88], R40 ;  /* 0x001c882801007387 */ /* 0x000fe80000100a00 */
[----:B------:R-:W3:Y:S04]  /*4e7e0*/  LDL.LU R55, [R1+0x13b0] ;  /* 0x0013b00001377983 */ /* 0x000ee80000300800 */
[----:B------:R-:W3:Y:S04]  /*4e7f0*/  LDL.LU R7, [R1+0x13c8] ;  /* 0x0013c80001077983 */ /* 0x000ee80000300800 */
[----:B------:R-:W3:Y:S04]  /*4e800*/  LDL.LU R34, [R1+0x138c] ;  /* 0x00138c0001227983 */ /* 0x000ee80000300800 */
[----:B------:R-:W3:Y:S04]  /*4e810*/  @P6 LDG.E.U16 R82, desc[UR6][R40.64] ;  /* 0x0000000628526981 */ /* 0x000ee8000c1e1500 */
[----:B------:R-:W3:Y:S04]  /*4e820*/  LDL.LU R35, [R1+0x13bc] ;  /* 0x0013bc0001237983 */ /* 0x000ee80000300800 */
[----:B------:R-:W3:Y:S04]  /*4e830*/  LDL.LU R0, [R1+0x13a8] ;  /* 0x0013a80001007983 */ /* 0x000ee80000300800 */
[----:B------:R-:W3:Y:S04]  /*4e840*/  LDL.LU R83, [R1+0x13c0] ;  /* 0x0013c00001537983 */ /* 0x000ee80000300800 */
[----:B----4-:R-:W4:Y:S04]  /*4e850*/  @P0 LDG.E.U16 R78, desc[UR6][R36.64] ;  /* 0x00000006244e0981 */ /* 0x010f28000c1e1500 */
[----:B------:R0:W4:Y:S02]  /*4e860*/  @P0 LDG.E.U16 R79, desc[UR6][R22.64] ;  /* 0x00000006164f0981 */ /* 0x000124000c1e1500 */
[----:B0-----:R-:W-:-:S02]  /*4e870*/  IMAD.MOV.U32 R22, RZ, RZ, R84 ;  /* 0x000000ffff167224 */ /* 0x001fc400078e0054 */
[----:B------:R-:W-:-:S05]  /*4e880*/  IMAD.MOV.U32 R23, RZ, RZ, R75 ;  /* 0x000000ffff177224 */ /* 0x000fca00078e004b */
[----:B------:R-:W4:Y:S04]  /*4e890*/  @P5 LDG.E.U16 R85, desc[UR6][R22.64] ;  /* 0x0000000616555981 */ /* 0x000f28000c1e1500 */
[----:B--2---:R0:W-:Y:S02]  /*4e8a0*/  @P6 STL [R1+0x2520], R20 ;  /* 0x0025201401006387 */ /* 0x0041e40000100800 */
[----:B0-----:R-:W-:-:S05]  /*4e8b0*/  IMAD.MOV.U32 R20, RZ, RZ, R74 ;  /* 0x000000ffff147224 */ /* 0x001fca00078e004a */
[----:B------:R0:W2:Y:S01]  /*4e8c0*/  @P5 LDG.E.U16 R12, desc[UR6][R20.64] ;  /* 0x00000006140c5981 */ /* 0x0000a2000c1e1500 */
[----:B------:R-:W-:Y:S02]  /*4e8d0*/  LOP3.LUT R3, R3, R2, RZ, 0x3c, !PT ;  /* 0x0000000203037212 */ /* 0x000fe400078e3cff */
[----:B------:R-:W-:Y:S02]  /*4e8e0*/  LOP3.LUT R5, R5, R4, RZ, 0x3c, !PT ;  /* 0x0000000405057212 */ /* 0x000fe400078e3cff */
[----:B------:R-:W-:Y:S02]  /*4e8f0*/  LOP3.LUT R2, R3, R2, RZ, 0x3c, !PT ;  /* 0x0000000203027212 */ /* 0x000fe400078e3cff */
[----:B------:R-:W-:Y:S01]  /*4e900*/  LOP3.LUT R4, R5, R4, RZ, 0x3c, !PT ;  /* 0x0000000405047212 */ /* 0x000fe200078e3cff */
[----:B---3--:R-:W-:Y:S01]  /*4e910*/  @P6 STL [R1+0x2524], R82 ;  /* 0x0025245201006387 */ /* 0x008fe20000100800 */
[----:B------:R-:W-:Y:S02]  /*4e920*/  ISETP.GT.AND P6, PT, R92, 0x28, PT ;  /* 0x000000285c00780c */ /* 0x000fe40003fc4270 */
[----:B------:R-:W-:Y:S01]  /*4e930*/  LOP3.LUT R3, R3, R2, RZ, 0x3c, !PT ;  /* 0x0000000203037212 */ /* 0x000fe200078e3cff */
[----:B----4-:R1:W-:Y:S01]  /*4e940*/  @P0 STL [R1+0x251c], R78 ;  /* 0x00251c4e01000387 */ /* 0x0103e20000100800 */
[----:B------:R-:W-:-:S03]  /*4e950*/  LOP3.LUT R5, R5, R4, RZ, 0x3c, !PT ;  /* 0x0000000405057212 */ /* 0x000fc600078e3cff */
[----:B-1----:R-:W3:Y:S04]  /*4e960*/  LDL.LU R78, [R1+0x13b4] ;  /* 0x0013b400014e7983 */ /* 0x002ee80000300800 */
[----:B------:R1:W-:Y:S01]  /*4e970*/  @P0 STL [R1+0x2518], R79 ;  /* 0x0025184f01000387 */ /* 0x0003e20000100800 */
[----:B------:R-:W-:-:S03]  /*4e980*/  ISETP.GT.AND P0, PT, R92, 0x29, PT ;  /* 0x000000295c00780c */ /* 0x000fc60003f04270 */
[----:B-1----:R-:W3:Y:S04]  /*4e990*/  LDL.LU R79, [R1+0x13cc] ;  /* 0x0013cc00014f7983 */ /* 0x002ee80000300800 */
[----:B------:R-:W-:Y:S04]  /*4e9a0*/  STL.64 [R1+0x1c40], R2 ;  /* 0x001c400201007387 */ /* 0x000fe80000100a00 */
[----:B------:R-:W-:Y:S04]  /*4e9b0*/  STL.64 [R1+0x1c48], R4 ;  /* 0x001c480401007387 */ /* 0x000fe80000100a00 */
[----:B------:R0:W-:Y:S04]  /*4e9c0*/  STL.64 [R1+0x1c60], R20 ;  /* 0x001c601401007387 */ /* 0x0001e80000100a00 */
[----:B------:R-:W-:Y:S01]  /*4e9d0*/  STL.64 [R1+0x1c68], R22 ;  /* 0x001c681601007387 */ /* 0x000fe20000100a00 */
[----:B------:R-:W-:-:S02]  /*4e9e0*/  PRMT R26, RZ, 0x7610, R26 ;  /* 0x00007610ff1a7816 */ /* 0x000fc4000000001a */
[----:B------:R-:W-:Y:S01]  /*4e9f0*/  PRMT R76, RZ, 0x7610, R76 ;  /* 0x00007610ff4c7816 */ /* 0x000fe2000000004c */
[----:B------:R1:W4:Y:S01]  /*4ea00*/  @P0 LDG.E.U16 R87, desc[UR6][R4.64] ;  /* 0x0000000604570981 */ /* 0x000322000c1e1500 */
[----:B------:R-:W-:-:S03]  /*4ea10*/  PRMT R77, RZ, 0x7610, R77 ;  /* 0x00007610ff4d7816 */ /* 0x000fc6000000004d */
[----:B------:R1:W3:Y:S01]  /*4ea20*/  @P0 LDG.E.U16 R26, desc[UR6][R2.64] ;  /* 0x00000006021a0981 */ /* 0x0002e2000c1e1500 */
[----:B0-----:R-:W-:Y:S02]  /*4ea30*/  IMAD.MOV.U32 R20, RZ, RZ, R56 ;  /* 0x000000ffff147224 */ /* 0x001fe400078e0038 */
[----:B------:R-:W-:-:S05]  /*4ea40*/  IMAD.MOV.U32 R21, RZ, RZ, R73 ;  /* 0x000000ffff157224 */ /* 0x000fca00078e0049 */
[----:B------:R-:W3:Y:S01]  /*4ea50*/  @P6 LDG.E.U16 R16, desc[UR6][R20.64] ;  /* 0x0000000614106981 */ /* 0x000ee2000c1e1500 */
[----:B-1----:R-:W-:Y:S02]  /*4ea60*/  IMAD.MOV.U32 R4, RZ, RZ, R83 ;  /* 0x000000ffff047224 */ /* 0x002fe400078e0053 */
[----:B------:R-:W-:Y:S02]  /*4ea70*/  IMAD.MOV.U32 R5, RZ, RZ, R0 ;  /* 0x000000ffff057224 */ /* 0x000fe400078e0000 */
[----:B------:R-:W-:Y:S02]  /*4ea80*/  IMAD.MOV.U32 R2, RZ, RZ, R35 ;  /* 0x000000ffff027224 */ /* 0x000fe400078e0023 */
[----:B------:R-:W-:Y:S01]  /*4ea90*/  IMAD.MOV.U32 R3, RZ, RZ, R34 ;  /* 0x000000ffff037224 */ /* 0x000fe200078e0022 */
[----:B--2---:R0:W-:Y:S04]  /*4eaa0*/  @P5 STL [R1+0x2624], R12 ;  /* 0x0026240c01005387 */ /* 0x0041e80000100800 */
[----:B------:R-:W-:Y:S01]  /*4eab0*/  @P5 STL [R1+0x2628], R85 ;  /* 0x0026285501005387 */ /* 0x000fe20000100800 */
[----:B------:R-:W-:Y:S01]  /*4eac0*/  ISETP.GT.AND P5, PT, R92, 0x2a, PT ;  /* 0x0000002a5c00780c */ /* 0x000fe20003fa4270 */
[----:B0-----:R-:W-:-:S05]  /*4ead0*/  IMAD.MOV.U32 R12, RZ, RZ, R72 ;  /* 0x000000ffff0c7224 */ /* 0x001fca00078e0048 */
[----:B------:R-:W2:Y:S07]  /*4eae0*/  @P6 LDG.E.U16 R17, desc[UR6][R12.64] ;  /* 0x000000060c116981 */ /* 0x000eae000c1e1500 */
[----:B------:R-:W4:Y:S04]  /*4eaf0*/  @P5 LDG.E.U16 R76, desc[UR6][R4.64] ;  /* 0x00000006044c5981 */ /* 0x000f28000c1e1500 */
[----:B------:R-:W4:Y:S04]  /*4eb00*/  @P5 LDG.E.U16 R77, desc[UR6][R2.64] ;  /* 0x00000006024d5981 */ /* 0x000f28000c1e1500 */
[----:B------:R-:W-:Y:S04]  /*4eb10*/  STL.64 [R1+0x1c58], R20 ;  /* 0x001c581401007387 */ /* 0x000fe80000100a00 */
[----:B------:R-:W-:Y:S01]  /*4eb20*/  STL.64 [R1+0x1c50], R12 ;  /* 0x001c500c01007387 */ /* 0x000fe20000100a00 */
[----:B------:R-:W-:-:S02]  /*4eb30*/  IMAD.MOV.U32 R38, RZ, RZ, R54 ;  /* 0x000000ffff267224 */ /* 0x000fc400078e0036 */
[----:B------:R-:W-:Y:S02]  /*4eb40*/  IMAD.MOV.U32 R39, RZ, RZ, R57 ;  /* 0x000000ffff277224 */ /* 0x000fe400078e0039 */
[----:B------:R-:W-:Y:S02]  /*4eb50*/  IMAD.MOV.U32 R58, RZ, RZ, R7 ;  /* 0x000000ffff3a7224 */ /* 0x000fe400078e0007 */
[----:B------:R-:W-:Y:S01]  /*4eb60*/  IMAD.MOV.U32 R59, RZ, RZ, R55 ;  /* 0x000000ffff3b7224 */ /* 0x000fe200078e0037 */
[----:B---3--:R0:W-:Y:S04]  /*4eb70*/  @P6 STL [R1+0x2208], R16 ;  /* 0x0022081001006387 */ /* 0x0081e80000100800 */
[----:B0-----:R-:W3:Y:S04]  /*4eb80*/  LDL.LU R16, [R1+0x13b8] ;  /* 0x0013b80001107983 */ /* 0x001ee80000300800 */
[----:B--2---:R0:W-:Y:S04]  /*4eb90*/  @P6 STL [R1+0x2204], R17 ;  /* 0x0022041101006387 */ /* 0x0041e80000100800 */
[----:B0-----:R-:W3:Y:S04]  /*4eba0*/  LDL.LU R17, [R1+0x13d0] ;  /* 0x0013d00001117983 */ /* 0x001ee80000300800 */
[----:B----4-:R-:W-:Y:S04]  /*4ebb0*/  STL [R1+0x421c], R87 ;  /* 0x00421c5701007387 */ /* 0x010fe80000100800 */
[----:B------:R-:W-:Y:S04]  /*4ebc0*/  STL [R1+0x4220], R26 ;  /* 0x0042201a01007387 */ /* 0x000fe80000100800 */
[----:B------:R-:W-:Y:S04]  /*4ebd0*/  STL.64 [R1+0x1c10], R38 ;  /* 0x001c102601007387 */ /* 0x000fe80000100a00 */
[----:B------:R-:W-:Y:S04]  /*4ebe0*/  STL.64 [R1+0x1c18], R58 ;  /* 0x001c183a01007387 */ /* 0x000fe80000100a00 */
[----:B------:R0:W-:Y:S04]  /*4ebf0*/  STL.64 [R1+0x1c30], R2 ;  /* 0x001c300201007387 */ /* 0x0001e80000100a00 */
[----:B------:R1:W-:Y:S04]  /*4ec00*/  STL.64 [R1+0x1c38], R4 ;  /* 0x001c380401007387 */ /* 0x0003e80000100a00 */
[----:B------:R-:W-:Y:S04]  /*4ec10*/  STL [R1+0x4224], R76 ;  /* 0x0042244c01007387 */ /* 0x000fe80000100800 */
[----:B------:R-:W-:Y:S04]  /*4ec20*/  STL [R1+0x4228], R77 ;  /* 0x0042284d01007387 */ /* 0x000fe80000100800 */
[----:B------:R-:W2:Y:S04]  /*4ec30*/  LDL R55, [R1+0x2514] ;  /* 0x0025140001377983 */ /* 0x000ea80000100800 */
[----:B------:R-:W4:Y:S01]  /*4ec40*/  LDL R7, [R1+0x2510] ;  /* 0x0025100001077983 */ /* 0x000f220000100800 */
[----:B------:R-:W-:-:S03]  /*4ec50*/  LOP3.LUT R79, R79, R78, RZ, 0x3c, !PT ;  /* 0x0000004e4f4f7212 */ /* 0x000fc600078e3cff */
[----:B------:R-:W2:Y:S04]  /*4ec60*/  LDL R40, [R1+0x250c] ;  /* 0x00250c0001287983 */ /* 0x000ea80000100800 */
[----:B------:R-:W2:Y:S01]  /*4ec70*/  LDL R41, [R1+0x2508] ;  /* 0x0025080001297983 */ /* 0x000ea20000100800 */
[----:B------:R-:W-:-:S04]  /*4ec80*/  LOP3.LUT R78, R79, R78, RZ, 0x3c, !PT ;  /* 0x0000004e4f4e7212 */ /* 0x000fc800078e3cff */
[----:B------:R-:W-:-:S05]  /*4ec90*/  LOP3.LUT R79, R79, R78, RZ, 0x3c, !PT ;  /* 0x0000004e4f4f7212 */ /* 0x000fca00078e3cff */
[----:B------:R-:W-:Y:S04]  /*4eca0*/  STL.64 [R1+0x1c20], R78 ;  /* 0x001c204e01007387 */ /* 0x000fe80000100a00 */
        /* <DEDUP_REMOVED lines=8> */
[----:B------:R-:W2:Y:S01]  /*4ed30*/  LDL R36, [R1+0x2500] ;  /* 0x0025000001247983 */ /* 0x000ea20000100800 */
[----:B------:R-:W-:-:S03]  /*4ed40*/  ISETP.GT.AND P6, PT, R92, 0x2b, PT ;  /* 0x0000002b5c00780c */ /* 0x000fc60003fc4270 */
[----:B------:R-:W2:Y:S01]  /*4ed50*/  LDL R82, [R1+0x2504] ;  /* 0x0025040001527983 */ /* 0x000ea20000100800 */
[C---:B------:R-:W-:Y:S02]  /*4ed60*/  ISETP.GT.AND P0, PT, R92.reuse, 0x2c, PT ;  /* 0x0000002c5c00780c */ /* 0x040fe40003f04270 */
[----:B------:R-:W-:Y:S01]  /*4ed70*/  ISETP.GT.AND P5, PT, R92, 0x2d, PT ;  /* 0x0000002d5c00780c */ /* 0x000fe20003fa4270 */
[----:B------:R-:W2:Y:S01]  /*4ed80*/  LDL.LU R35, [R1+0x13e4] ;  /* 0x0013e40001237983 */ /* 0x000ea20000300800 */
[----:B---3--:R-:W-:-:S04]  /*4ed90*/  LOP3.LUT R17, R17, R16, RZ, 0x3c, !PT ;  /* 0x0000001011117212 */ /* 0x008fc800078e3cff */
[----:B------:R-:W-:-:S04]  /*4eda0*/  LOP3.LUT R16, R17, R16, RZ, 0x3c, !PT ;  /* 0x0000001011107212 */ /* 0x000fc800078e3cff */
[----:B------:R-:W-:Y:S01]  /*4edb0*/  LOP3.LUT R17, R17, R16, RZ, 0x3c, !PT ;  /* 0x0000001011117212 */ /* 0x000fe200078e3cff */
[----:B----4-:R-:W3:Y:S04]  /*4edc0*/  @P6 LDG.E.U16 R7, desc[UR6][R78.64] ;  /* 0x000000064e076981 */ /* 0x010ee8000c1e1500 */
[----:B--2---:R-:W2:Y:S04]  /*4edd0*/  @P6 LDG.E.U16 R55, desc[UR6][R16.64] ;  /* 0x0000000610376981 */ /* 0x004ea8000c1e1500 */
[----:B------:R0:W4:Y:S04]  /*4ede0*/  @P0 LDG.E.U16 R41, desc[UR6][R38.64] ;  /* 0x0000000626290981 */ /* 0x000128000c1e1500 */
[----:B------:R-:W3:Y:S04]  /*4edf0*/  @P0 LDG.E.U16 R40, desc[UR6][R58.64] ;  /* 0x000000063a280981 */ /* 0x000ee8000c1e1500 */
[----:B------:R0:W-:Y:S04]  /*4ee00*/  STL.64 [R1+0x1c28], R16 ;  /* 0x001c281001007387 */ /* 0x0001e80000100a00 */
[----:B------:R-:W4:Y:S04]  /*4ee10*/  LDL.LU R0, [R1+0x13fc] ;  /* 0x0013fc0001007983 */ /* 0x000f280000300800 */
[----:B------:R-:W4:Y:S04]  /*4ee20*/  LDL.LU R37, [R1+0x13e8] ;  /* 0x0013e80001257983 */ /* 0x000f280000300800 */
[----:B------:R-:W4:Y:S04]  /*4ee30*/  LDL.LU R74, [R1+0x1400] ;  /* 0x00140000014a7983 */ /* 0x000f280000300800 */
[----:B------:R-:W4:Y:S04]  /*4ee40*/  LDL R84, [R1+0x24f8] ;  /* 0x0024f80001547983 */ /* 0x000f280000100800 */
[----:B------:R-:W4:Y:S04]  /*4ee50*/  LDL R75, [R1+0x24fc] ;  /* 0x0024fc00014b7983 */ /* 0x000f280000100800 */
[----:B------:R-:W4:Y:S04]  /*4ee60*/  LDL R12, [R1+0x266c] ;  /* 0x00266c00010c7983 */ /* 0x000f280000100800 */
[----:B------:R-:W4:Y:S04]  /*4ee70*/  LDL R85, [R1+0x2670] ;  /* 0x0026700001557983 */ /* 0x000f280000100800 */
[----:B-1----:R-:W4:Y:S04]  /*4ee80*/  LDL.LU R4, [R1+0x140c] ;  /* 0x00140c0001047983 */ /* 0x002f280000300800 */
[----:B------:R-:W4:Y:S04]  /*4ee90*/  LDL.LU R5, [R1+0x1424] ;  /* 0x0014240001057983 */ /* 0x000f280000300800 */
[----:B------:R-:W4:Y:S04]  /*4eea0*/  LDL.LU R13, [R1+0x1410] ;  /* 0x00141000010d7983 */ /* 0x000f280000300800 */
[----:B------:R-:W4:Y:S04]  /*4eeb0*/  LDL.LU R72, [R1+0x1428] ;  /* 0x0014280001487983 */ /* 0x000f280000300800 */
[----:B------:R-:W4:Y:S04]  /*4eec0*/  LDL.LU R73, [R1+0x1404] ;  /* 0x0014040001497983 */ /* 0x000f280000300800 */
[----:B------:R-:W4:Y:S04]  /*4eed0*/  LDL.LU R56, [R1+0x141c] ;  /* 0x00141c0001387983 */ /* 0x000f280000300800 */
[----:B------:R-:W4:Y:S01]  /*4eee0*/  LDL.LU R57, [R1+0x1408] ;  /* 0x0014080001397983 */ /* 0x000f220000300800 */
[----:B------:R-:W-:Y:S01]  /*4eef0*/  LOP3.LUT R23, R23, R22, RZ, 0x3c, !PT ;  /* 0x0000001617177212 */ /* 0x000fe200078e3cff */
[----:B0-----:R-:W-:-:S02]  /*4ef00*/  IMAD.MOV.U32 R39, RZ, RZ, R34 ;  /* 0x000000ffff277224 */ /* 0x001fc400078e0022 */
[----:B------:R-:W-:Y:S01]  /*4ef10*/  IMAD.MOV.U32 R38, RZ, RZ, R83 ;  /* 0x000000ffff267224 */ /* 0x000fe200078e0053 */
[----:B------:R-:W4:Y:S01]  /*4ef20*/  LDL.LU R54, [R1+0x1420] ;  /* 0x0014200001367983 */ /* 0x000f220000300800 */
[----:B------:R-:W-:-:S03]  /*4ef30*/  LOP3.LUT R22, R23, R22, RZ, 0x3c, !PT ;  /* 0x0000001617167212 */ /* 0x000fc600078e3cff */
[----:B------:R-:W4:Y:S04]  /*4ef40*/  LDL.LU.64 R16, [R1+0x4940] ;  /* 0x0049400001107983 */ /* 0x000f280000300a00 */
[----:B------:R-:W4:Y:S04]  /*4ef50*/  LDL.LU.64 R78, [R1+0x4938] ;  /* 0x00493800014e7983 */ /* 0x000f280000300a00 */
[----:B------:R-:W4:Y:S01]  /*4ef60*/  @P5 LDG.E.U16 R82, desc[UR6][R38.64] ;  /* 0x0000000626525981 */ /* 0x000f22000c1e1500 */
[----:B------:R-:W-:-:S05]  /*4ef70*/  LOP3.LUT R23, R23, R22, RZ, 0x3c, !PT ;  /* 0x0000001617177212 */ /* 0x000fca00078e3cff */
[----:B------:R-:W4:Y:S01]  /*4ef80*/  @P5 LDG.E.U16 R36, desc[UR6][R22.64] ;  /* 0x0000000616245981 */ /* 0x000f22000c1e1500 */
[----:B------:R-:W-:Y:S02]  /*4ef90*/  LOP3.LUT R3, R3, R2, RZ, 0x3c, !PT ;  /* 0x0000000203037212 */ /* 0x000fe400078e3cff */
[----:B------:R-:W-:Y:S02]  /*4efa0*/  LOP3.LUT R21, R21, R20, RZ, 0x3c, !PT ;  /* 0x0000001415157212 */ /* 0x000fe400078e3cff */
[----:B------:R-:W-:Y:S01]  /*4efb0*/  LOP3.LUT R2, R3, R2, RZ, 0x3c, !PT ;  /* 0x0000000203027212 */ /* 0x000fe200078e3cff */
[----:B--2---:R0:W-:Y:S04]  /*4efc0*/  @P6 STL [R1+0x2514], R55 ;  /* 0x0025143701006387 */ /* 0x0041e80000100800 */
[----:B0-----:R-:W2:Y:S04]  /*4efd0*/  LDL R55, [R1+0x21f0] ;  /* 0x0021f00001377983 */ /* 0x001ea80000100800 */
[----:B---3--:R0:W-:Y:S04]  /*4efe0*/  @P6 STL [R1+0x2510], R7 ;  /* 0x0025100701006387 */ /* 0x0081e80000100800 */
[----:B0-----:R-:W3:Y:S01]  /*4eff0*/  LDL R7, [R1+0x21ec] ;  /* 0x0021ec0001077983 */ /* 0x001ee20000100800 */
[----:B------:R-:W-:-:S02]  /*4f000*/  LOP3.LUT R20, R21, R20, RZ, 0x3c, !PT ;  /* 0x0000001415147212 */ /* 0x000fc400078e3cff */
[----:B------:R-:W-:Y:S02]  /*4f010*/  LOP3.LUT R3, R3, R2, RZ, 0x3c, !PT ;  /* 0x0000000203037212 */ /* 0x000fe400078e3cff */
[C---:B------:R-:W-:Y:S02]  /*4f020*/  ISETP.GT.AND P6, PT, R92.reuse, 0x2e, PT ;  /* 0x0000002e5c00780c */ /* 0x040fe40003fc4270 */
[----:B------:R-:W-:Y:S01]  /*4f030*/  LOP3.LUT R21, R21, R20, RZ, 0x3c, !PT ;  /* 0x0000001415157212 */ /* 0x000fe200078e3cff */
[----:B----4-:R-:W-:Y:S04]  /*4f040*/  @P0 STL [R1+0x2508], R41 ;  /* 0x0025082901000387 */ /* 0x010fe80000100800 */
[----:B------:R-:W-:Y:S01]  /*4f050*/  @P0 STL [R1+0x250c], R40 ;  /* 0x00250c2801000387 */ /* 0x000fe20000100800 */
[----:B------:R-:W-:-:S03]  /*4f060*/  ISETP.GT.AND P0, PT, R92, 0x2f, PT ;  /* 0x0000002f5c00780c */ /* 0x000fc60003f04270 */
[----:B------:R-:W-:Y:S04]  /*4f070*/  STL.64 [R1+0x1be0], R2 ;  /* 0x001be00201007387 */ /* 0x000fe80000100a00 */
[----:B------:R-:W-:Y:S04]  /*4f080*/  STL.64 [R1+0x1be8], R20 ;  /* 0x001be81401007387 */ /* 0x000fe80000100a00 */
[----:B------:R0:W-:Y:S04]  /*4f090*/  STL.64 [R1+0x1c00], R22 ;  /* 0x001c001601007387 */ /* 0x0001e80000100a00 */
[----:B------:R-:W-:Y:S04]  /*4f0a0*/  STL.64 [R1+0x1c08], R38 ;  /* 0x001c082601007387 */ /* 0x000fe80000100a00 */
[----:B------:R-:W4:Y:S04]  /*4f0b0*/  LDL.LU R34, [R1+0x1414] ;  /* 0x0014140001227983 */ /* 0x000f280000300800 */
[----:B------:R-:W4:Y:S04]  /*4f0c0*/  LDL.LU R83, [R1+0x142c] ;  /* 0x00142c0001537983 */ /* 0x000f280000300800 */
[----:B------:R1:W-:Y:S04]  /*4f0d0*/  @P5 STL [R1+0x2500], R36 ;  /* 0x0025002401005387 */ /* 0x0003e80000100800 */
[----:B------:R1:W4:Y:S04]  /*4f0e0*/  @P0 LDG.E.U16 R12, desc[UR6][R2.64] ;  /* 0x00000006020c0981 */ /* 0x000328000c1e1500 */
[----:B------:R1:W4:Y:S01]  /*4f0f0*/  @P0 LDG.E.U16 R85, desc[UR6][R20.64] ;  /* 0x0000000614550981 */ /* 0x000322000c1e1500 */
[----:B0-----:R-:W-:-:S02]  /*4f100*/  IMAD.MOV.U32 R22, RZ, RZ, R0 ;  /* 0x000000ffff167224 */ /* 0x001fc400078e0000 */
[----:B------:R-:W-:Y:S02]  /*4f110*/  IMAD.MOV.U32 R23, RZ, RZ, R35 ;  /* 0x000000ffff177224 */ /* 0x000fe400078e0023 */
[----:B-1----:R-:W-:-:S03]  /*4f120*/  IMAD.MOV.U32 R36, RZ, RZ, R74 ;  /* 0x000000ffff247224 */ /* 0x002fc600078e004a */
[----:B------:R4:W4:Y:S04]  /*4f130*/  @P6 LDG.E.U16 R84, desc[UR6][R22.64] ;  /* 0x0000000616546981 */ /* 0x000928000c1e1500 */
[----:B------:R-:W4:Y:S04]  /*4f140*/  @P6 LDG.E.U16 R75, desc[UR6][R36.64] ;  /* 0x00000006244b6981 */ /* 0x000f28000c1e1500 */
[----:B------:R-:W-:Y:S01]  /*4f150*/  @P5 STL [R1+0x2504], R82 ;  /* 0x0025045201005387 */ /* 0x000fe20000100800 */
[----:B------:R-:W-:-:S03]  /*4f160*/  ISETP.GT.AND P5, PT, R92, 0x30, PT ;  /* 0x000000305c00780c */ /* 0x000fc60003fa4270 */
[----:B------:R-:W4:Y:S01]  /*4f170*/  LDL.LU R35, [R1+0x1418] ;  /* 0x0014180001237983 */ /* 0x000f220000300800 */
[----:B------:R-:W-:Y:S02]  /*4f180*/  IMAD.MOV.U32 R2, RZ, RZ, R56 ;  /* 0x000000ffff027224 */ /* 0x000fe400078e0038 */
[----:B------:R-:W-:Y:S01]  /*4f190*/  IMAD.MOV.U32 R3, RZ, RZ, R73 ;  /* 0x000000ffff037224 */ /* 0x000fe200078e0049 */
[----:B------:R-:W4:Y:S01]  /*4f1a0*/  LDL.LU R0, [R1+0x1430] ;  /* 0x0014300001007983 */ /* 0x000f220000300800 */
[----:B------:R-:W-:Y:S02]  /*4f1b0*/  IMAD.MOV.U32 R20, RZ, RZ, R54 ;  /* 0x000000ffff147224 */ /* 0x000fe400078e0036 */
[----:B------:R-:W-:-:S05]  /*4f1c0*/  IMAD.MOV.U32 R21, RZ, RZ, R57 ;  /* 0x000000ffff157224 */ /* 0x000fca00078e0039 */
[----:B--2---:R-:W2:Y:S04]  /*4f1d0*/  @P5 LDG.E.U16 R55, desc[UR6][R20.64] ;  /* 0x0000000614375981 */ /* 0x004ea8000c1e1500 */
[----:B---3--:R-:W3:Y:S01]  /*4f1e0*/  @P5 LDG.E.U16 R7, desc[UR6][R2.64] ;  /* 0x0000000602075981 */ /* 0x008ee2000c1e1500 */
[----:B------:R-:W-:-:S03]  /*4f1f0*/  LOP3.LUT R5, R5, R4, RZ, 0x3c, !PT ;  /* 0x0000000405057212 */ /* 0x000fc600078e3cff */
[----:B------:R4:W-:Y:S04]  /*4f200*/  STL.64 [R1+0x1bf0], R22 ;  /* 0x001bf01601007387 */ /* 0x0009e80000100a00 */
[----:B------:R-:W-:Y:S01]  /*4f210*/  STL.64 [R1+0x1bf8], R36 ;  /* 0x001bf82401007387 */ /* 0x000fe20000100a00 */
[----:B------:R-:W-:-:S04]  /*4f220*/  LOP3.LUT R4, R5, R4, RZ, 0x3c, !PT ;  /* 0x0000000405047212 */ /* 0x000fc800078e3cff */
[----:B------:R-:W-:Y:S02]  /*4f230*/  LOP3.LUT R5, R5, R4, RZ, 0x3c, !PT ;  /* 0x0000000405057212 */ /* 0x000fe400078e3cff */
[----:B------:R-:W-:Y:S02]  /*4f240*/  PRMT R27, RZ, 0x7610, R27 ;  /* 0x00007610ff1b7816 */ /* 0x000fe4000000001b */
[----:B----4-:R-:W-:Y:S01]  /*4f250*/  MOV R23, R34 ;  /* 0x0000002200177202 */ /* 0x010fe20000000f00 */
[----:B------:R-:W-:Y:S04]  /*4f260*/  @P6 STL [R1+0x24f8], R84 ;  /* 0x0024f85401006387 */ /* 0x000fe80000100800 */
[----:B------:R-:W-:Y:S04]  /*4f270*/  @P6 STL [R1+0x24fc], R75 ;  /* 0x0024fc4b01006387 */ /* 0x000fe80000100800 */
[----:B------:R0:W-:Y:S04]  /*4f280*/  @P0 STL [R1+0x266c], R12 ;  /* 0x00266c0c01000387 */ /* 0x0001e80000100800 */
[----:B------:R-:W-:Y:S04]  /*4f290*/  @P0 STL [R1+0x2670], R85 ;  /* 0x0026705501000387 */ /* 0x000fe80000100800 */
[----:B------:R-:W-:Y:S01]  /*4f2a0*/  STL.64 [R1+0x1bb0], R4 ;  /* 0x001bb00401007387 */ /* 0x000fe20000100a00 */
[----:B------:R-:W-:Y:S01]  /*4f2b0*/  ISETP.GT.AND P6, PT, R92, 0x31, PT ;  /* 0x000000315c00780c */ /* 0x000fe20003fc4270 */
[----:B0-----:R-:W-:-:S05]  /*4f2c0*/  IMAD.MOV.U32 R12, RZ, RZ, R72 ;  /* 0x000000ffff0c7224 */ /* 0x001fca00078e0048 */
[----:B------:R-:W-:Y:S04]  /*4f2d0*/  STL.64 [R1+0x1bb8], R12 ;  /* 0x001bb80c01007387 */ /* 0x000fe80000100a00 */
[----:B------:R0:W-:Y:S04]  /*4f2e0*/  STL.64 [R1+0x1bd0], R2 ;  /* 0x001bd00201007387 */ /* 0x0001e80000100a00 */
[----:B------:R1:W-:Y:S01]  /*4f2f0*/  STL.64 [R1+0x1bd8], R20 ;  /* 0x001bd81401007387 */ /* 0x0003e20000100a00 */
[----:B------:R-:W-:Y:S01]  /*4f300*/  IMAD.MOV.U32 R34, RZ, RZ, R0 ;  /* 0x000000ffff227224 */ /* 0x000fe200078e0000 */
[----:B------:R-:W-:-:S02]  /*4f310*/  ISETP.GT.AND P0, PT, R92, 0x32, PT ;  /* 0x000000325c00780c */ /* 0x000fc40003f04270 */
[----:B------:R-:W-:Y:S02]  /*4f320*/  PRMT R80, RZ, 0x7610, R80 ;  /* 0x00007610ff507816 */ /* 0x000fe40000000050 */
[----:B------:R-:W4:Y:S04]  /*4f330*/  @P6 LDG.E.U16 R27, desc[UR6][R34.64] ;  /* 0x00000006221b6981 */ /* 0x000f28000c1e1500 */
[----:B0-----:R-:W4:Y:S04]  /*4f340*/  LDL.LU R2, [R1+0x143c] ;  /* 0x00143c0001027983 */ /* 0x001f280000300800 */
[----:B------:R-:W4:Y:S04]  /*4f350*/  LDL.LU R3, [R1+0x1454] ;  /* 0x0014540001037983 */ /* 0x000f280000300800 */
[----:B-1----:R-:W4:Y:S04]  /*4f360*/  LDL.LU R21, [R1+0x1440] ;  /* 0x0014400001157983 */ /* 0x002f280000300800 */
[----:B------:R-:W4:Y:S04]  /*4f370*/  LDL.LU R74, [R1+0x1458] ;  /* 0x00145800014a7983 */ /* 0x000f280000300800 */
[----:B------:R-:W4:Y:S04]  /*4f380*/  LDL.LU R75, [R1+0x1434] ;  /* 0x00143400014b7983 */ /* 0x000f280000300800 */
[----:B------:R-:W4:Y:S04]  /*4f390*/  LDL.LU R84, [R1+0x144c] ;  /* 0x00144c0001547983 */ /* 0x000f280000300800 */
[----:B------:R-:W4:Y:S04]  /*4f3a0*/  LDL.LU R73, [R1+0x1438] ;  /* 0x0014380001497983 */ /* 0x000f280000300800 */
[----:B------:R-:W4:Y:S01]  /*4f3b0*/  LDL.LU R56, [R1+0x1450] ;  /* 0x0014500001387983 */ /* 0x000f220000300800 */
[----:B------:R-:W-:-:S03]  /*4f3c0*/  IMAD.MOV.U32 R22, RZ, RZ, R83 ;  /* 0x000000ffff167224 */ /* 0x000fc600078e0053 */
[----:B------:R-:W4:Y:S04]  /*4f3d0*/  @P0 LDG.E.U16 R78, desc[UR6][R12.64] ;  /* 0x000000060c4e0981 */ /* 0x000f28000c1e1500 */
[----:B------:R-:W4:Y:S04]  /*4f3e0*/  @P0 LDG.E.U16 R79, desc[UR6][R4.64] ;  /* 0x00000006044f0981 */ /* 0x000f28000c1e1500 */
[----:B------:R0:W4:Y:S04]  /*4f3f0*/  @P6 LDG.E.U16 R80, desc[UR6][R22.64] ;  /* 0x0000000616506981 */ /* 0x000128000c1e1500 */
[----:B---3--:R-:W-:Y:S04]  /*4f400*/  @P5 STL [R1+0x21ec], R7 ;  /* 0x0021ec0701005387 */ /* 0x008fe80000100800 */
[----:B--2---:R1:W-:Y:S04]  /*4f410*/  @P5 STL [R1+0x21f0], R55 ;  /* 0x0021f03701005387 */ /* 0x0043e80000100800 */
[----:B------:R-:W2:Y:S04]  /*4f420*/  LDL R54, [R1+0x24f0] ;  /* 0x0024f00001367983 */ /* 0x000ea80000100800 */
[----:B------:R-:W3:Y:S01]  /*4f430*/  LDL R57, [R1+0x24f4] ;  /* 0x0024f40001397983 */ /* 0x000ee20000100800 */
[----:B------:R-:W-:-:S03]  /*4f440*/  ISETP.GT.AND P5, PT, R92, 0x33, PT ;  /* 0x000000335c00780c */ /* 0x000fc60003fa4270 */
[----:B-1----:R-:W3:Y:S04]  /*4f450*/  LDL.LU R55, [R1+0x1444] ;  /* 0x0014440001377983 */ /* 0x002ee80000300800 */
[----:B------:R-:W-:Y:S04]  /*4f460*/  STL.64 [R1+0x1bc0], R22 ;  /* 0x001bc01601007387 */ /* 0x000fe80000100a00 */
[----:B------:R-:W3:Y:S04]  /*4f470*/  LDL.LU R83, [R1+0x145c] ;  /* 0x00145c0001537983 */ /* 0x000ee80000300800 */
[----:B------:R1:W-:Y:S04]  /*4f480*/  STL.64 [R1+0x1bc8], R34 ;  /* 0x001bc82201007387 */ /* 0x0003e80000100a00 */
[----:B----4-:R-:W-:Y:S04]  /*4f490*/  STL [R1+0x422c], R27 ;  /* 0x00422c1b01007387 */ /* 0x010fe80000100800 */
[----:B------:R-:W4:Y:S04]  /*4f4a0*/  LDL.LU R7, [R1+0x1448] ;  /* 0x0014480001077983 */ /* 0x000f280000300800 */
[----:B-1----:R-:W4:Y:S04]  /*4f4b0*/  LDL.LU R34, [R1+0x1460] ;  /* 0x0014600001227983 */ /* 0x002f280000300800 */
[----:B------:R-:W4:Y:S04]  /*4f4c0*/  LDL R35, [R1+0x24ec] ;  /* 0x0024ec0001237983 */ /* 0x000f280000100800 */
[----:B------:R-:W4:Y:S01]  /*4f4d0*/  LDL R0, [R1+0x24e8] ;  /* 0x0024e80001007983 */ /* 0x000f220000100800 */
[----:B0-----:R-:W-:-:S02]  /*4f4e0*/  IMAD.MOV.U32 R23, RZ, RZ, R21 ;  /* 0x000000ffff177224 */ /* 0x001fc400078e0015 */
[----:B------:R-:W-:Y:S02]  /*4f4f0*/  IMAD.MOV.U32 R21, RZ, RZ, R75 ;  /* 0x000000ffff157224 */ /* 0x000fe400078e004b */
[----:B------:R-:W-:Y:S02]  /*4f500*/  IMAD.MOV.U32 R20, RZ, RZ, R84 ;  /* 0x000000ffff147224 */ /* 0x000fe400078e0054 */
[----:B------:R-:W-:Y:S02]  /*4f510*/  IMAD.MOV.U32 R37, RZ, RZ, R73 ;  /* 0x000000ffff257224 */ /* 0x000fe400078e0049 */
[----:B------:R-:W-:Y:S01]  /*4f520*/  IMAD.MOV.U32 R36, RZ, RZ, R56 ;  /* 0x000000ffff247224 */ /* 0x000fe200078e0038 */
[----:B------:R-:W-:Y:S04]  /*4f530*/  STL [R1+0x4230], R80 ;  /* 0x0042305001007387 */ /* 0x000fe80000100800 */
[----:B------:R-:W-:Y:S04]  /*4f540*/  STL [R1+0x4234], R78 ;  /* 0x0042344e01007387 */ /* 0x000fe80000100800 */
[----:B------:R-:W4:Y:S04]  /*4f550*/  LDL R12, [R1+0x24e0] ;  /* 0x0024e000010c7983 */ /* 0x000f280000100800 */
[----:B------:R-:W4:Y:S01]  /*4f560*/  LDL R85, [R1+0x24e4] ;  /* 0x0024e40001557983 */ /* 0x000f220000100800 */
[----:B------:R-:W-:-:S03]  /*4f570*/  LOP3.LUT R3, R3, R2, RZ, 0x3c, !PT ;  /* 0x0000000203037212 */ /* 0x000fc600078e3cff */
[----:B------:R-:W4:Y:S04]  /*4f580*/  LDL.LU R4, [R1+0x146c] ;  /* 0x00146c0001047983 */ /* 0x000f280000300800 */
[----:B------:R-:W4:Y:S01]  /*4f590*/  LDL.LU R5, [R1+0x1484] ;  /* 0x0014840001057983 */ /* 0x000f220000300800 */
[----:B------:R-:W-:-:S03]  /*4f5a0*/  IMAD.MOV.U32 R22, RZ, RZ, R74 ;  /* 0x000000ffff167224 */ /* 0x000fc600078e004a */
[----:B--2---:R0:W2:Y:S04]  /*4f5b0*/  @P5 LDG.E.U16 R54, desc[UR6][R20.64] ;  /* 0x0000000614365981 */ /* 0x0040a8000c1e1500 */
[----:B---3--:R-:W3:Y:S01]  /*4f5c0*/  @P5 LDG.E.U16 R57, desc[UR6][R36.64] ;  /* 0x0000000624395981 */ /* 0x008ee2000c1e1500 */
[C---:B------:R-:W-:Y:S02]  /*4f5d0*/  LOP3.LUT R2, R3.reuse, R2, RZ, 0x3c, !PT ;  /* 0x0000000203027212 */ /* 0x040fe400078e3cff */
[----:B------:R-:W-:Y:S01]  /*4f5e0*/  ISETP.GT.AND P6, PT, R92, 0x34, PT ;  /* 0x000000345c00780c */ /* 0x000fe20003fc4270 */
[----:B------:R-:W3:Y:S04]  /*4f5f0*/  LDL.LU R13, [R1+0x1470] ;  /* 0x00147000010d7983 */ /* 0x000ee80000300800 */
[----:B------:R-:W3:Y:S01]  /*4f600*/  LDL.LU R72, [R1+0x1488] ;  /* 0x0014880001487983 */ /* 0x000ee20000300800 */
[----:B------:R-:W-:-:S03]  /*4f610*/  LOP3.LUT R3, R3, R2, RZ, 0x3c, !PT ;  /* 0x0000000203037212 */ /* 0x000fc600078e3cff */
[----:B------:R-:W-:Y:S01]  /*4f620*/  STL [R1+0x4238], R79 ;  /* 0x0042384f01007387 */ /* 0x000fe20000100800 */
[----:B------:R-:W-:-:S03]  /*4f630*/  ISETP.GT.AND P0, PT, R92, 0x35, PT ;  /* 0x000000355c00780c */ /* 0x000fc60003f04270 */
[----:B------:R-:W-:Y:S04]  /*4f640*/  STL.64 [R1+0x1b80], R2 ;  /* 0x001b800201007387 */ /* 0x000fe80000100a00 */
[----:B------:R-:W-:Y:S04]  /*4f650*/  STL.64 [R1+0x1b88], R22 ;  /* 0x001b881601007387 */ /* 0x000fe80000100a00 */
[----:B------:R0:W-:Y:S04]  /*4f660*/  STL.64 [R1+0x1ba0], R20 ;  /* 0x001ba01401007387 */ /* 0x0001e80000100a00 */
[----:B------:R1:W-:Y:S01]  /*4f670*/  STL.64 [R1+0x1ba8], R36 ;  /* 0x001ba82401007387 */ /* 0x0003e20000100a00 */
[----:B0-----:R-:W-:-:S02]  /*4f680*/  IMAD.MOV.U32 R20, RZ, RZ, R83 ;  /* 0x000000ffff147224 */ /* 0x001fc400078e0053 */
[----:B------:R-:W-:Y:S02]  /*4f690*/  IMAD.MOV.U32 R21, RZ, RZ, R55 ;  /* 0x000000ffff157224 */ /* 0x000fe400078e0037 */
[----:B----4-:R-:W-:Y:S02]  /*4f6a0*/  IMAD.MOV.U32 R39, RZ, RZ, R7 ;  /* 0x000000ffff277224 */ /* 0x010fe400078e0007 */
[----:B------:R-:W-:Y:S01]  /*4f6b0*/  IMAD.MOV.U32 R38, RZ, RZ, R34 ;  /* 0x000000ffff267224 */ /* 0x000fe200078e0022 */
[----:B------:R-:W4:Y:S04]  /*4f6c0*/  @P6 LDG.E.U16 R0, desc[UR6][R20.64] ;  /* 0x0000000614006981 */ /* 0x000f28000c1e1500 */
[----:B------:R-:W4:Y:S04]  /*4f6d0*/  @P6 LDG.E.U16 R35, desc[UR6][R38.64] ;  /* 0x0000000626236981 */ /* 0x000f28000c1e1500 */
[----:B------:R-:W4:Y:S04]  /*4f6e0*/  @P0 LDG.E.U16 R12, desc[UR6][R2.64] ;  /* 0x00000006020c0981 */ /* 0x000f28000c1e1500 */
[----:B------:R-:W4:Y:S04]  /*4f6f0*/  @P0 LDG.E.U16 R85, desc[UR6][R22.64] ;  /* 0x0000000616550981 */ /* 0x000f28000c1e1500 */
[----:B--2---:R-:W-:Y:S04]  /*4f700*/  @P5 STL [R1+0x24f0], R54 ;  /* 0x0024f03601005387 */ /* 0x004fe80000100800 */
[----:B---3--:R0:W-:Y:S04]  /*4f710*/  @P5 STL [R1+0x24f4], R57 ;  /* 0x0024f43901005387 */ /* 0x0081e80000100800 */
[----:B------:R-:W2:Y:S04]  /*4f720*/  LDL.LU R82, [R1+0x1464] ;  /* 0x0014640001527983 */ /* 0x000ea80000300800 */
[----:B-1----:R-:W3:Y:S04]  /*4f730*/  LDL.LU R36, [R1+0x147c] ;  /* 0x00147c0001247983 */ /* 0x002ee80000300800 */
[----:B------:R-:W3:Y:S04]  /*4f740*/  LDL.LU R73, [R1+0x1468] ;  /* 0x0014680001497983 */ /* 0x000ee80000300800 */
[----:B------:R1:W-:Y:S04]  /*4f750*/  STL.64 [R1+0x1b90], R20 ;  /* 0x001b901401007387 */ /* 0x0003e80000100a00 */
[----:B------:R-:W3:Y:S04]  /*4f760*/  LDL.LU R56, [R1+0x1480] ;  /* 0x0014800001387983 */ /* 0x000ee80000300800 */
[----:B------:R-:W3:Y:S04]  /*4f770*/  LDL R83, [R1+0x24d8] ;  /* 0x0024d80001537983 */ /* 0x000ee80000100800 */
[----:B0-----:R-:W3:Y:S04]  /*4f780*/  LDL R57, [R1+0x24dc] ;  /* 0x0024dc0001397983 */ /* 0x001ee80000100800 */
[----:B------:R-:W-:Y:S04]  /*4f790*/  STL.64 [R1+0x1b98], R38 ;  /* 0x001b982601007387 */ /* 0x000fe80000100a00 */
[----:B------:R-:W3:Y:S04]  /*4f7a0*/  LDL.LU R37, [R1+0x1474] ;  /* 0x0014740001257983 */ /* 0x000ee80000300800 */
[----:B-1----:R-:W3:Y:S04]  /*4f7b0*/  LDL.LU R20, [R1+0x148c] ;  /* 0x00148c0001147983 */ /* 0x002ee80000300800 */
[----:B------:R-:W3:Y:S04]  /*4f7c0*/  LDL.LU R54, [R1+0x1478] ;  /* 0x0014780001367983 */ /* 0x000ee80000300800 */
[----:B------:R-:W3:Y:S04]  /*4f7d0*/  LDL.LU R55, [R1+0x1490] ;  /* 0x0014900001377983 */ /* 0x000ee80000300800 */
[----:B------:R-:W3:Y:S04]  /*4f7e0*/  LDL R7, [R1+0x2668] ;  /* 0x0026680001077983 */ /* 0x000ee80000100800 */
[----:B------:R-:W3:Y:S01]  /*4f7f0*/  LDL R34, [R1+0x2664] ;  /* 0x0026640001227983 */ /* 0x000ee20000100800 */
[----:B------:R-:W-:-:S02]  /*4f800*/  ISETP.GT.AND P5, PT, R92, 0x36, PT ;  /* 0x000000365c00780c */ /* 0x000fc40003fa4270 */
[----:B------:R-:W-:-:S04]  /*4f810*/  LOP3.LUT R5, R5, R4, RZ, 0x3c, !PT ;  /* 0x0000000405057212 */ /* 0x000fc800078e3cff */
[----:B------:R-:W-:-:S04]  /*4f820*/  LOP3.LUT R4, R5, R4, RZ, 0x3c, !PT ;  /* 0x0000000405047212 */ /* 0x000fc800078e3cff */
[----:B------:R-:W-:Y:S01]  /*4f830*/  LOP3.LUT R5, R5, R4, RZ, 0x3c, !PT ;  /* 0x0000000405057212 */ /* 0x000fe200078e3cff */
[----:B----4-:R0:W-:Y:S04]  /*4f840*/  @P6 STL [R1+0x24ec], R35 ;  /* 0x0024ec2301006387 */ /* 0x0101e80000100800 */
[----:B0-----:R-:W4:Y:S04]  /*4f850*/  LDL R35, [R1+0x21d8] ;  /* 0x0021d80001237983 */ /* 0x001f280000100800 */
[----:B------:R0:W-:Y:S04]  /*4f860*/  @P6 STL [R1+0x24e8], R0 ;  /* 0x0024e80001006387 */ /* 0x0001e80000100800 */
[----:B0-----:R-:W4:Y:S04]  /*4f870*/  LDL R0, [R1+0x21d4] ;  /* 0x0021d40001007983 */ /* 0x001f280000100800 */
[----:B------:R0:W-:Y:S04]  /*4f880*/  @P0 STL [R1+0x24e0], R12 ;  /* 0x0024e00c01000387 */ /* 0x0001e80000100800 */
[----:B------:R1:W-:Y:S04]  /*4f890*/  @P0 STL [R1+0x24e4], R85 ;  /* 0x0024e45501000387 */ /* 0x0003e80000100800 */
[----:B------:R-:W4:Y:S04]  /*4f8a0*/  LDL.LU R2, [R1+0x149c] ;  /* 0x00149c0001027983 */ /* 0x000f280000300800 */
[----:B------:R-:W4:Y:S04]  /*4f8b0*/  LDL.LU R3, [R1+0x14b4] ;  /* 0x0014b40001037983 */ /* 0x000f280000300800 */
[----:B------:R-:W-:Y:S01]  /*4f8c0*/  STL.64 [R1+0x1b50], R4 ;  /* 0x001b500401007387 */ /* 0x000fe20000100a00 */
[----:B0-----:R-:W-:-:S05]  /*4f8d0*/  IMAD.MOV.U32 R12, RZ, RZ, R72 ;  /* 0x000000ffff0c7224 */ /* 0x001fca00078e0048 */
[----:B------:R-:W-:Y:S04]  /*4f8e0*/  STL.64 [R1+0x1b58], R12 ;  /* 0x001b580c01007387 */ /* 0x000fe80000100a00 */
[----:B------:R-:W4:Y:S04]  /*4f8f0*/  LDL.LU R21, [R1+0x14a0] ;  /* 0x0014a00001157983 */ /* 0x000f280000300800 */
[----:B------:R-:W4:Y:S04]  /*4f900*/  LDL.LU R74, [R1+0x14b8] ;  /* 0x0014b800014a7983 */ /* 0x000f280000300800 */
[----:B------:R-:W4:Y:S04]  /*4f910*/  LDL.LU R75, [R1+0x1494] ;  /* 0x00149400014b7983 */ /* 0x000f280000300800 */
[----:B------:R-:W4:Y:S04]  /*4f920*/  LDL.LU R84, [R1+0x14ac] ;  /* 0x0014ac0001547983 */ /* 0x000f280000300800 */
[----:B-1----:R-:W4:Y:S04]  /*4f930*/  LDL.LU R85, [R1+0x1498] ;  /* 0x0014980001557983 */ /* 0x002f280000300800 */
[----:B------:R-:W4:Y:S01]  /*4f940*/  LDL.LU R72, [R1+0x14b0] ;  /* 0x0014b00001487983 */ /* 0x000f220000300800 */
[----:B------:R-:W-:Y:S01]  /*4f950*/  ISETP.GT.AND P6, PT, R92, 0x37, PT ;  /* 0x000000375c00780c */ /* 0x000fe20003fc4270 */
[----:B--2---:R-:W-:-:S02]  /*4f960*/  IMAD.MOV.U32 R23, RZ, RZ, R82 ;  /* 0x000000ffff177224 */ /* 0x004fc400078e0052 */
[----:B---3--:R-:W-:Y:S02]  /*4f970*/  IMAD.MOV.U32 R39, RZ, RZ, R73 ;  /* 0x000000ffff277224 */ /* 0x008fe400078e0049 */
[----:B------:R-:W-:Y:S02]  /*4f980*/  IMAD.MOV.U32 R38, RZ, RZ, R56 ;  /* 0x000000ffff267224 */ /* 0x000fe400078e0038 */
[----:B------:R-:W-:-:S03]  /*4f990*/  IMAD.MOV.U32 R22, RZ, RZ, R36 ;  /* 0x000000ffff167224 */ /* 0x000fc600078e0024 */
[----:B------:R-:W2:Y:S04]  /*4f9a0*/  @P5 LDG.E.U16 R57, desc[UR6][R38.64] ;  /* 0x0000000626395981 */ /* 0x000ea8000c1e1500 */
[----:B------:R0:W3:Y:S04]  /*4f9b0*/  @P5 LDG.E.U16 R83, desc[UR6][R22.64] ;  /* 0x0000000616535981 */ /* 0x0000e8000c1e1500 */
[----:B------:R-:W-:Y:S04]  /*4f9c0*/  STL.64 [R1+0x1b78], R38 ;  /* 0x001b782601007387 */ /* 0x000fe80000100a00 */
[----:B------:R0:W-:Y:S01]  /*4f9d0*/  STL.64 [R1+0x1b70], R22 ;  /* 0x001b701601007387 */ /* 0x0001e20000100a00 */
[----:B------:R-:W-:-:S03]  /*4f9e0*/  ISETP.GT.AND P0, PT, R92, 0x38, PT ;  /* 0x000000385c00780c */ /* 0x000fc60003f04270 */
[----:B------:R-:W3:Y:S01]  /*4f9f0*/  LDL.LU R73, [R1+0x14a4] ;  /* 0x0014a40001497983 */ /* 0x000ee20000300800 */
[----:B------:R-:W-:-:S03]  /*4fa00*/  IMAD.MOV.U32 R36, RZ, RZ, R55 ;  /* 0x000000ffff247224 */ /* 0x000fc600078e0037 */
[----:B------:R-:W3:Y:S01]  /*4fa10*/  LDL.LU R56, [R1+0x14bc] ;  /* 0x0014bc0001387983 */ /* 0x000ee20000300800 */
[----:B0-----:R-:W-:Y:S02]  /*4fa20*/  IMAD.MOV.U32 R23, RZ, RZ, R37 ;  /* 0x000000ffff177224 */ /* 0x001fe400078e0025 */
[----:B------:R-:W-:Y:S02]  /*4fa30*/  IMAD.MOV.U32 R37, RZ, RZ, R54 ;  /* 0x000000ffff257224 */ /* 0x000fe400078e0036 */
[----:B------:R-:W-:-:S03]  /*4fa40*/  IMAD.MOV.U32 R22, RZ, RZ, R20 ;  /* 0x000000ffff167224 */ /* 0x000fc600078e0014 */
[----:B------:R0:W3:Y:S04]  /*4fa50*/  @P6 LDG.E.U16 R7, desc[UR6][R36.64] ;  /* 0x0000000624076981 */ /* 0x0000e8000c1e1500 */
[----:B------:R1:W3:Y:S04]  /*4fa60*/  @P6 LDG.E.U16 R34, desc[UR6][R22.64] ;  /* 0x0000000616226981 */ /* 0x0002e8000c1e1500 */
[----:B----4-:R-:W4:Y:S04]  /*4fa70*/  @P0 LDG.E.U16 R35, desc[UR6][R12.64] ;  /* 0x000000060c230981 */ /* 0x010f28000c1e1500 */
[----:B------:R-:W4:Y:S04]  /*4fa80*/  @P0 LDG.E.U16 R0, desc[UR6][R4.64] ;  /* 0x0000000604000981 */ /* 0x000f28000c1e1500 */
[----:B--2---:R2:W-:Y:S04]  /*4fa90*/  @P5 STL [R1+0x24dc], R57 ;  /* 0x0024dc3901005387 */ /* 0x0045e80000100800 */
[----:B--2---:R-:W2:Y:S04]  /*4faa0*/  LDL.LU R57, [R1+0x14a8] ;  /* 0x0014a80001397983 */ /* 0x004ea80000300800 */
[----:B---3--:R3:W-:Y:S01]  /*4fab0*/  @P5 STL [R1+0x24d8], R83 ;  /* 0x0024d85301005387 */ /* 0x0087e20000100800 */
[----:B------:R-:W-:-:S03]  /*4fac0*/  ISETP.GT.AND P5, PT, R92, 0x39, PT ;  /* 0x000000395c00780c */ /* 0x000fc60003fa4270 */
[----:B---3--:R-:W3:Y:S04]  /*4fad0*/  LDL.LU R83, [R1+0x14c0] ;  /* 0x0014c00001537983 */ /* 0x008ee80000300800 */
[----:B------:R0:W-:Y:S04]  /*4fae0*/  STL.64 [R1+0x1b68], R36 ;  /* 0x001b682401007387 */ /* 0x0001e80000100a00 */
[----:B------:R1:W-:Y:S01]  /*4faf0*/  STL.64 [R1+0x1b60], R22 ;  /* 0x001b601601007387 */ /* 0x0003e20000100a00 */
[----:B0-----:R-:W-:Y:S02]  /*4fb00*/  IMAD.MOV.U32 R36, RZ, RZ, R72 ;  /* 0x000000ffff247224 */ /* 0x001fe400078e0048 */
[----:B------:R-:W-:-:S02]  /*4fb10*/  IMAD.MOV.U32 R37, RZ, RZ, R85 ;  /* 0x000000ffff257224 */ /* 0x000fc400078e0055 */
[----:B-1----:R-:W-:Y:S02]  /*4fb20*/  IMAD.MOV.U32 R22, RZ, RZ, R84 ;  /* 0x000000ffff167224 */ /* 0x002fe400078e0054 */
[----:B------:R-:W-:Y:S01]  /*4fb30*/  IMAD.MOV.U32 R23, RZ, RZ, R75 ;  /* 0x000000ffff177224 */ /* 0x000fe200078e004b */
[----:B------:R-:W2:Y:S04]  /*4fb40*/  @P5 LDG.E.U16 R16, desc[UR6][R36.64] ;  /* 0x0000000624105981 */ /* 0x000ea8000c1e1500 */
[----:B------:R0:W3:Y:S04]  /*4fb50*/  @P5 LDG.E.U16 R17, desc[UR6][R22.64] ;  /* 0x0000000616115981 */ /* 0x0000e8000c1e1500 */
[----:B------:R1:W-:Y:S04]  /*4fb60*/  @P6 STL [R1+0x2668], R7 ;  /* 0x0026680701006387 */ /* 0x0003e80000100800 */
[----:B-1----:R-:W3:Y:S04]  /*4fb70*/  LDL R7, [R1+0x24d4] ;  /* 0x0024d40001077983 */ /* 0x002ee80000100800 */
[----:B------:R1:W-:Y:S04]  /*4fb80*/  @P6 STL [R1+0x2664], R34 ;  /* 0x0026642201006387 */ /* 0x0003e80000100800 */
[----:B-1----:R-:W3:Y:S01]  /*4fb90*/  LDL R34, [R1+0x24d0] ;  /* 0x0024d00001227983 */ /* 0x002ee20000100800 */
[----:B------:R-:W-:-:S03]  /*4fba0*/  LOP3.LUT R3, R3, R2, RZ, 0x3c, !PT ;  /* 0x0000000203037212 */ /* 0x000fc600078e3cff */
[----:B------:R-:W3:Y:S04]  /*4fbb0*/  LDL.LU R12, [R1+0x14cc] ;  /* 0x0014cc00010c7983 */ /* 0x000ee80000300800 */
[----:B------:R-:W3:Y:S04]  /*4fbc0*/  LDL.LU R13, [R1+0x14e4] ;  /* 0x0014e400010d7983 */ /* 0x000ee80000300800 */
[----:B------:R-:W3:Y:S01]  /*4fbd0*/  LDL.LU R4, [R1+0x14d0] ;  /* 0x0014d00001047983 */ /* 0x000ee20000300800 */
[----:B------:R-:W-:-:S03]  /*4fbe0*/  LOP3.LUT R2, R3, R2, RZ, 0x3c, !PT ;  /* 0x0000000203027212 */ /* 0x000fc600078e3cff */
[----:B------:R-:W3:Y:S04]  /*4fbf0*/  LDL.LU R5, [R1+0x14e8] ;  /* 0x0014e80001057983 */ /* 0x000ee80000300800 */
[----:B------:R-:W3:Y:S04]  /*4fc00*/  LDL.LU R54, [R1+0x14c4] ;  /* 0x0014c40001367983 */ /* 0x000ee80000300800 */
[----:B------:R-:W3:Y:S01]  /*4fc10*/  LDL.LU R55, [R1+0x14dc] ;  /* 0x0014dc0001377983 */ /* 0x000ee20000300800 */
[----:B------:R-:W-:-:S03]  /*4fc20*/  LOP3.LUT R3, R3, R2, RZ, 0x3c, !PT ;  /* 0x0000000203037212 */ /* 0x000fc600078e3cff */
[----:B----4-:R1:W-:Y:S01]  /*4fc30*/  @P0 STL [R1+0x21d8], R35 ;  /* 0x0021d82301000387 */ /* 0x0103e20000100800 */
[----:B------:R-:W-:Y:S01]  /*4fc40*/  IMAD.MOV.U32 R20, RZ, RZ, R74 ;  /* 0x000000ffff147224 */ /* 0x000fe200078e004a */
[C---:B------:R-:W-:Y:S02]  /*4fc50*/  ISETP.GT.AND P6, PT, R92.reuse, 0x3a, PT ;  /* 0x0000003a5c00780c */ /* 0x040fe40003fc4270 */
[----:B-1----:R-:W4:Y:S04]  /*4fc60*/  LDL.LU R35, [R1+0x14c8] ;  /* 0x0014c80001237983 */ /* 0x002f280000300800 */
[----:B------:R1:W-:Y:S01]  /*4fc70*/  @P0 STL [R1+0x21d4], R0 ;  /* 0x0021d40001000387 */ /* 0x0003e20000100800 */
[----:B------:R-:W-:Y:S02]  /*4fc80*/  PRMT R14, RZ, 0x7610, R14 ;  /* 0x00007610ff0e7816 */ /* 0x000fe4000000000e */
[----:B------:R-:W-:Y:S01]  /*4fc90*/  PRMT R15, RZ, 0x7610, R15 ;  /* 0x00007610ff0f7816 */ /* 0x000fe2000000000f */
[----:B-1----:R-:W4:Y:S04]  /*4fca0*/  LDL.LU R0, [R1+0x14e0] ;  /* 0x0014e00001007983 */ /* 0x002f280000300800 */
[----:B------:R-:W-:Y:S04]  /*4fcb0*/  STL.64 [R1+0x1b20], R2 ;  /* 0x001b200201007387 */ /* 0x000fe80000100a00 */
[----:B------:R-:W-:Y:S04]  /*4fcc0*/  STL.64 [R1+0x1b28], R20 ;  /* 0x001b281401007387 */ /* 0x000fe80000100a00 */
[----:B------:R0:W-:Y:S04]  /*4fcd0*/  STL.64 [R1+0x1b40], R22 ;  /* 0x001b401601007387 */ /* 0x0001e80000100a00 */
[----:B------:R-:W-:Y:S01]  /*4fce0*/  STL.64 [R1+0x1b48], R36 ;  /* 0x001b482401007387 */ /* 0x000fe20000100a00 */
[----:B------:R-:W-:Y:S01]  /*4fcf0*/  ISETP.GT.AND P0, PT, R92, 0x3b, PT ;  /* 0x0000003b5c00780c */ /* 0x000fe20003f04270 */
[----:B0-----:R-:W-:-:S02]  /*4fd00*/  IMAD.MOV.U32 R22, RZ, RZ, R56 ;  /* 0x000000ffff167224 */ /* 0x001fc400078e0038 */
[----:B------:R-:W-:-:S05]  /*4fd10*/  IMAD.MOV.U32 R23, RZ, RZ, R73 ;  /* 0x000000ffff177224 */ /* 0x000fca00078e0049 */
[----:B------:R-:W4:Y:S04]  /*4fd20*/  @P6 LDG.E.U16 R15, desc[UR6][R22.64] ;  /* 0x00000006160f6981 */ /* 0x000f28000c1e1500 */
[----:B--2---:R0:W-:Y:S04]  /*4fd30*/  STL [R1+0x423c], R16 ;  /* 0x00423c1001007387 */ /* 0x0041e80000100800 */
[----:B---3--:R1:W-:Y:S01]  /*4fd40*/  STL [R1+0x4240], R17 ;  /* 0x0042401101007387 */ /* 0x0083e20000100800 */
[----:B0-----:R-:W-:Y:S02]  /*4fd50*/  IMAD.MOV.U32 R16, RZ, RZ, R83 ;  /* 0x000000ffff107224 */ /* 0x001fe400078e0053 */
[----:B-1----:R-:W-:Y:S01]  /*4fd60*/  IMAD.MOV.U32 R17, RZ, RZ, R57 ;  /* 0x000000ffff117224 */ /* 0x002fe200078e0039 */
[----:B------:R-:W2:Y:S04]  /*4fd70*/  @P0 LDG.E.U16 R7, desc[UR6][R20.64] ;  /* 0x0000000614070981 */ /* 0x000ea8000c1e1500 */
[----:B------:R0:W3:Y:S04]  /*4fd80*/  @P6 LDG.E.U16 R14, desc[UR6][R16.64] ;  /* 0x00000006100e6981 */ /* 0x0000e8000c1e1500 */
[----:B------:R-:W2:Y:S04]  /*4fd90*/  @P0 LDG.E.U16 R34, desc[UR6][R2.64] ;  /* 0x0000000602220981 */ /* 0x000ea8000c1e1500 */
[----:B------:R0:W-:Y:S04]  /*4fda0*/  STL.64 [R1+0x1b38], R16 ;  /* 0x001b381001007387 */ /* 0x0001e80000100a00 */
[----:B------:R-:W2:Y:S04]  /*4fdb0*/  LDL R83, [R1+0x24cc] ;  /* 0x0024cc0001537983 */ /* 0x000ea80000100800 */
[----:B------:R-:W-:Y:S01]  /*4fdc0*/  STL.64 [R1+0x1b30], R22 ;  /* 0x001b301601007387 */ /* 0x000fe20000100a00 */
[----:B0-----:R-:W-:-:S02]  /*4fdd0*/  IMAD.MOV.U32 R16, RZ, RZ, R5 ;  /* 0x000000ffff107224 */ /* 0x001fc400078e0005 */
[----:B------:R-:W-:Y:S02]  /*4fde0*/  IMAD.MOV.U32 R17, RZ, RZ, R4 ;  /* 0x000000ffff117224 */ /* 0x000fe400078e0004 */
[----:B------:R-:W-:Y:S02]  /*4fdf0*/  IMAD.MOV.U32 R4, RZ, RZ, R55 ;  /* 0x000000ffff047224 */ /* 0x000fe400078e0037 */
[----:B------:R-:W-:Y:S02]  /*4fe00*/  IMAD.MOV.U32 R5, RZ, RZ, R54 ;  /* 0x000000ffff057224 */ /* 0x000fe400078e0036 */
[----:B----4-:R-:W-:Y:S01]  /*4fe10*/  IMAD.MOV.U32 R39, RZ, RZ, R35 ;  /* 0x000000ffff277224 */ /* 0x010fe200078e0023 */
[----:B------:R-:W-:Y:S01]  /*4fe20*/  ISETP.GT.AND P5, PT, R92, 0x3c, PT ;  /* 0x0000003c5c00780c */ /* 0x000fe20003fa4270 */
[----:B------:R-:W-:Y:S01]  /*4fe30*/  IMAD.MOV.U32 R38, RZ, RZ, R0 ;  /* 0x000000ffff267224 */ /* 0x000fe200078e0000 */
[----:B---3--:R0:W-:Y:S04]  /*4fe40*/  STL [R1+0x4244], R14 ;  /* 0x0042440e01007387 */ /* 0x0081e80000100800 */
[----:B------:R1:W-:Y:S04]  /*4fe50*/  STL [R1+0x4248], R15 ;  /* 0x0042480f01007387 */ /* 0x0003e80000100800 */
[----:B------:R-:W3:Y:S04]  /*4fe60*/  LDL R72, [R1+0x24c8] ;  /* 0x0024c80001487983 */ /* 0x000ee80000100800 */
[----:B------:R-:W4:Y:S04]  /*4fe70*/  LDL.LU R73, [R1+0x14d4] ;  /* 0x0014d40001497983 */ /* 0x000f280000300800 */
[----:B------:R-:W4:Y:S04]  /*4fe80*/  LDL.LU R56, [R1+0x14ec] ;  /* 0x0014ec0001387983 */ /* 0x000f280000300800 */
[----:B------:R-:W4:Y:S04]  /*4fe90*/  LDL.LU R57, [R1+0x14d8] ;  /* 0x0014d80001397983 */ /* 0x000f280000300800 */
[----:B--2---:R2:W-:Y:S04]  /*4fea0*/  @P0 STL [R1+0x24d4], R7 ;  /* 0x0024d40701000387 */ /* 0x0045e80000100800 */
[----:B------:R4:W4:Y:S01]  /*4feb0*/  @P5 LDG.E.U16 R83, desc[UR6][R38.64] ;  /* 0x0000000626535981 */ /* 0x000922000c1e1500 */
[----:B0-----:R-:W-:-:S02]  /*4fec0*/  IMAD.MOV.U32 R14, RZ, RZ, R13 ;  /* 0x000000ffff0e7224 */ /* 0x001fc400078e000d */
[----:B-1----:R-:W-:Y:S01]  /*4fed0*/  IMAD.MOV.U32 R15, RZ, RZ, R12 ;  /* 0x000000ffff0f7224 */ /* 0x002fe200078e000c */
[----:B--2---:R-:W2:Y:S04]  /*4fee0*/  LDL.LU R7, [R1+0x14f0] ;  /* 0x0014f00001077983 */ /* 0x004ea80000300800 */
[----:B------:R0:W-:Y:S04]  /*4fef0*/  @P0 STL [R1+0x24d0], R34 ;  /* 0x0024d02201000387 */ /* 0x0001e80000100800 */
[----:B------:R-:W2:Y:S04]  /*4ff00*/  LDL R23, [R1+0x24c0] ;  /* 0x0024c00001177983 */ /* 0x000ea80000100800 */
[----:B------:R-:W2:Y:S04]  /*4ff10*/  LDL R82, [R1+0x24bc] ;  /* 0x0024bc0001527983 */ /* 0x000ea80000100800 */
[----:B0-----:R-:W2:Y:S04]  /*4ff20*/  LDL R34, [R1+0x24c4] ;  /* 0x0024c40001227983 */ /* 0x001ea80000100800 */
[----:B------:R-:W-:Y:S04]  /*4ff30*/  STL.64 [R1+0x1b10], R4 ;  /* 0x001b100401007387 */ /* 0x000fe80000100a00 */
[----:B------:R4:W-:Y:S04]  /*4ff40*/  STL.64 [R1+0x1b18], R38 ;  /* 0x001b182601007387 */ /* 0x0009e80000100a00 */
[----:B------:R-:W-:Y:S04]  /*4ff50*/  STL.64 [R1+0x1af8], R16 ;  /* 0x001af81001007387 */ /* 0x000fe80000100a00 */
[----:B------:R-:W-:Y:S04]  /*4ff60*/  STL.64 [R1+0x1af0], R14 ;  /* 0x001af00e01007387 */ /* 0x000fe80000100a00 */
[----:B------:R-:W2:Y:S01]  /*4ff70*/  LDL R36, [R1+0x24b8] ;  /* 0x0024b80001247983 */ /* 0x000ea20000100800 */
[----:B------:R-:W-:-:S03]  /*4ff80*/  ISETP.GT.AND P6, PT, R92, 0x3d, PT ;  /* 0x0000003d5c00780c */ /* 0x000fc60003fc4270 */
[----:B------:R-:W2:Y:S04]  /*4ff90*/  LDL.LU R2, [R1+0x14fc] ;  /* 0x0014fc0001027983 */ /* 0x000ea80000300800 */
[----:B------:R-:W2:Y:S04]  /*4ffa0*/  LDL.LU R3, [R1+0x1514] ;  /* 0x0015140001037983 */ /* 0x000ea80000300800 */
[----:B------:R-:W2:Y:S04]  /*4ffb0*/  LDL.LU R12, [R1+0x1500] ;  /* 0x00150000010c7983 */ /* 0x000ea80000300800 */
[----:B------:R-:W2:Y:S01]  /*4ffc0*/  LDL.LU R13, [R1+0x1518] ;  /* 0x00151800010d7983 */ /* 0x000ea20000300800 */
[----:B------:R-:W-:-:S03]  /*4ffd0*/  ISETP.GT.AND P0, PT, R92, 0x3e, PT ;  /* 0x0000003e5c00780c */ /* 0x000fc60003f04270 */
[----:B------:R-:W2:Y:S04]  /*4ffe0*/  LDL.LU R37, [R1+0x14f4] ;  /* 0x0014f40001257983 */ /* 0x000ea80000300800 */
[----:B------:R-:W2:Y:S04]  /*4fff0*/  LDL.LU R20, [R1+0x150c] ;  /* 0x00150c0001147983 */ /* 0x000ea80000300800 */
[----:B------:R-:W2:Y:S04]  /*50000*/  LDL.LU R21, [R1+0x14f8] ;  /* 0x0014f80001157983 */ /* 0x000ea80000300800 */
[----:B------:R-:W2:Y:S04]  /*50010*/  LDL.LU R74, [R1+0x1510] ;  /* 0x00151000014a7983 */ /* 0x000ea80000300800 */
[----:B------:R-:W2:Y:S04]  /*50020*/  LDL R84, [R1+0x265c] ;  /* 0x00265c0001547983 */ /* 0x000ea80000100800 */
[----:B------:R-:W2:Y:S04]  /*50030*/  LDL R75, [R1+0x2660] ;  /* 0x00266000014b7983 */ /* 0x000ea80000100800 */
[----:B------:R-:W2:Y:S04]  /*50040*/  LDL.LU R85, [R1+0x1504] ;  /* 0x0015040001557983 */ /* 0x000ea80000300800 */
[----:B------:R-:W2:Y:S04]  /*50050*/  LDL.LU R54, [R1+0x151c] ;  /* 0x00151c0001367983 */ /* 0x000ea80000300800 */
[----:B------:R-:W2:Y:S04]  /*50060*/  LDL.LU R55, [R1+0x1508] ;  /* 0x0015080001377983 */ /* 0x000ea80000300800 */
[----:B------:R-:W2:Y:S04]  /*50070*/  LDL.LU R35, [R1+0x1520] ;  /* 0x0015200001237983 */ /* 0x000ea80000300800 */
[----:B------:R-:W2:Y:S04]  /*50080*/  LDL R0, [R1+0x21c0] ;  /* 0x0021c00001007983 */ /* 0x000ea80000100800 */
[----:B---3--:R0:W3:Y:S01]  /*50090*/  @P5 LDG.E.U16 R72, desc[UR6][R4.64] ;  /* 0x0000000604485981 */ /* 0x0080e2000c1e1500 */
[----:B----4-:R-:W-:-:S02]  /*500a0*/  IMAD.MOV.U32 R39, RZ, RZ, R73 ;  /* 0x000000ffff277224 */ /* 0x010fc400078e0049 */
[----:B------:R-:W-:Y:S02]  /*500b0*/  IMAD.MOV.U32 R38, RZ, RZ, R56 ;  /* 0x000000ffff267224 */ /* 0x000fe400078e0038 */
[----:B0-----:R-:W-:Y:S01]  /*500c0*/  IMAD.MOV.U32 R5, RZ, RZ, R57 ;  /* 0x000000ffff057224 */ /* 0x001fe200078e0039 */
[----:B--2---:R-:W-:Y:S02]  /*500d0*/  MOV R4, R7 ;  /* 0x0000000700047202 */ /* 0x004fe40000000f00 */
[----:B------:R-:W2:Y:S04]  /*500e0*/  @P6 LDG.E.U16 R23, desc[UR6][R38.64] ;  /* 0x0000000626176981 */ /* 0x000ea8000c1e1500 */
[----:B------:R-:W4:Y:S04]  /*500f0*/  @P0 LDG.E.U16 R82, desc[UR6][R16.64] ;  /* 0x0000000610520981 */ /* 0x000f28000c1e1500 */
[----:B------:R-:W2:Y:S04]  /*50100*/  @P6 LDG.E.U16 R34, desc[UR6][R4.64] ;  /* 0x0000000604226981 */ /* 0x000ea8000c1e1500 */
[----:B------:R0:W4:Y:S04]  /*50110*/  @P0 LDG.E.U16 R36, desc[UR6][R14.64] ;  /* 0x000000060e240981 */ /* 0x000128000c1e1500 */
[----:B------:R1:W-:Y:S04]  /*50120*/  @P5 STL [R1+0x24cc], R83 ;  /* 0x0024cc5301005387 */ /* 0x0003e80000100800 */
[----:B-1----:R-:W4:Y:S01]  /*50130*/  LDL R83, [R1+0x21bc] ;  /* 0x0021bc0001537983 */ /* 0x002f220000100800 */
[----:B------:R-:W-:Y:S01]  /*50140*/  LOP3.LUT R3, R3, R2, RZ, 0x3c, !PT ;  /* 0x0000000203037212 */ /* 0x000fe200078e3cff */
[----:B0-----:R-:W-:-:S02]  /*50150*/  IMAD.MOV.U32 R14, RZ, RZ, R20 ;  /* 0x000000ffff0e7224 */ /* 0x001fc400078e0014 */
[----:B------:R-:W-:Y:S01]  /*50160*/  IMAD.MOV.U32 R15, RZ, RZ, R37 ;  /* 0x000000ffff0f7224 */ /* 0x000fe200078e0025 */
[----:B------:R-:W-:Y:S01]  /*50170*/  LOP3.LUT R13, R13, R12, RZ, 0x3c, !PT ;  /* 0x0000000c0d0d7212 */ /* 0x000fe200078e3cff */
[----:B------:R-:W-:Y:S02]  /*50180*/  IMAD.MOV.U32 R16, RZ, RZ, R74 ;  /* 0x000000ffff107224 */ /* 0x000fe400078e004a */
[----:B------:R-:W-:Y:S01]  /*50190*/  IMAD.MOV.U32 R17, RZ, RZ, R21 ;  /* 0x000000ffff117224 */ /* 0x000fe200078e0015 */
[----:B------:R-:W-:Y:S02]  /*501a0*/  LOP3.LUT R2, R3, R2, RZ, 0x3c, !PT ;  /* 0x0000000203027212 */ /* 0x000fe400078e3cff */
[----:B------:R-:W-:Y:S02]  /*501b0*/  LOP3.LUT R12, R13, R12, RZ, 0x3c, !PT ;  /* 0x0000000c0d0c7212 */ /* 0x000fe400078e3cff */
[----:B------:R-:W-:Y:S02]  /*501c0*/  LOP3.LUT R3, R3, R2, RZ, 0x3c, !PT ;  /* 0x0000000203037212 */ /* 0x000fe400078e3cff */
[----:B------:R-:W-:Y:S01]  /*501d0*/  LOP3.LUT R13, R13, R12, RZ, 0x3c, !PT ;  /* 0x0000000c0d0d7212 */ /* 0x000fe200078e3cff */
[----:B---3--:R-:W-:Y:S01]  /*501e0*/  @P5 STL [R1+0x24c8], R72 ;  /* 0x0024c84801005387 */ /* 0x008fe20000100800 */
[----:B------:R-:W-:-:S03]  /*501f0*/  ISETP.GT.AND P5, PT, R92, 0x3f, PT ;  /* 0x0000003f5c00780c */ /* 0x000fc60003fa4270 */
[----:B------:R0:W-:Y:S04]  /*50200*/  STL.64 [R1+0x1b08], R4 ;  /* 0x001b080401007387 */ /* 0x0001e80000100a00 */
[----:B0-----:R-:W3:Y:S04]  /*50210*/  LDL.LU R4, [R1+0x152c] ;  /* 0x00152c0001047983 */ /* 0x001ee80000300800 */
[----:B------:R-:W-:Y:S04]  /*50220*/  STL.64 [R1+0x1b00], R38 ;  /* 0x001b002601007387 */ /* 0x000fe80000100a00 */
[----:B------:R-:W3:Y:S04]  /*50230*/  LDL.LU R5, [R1+0x1544] ;  /* 0x0015440001057983 */ /* 0x000ee80000300800 */
[----:B------:R-:W3:Y:S04]  /*50240*/  LDL.LU R72, [R1+0x1530] ;  /* 0x0015300001487983 */ /* 0x000ee80000300800 */
[----:B------:R-:W3:Y:S04]  /*50250*/  LDL.LU R73, [R1+0x1548] ;  /* 0x0015480001497983 */ /* 0x000ee80000300800 */
[----:B------:R-:W3:Y:S04]  /*50260*/  LDL.LU R56, [R1+0x1524] ;  /* 0x0015240001387983 */ /* 0x000ee80000300800 */
[----:B------:R-:W3:Y:S04]  /*50270*/  LDL.LU R57, [R1+0x153c] ;  /* 0x00153c0001397983 */ /* 0x000ee80000300800 */
[----:B------:R-:W3:Y:S04]  /*50280*/  LDL.LU R7, [R1+0x1528] ;  /* 0x0015280001077983 */ /* 0x000ee80000300800 */
[----:B------:R-:W3:Y:S04]  /*50290*/  @P5 LDG.E.U16 R84, desc[UR6][R14.64] ;  /* 0x000000060e545981 */ /* 0x000ee8000c1e1500 */
[----:B--2---:R0:W-:Y:S04]  /*502a0*/  @P6 STL [R1+0x24c4], R34 ;  /* 0x0024c42201006387 */ /* 0x0041e80000100800 */
[----:B------:R1:W2:Y:S04]  /*502b0*/  @P5 LDG.E.U16 R75, desc[UR6][R16.64] ;  /* 0x00000006104b5981 */ /* 0x0002a8000c1e1500 */
[----:B0-----:R-:W2:Y:S04]  /*502c0*/  LDL.LU R34, [R1+0x1540] ;  /* 0x0015400001227983 */ /* 0x001ea80000300800 */
[----:B------:R-:W-:Y:S01]  /*502d0*/  @P6 STL [R1+0x24c0], R23 ;  /* 0x0024c01701006387 */ /* 0x000fe20000100800 */
[----:B------:R-:W-:-:S03]  /*502e0*/  ISETP.GT.AND P6, PT, R92, 0x40, PT ;  /* 0x000000405c00780c */ /* 0x000fc60003fc4270 */
[----:B----4-:R-:W-:Y:S04]  /*502f0*/  @P0 STL [R1+0x24b8], R36 ;  /* 0x0024b82401000387 */ /* 0x010fe80000100800 */
[----:B------:R-:W-:Y:S04]  /*50300*/  @P0 STL [R1+0x24bc], R82 ;  /* 0x0024bc5201000387 */ /* 0x000fe80000100800 */
[----:B------:R-:W-:Y:S04]  /*50310*/  STL.64 [R1+0x1ac0], R2 ;  /* 0x001ac00201007387 */ /* 0x000fe80000100a00 */
[----:B------:R-:W-:Y:S04]  /*50320*/  STL.64 [R1+0x1ac8], R12 ;  /* 0x001ac80c01007387 */ /* 0x000fe80000100a00 */
[----:B------:R-:W-:Y:S04]  /*50330*/  STL.64 [R1+0x1ae0], R14 ;  /* 0x001ae00e01007387 */ /* 0x000fe80000100a00 */
[----:B------:R1:W-:Y:S02]  /*50340*/  STL.64 [R1+0x1ae8], R16 ;  /* 0x001ae81001007387 */ /* 0x0003e40000100a00 */
[----:B-1----:R-:W-:-:S02]  /*50350*/  IMAD.MOV.U32 R16, RZ, RZ, R35 ;  /* 0x000000ffff107224 */ /* 0x002fc400078e0023 */
[----:B------:R-:W-:Y:S02]  /*50360*/  IMAD.MOV.U32 R17, RZ, RZ, R55 ;  /* 0x000000ffff117224 */ /* 0x000fe400078e0037 */
[----:B------:R-:W-:Y:S02]  /*50370*/  IMAD.MOV.U32 R14, RZ, RZ, R54 ;  /* 0x000000ffff0e7224 */ /* 0x000fe400078e0036 */
[----:B------:R-:W-:Y:S01]  /*50380*/  IMAD.MOV.U32 R15, RZ, RZ, R85 ;  /* 0x000000ffff0f7224 */ /* 0x000fe200078e0055 */
[----:B------:R-:W4:Y:S04]  /*50390*/  @P6 LDG.E.U16 R0, desc[UR6][R16.64] ;  /* 0x0000000610006981 */ /* 0x000f28000c1e1500 */
[----:B------:R0:W4:Y:S01]  /*503a0*/  @P6 LDG.E.U16 R83, desc[UR6][R14.64] ;  /* 0x000000060e536981 */ /* 0x000122000c1e1500 */
[----:B------:R-:W-:-:S02]  /*503b0*/  ISETP.GT.AND P0, PT, R92, 0x41, PT ;  /* 0x000000415c00780c */ /* 0x000fc40003f04270 */
[----:B------:R-:W-:Y:S02]  /*503c0*/  PRMT R28, RZ, 0x7610, R28 ;  /* 0x00007610ff1c7816 */ /* 0x000fe4000000001c */
[----:B------:R-:W-:Y:S02]  /*503d0*/  PRMT R29, RZ, 0x7610, R29 ;  /* 0x00007610ff1d7816 */ /* 0x000fe4000000001d */
[----:B------:R-:W-:-:S07]  /*503e0*/  PRMT R42, RZ, 0x7610, R42 ;  /* 0x00007610ff2a7816 */ /* 0x000fce000000002a */
[----:B------:R-:W4:Y:S04]  /*503f0*/  @P0 LDG.E.U16 R28, desc[UR6][R12.64] ;  /* 0x000000060c1c0981 */ /* 0x000f28000c1e1500 */
[----:B------:R1:W4:Y:S04]  /*50400*/  @P0 LDG.E.U16 R29, desc[UR6][R2.64] ;  /* 0x00000006021d0981 */ /* 0x000328000c1e1500 */
[----:B---3--:R-:W-:Y:S04]  /*50410*/  @P5 STL [R1+0x265c], R84 ;  /* 0x00265c5401005387 */ /* 0x008fe80000100800 */
[----:B--2---:R-:W-:Y:S01]  /*50420*/  @P5 STL [R1+0x2660], R75 ;  /* 0x0026604b01005387 */ /* 0x004fe20000100800 */
[----:B------:R-:W-:-:S03]  /*50430*/  ISETP.GT.AND P5, PT, R92, 0x42, PT ;  /* 0x000000425c00780c */ /* 0x000fc60003fa4270 */
[----:B------:R-:W-:Y:S04]  /*50440*/  STL.64 [R1+0x1ad8], R16 ;  /* 0x001ad81001007387 */ /* 0x000fe80000100a00 */
[----:B------:R0:W-:Y:S04]  /*50450*/  STL.64 [R1+0x1ad0], R14 ;  /* 0x001ad00e01007387 */ /* 0x0001e80000100a00 */
[----:B------:R-:W2:Y:S04]  /*50460*/  LDL.LU R54, [R1+0x1534] ;  /* 0x0015340001367983 */ /* 0x000ea80000300800 */
[----:B------:R-:W3:Y:S04]  /*50470*/  LDL.LU R55, [R1+0x154c] ;  /* 0x00154c0001377983 */ /* 0x000ee80000300800 */
[----:B------:R-:W2:Y:S01]  /*50480*/  LDL.LU R35, [R1+0x1538] ;  /* 0x0015380001237983 */ /* 0x000ea20000300800 */
[----:B0-----:R-:W-:-:S02]  /*50490*/  IMAD.MOV.U32 R14, RZ, RZ, R5 ;  /* 0x000000ffff0e7224 */ /* 0x001fc400078e0005 */
[----:B------:R-:W-:Y:S02]  /*504a0*/  IMAD.MOV.U32 R15, RZ, RZ, R4 ;  /* 0x000000ffff0f7224 */ /* 0x000fe400078e0004 */
[----:B------:R-:W-:Y:S02]  /*504b0*/  IMAD.MOV.U32 R4, RZ, RZ, R34 ;  /* 0x000000ffff047224 */ /* 0x000fe400078e0022 */
[----:B------:R-:W-:-:S05]  /*504c0*/  IMAD.MOV.U32 R5, RZ, RZ, R7 ;  /* 0x000000ffff057224 */ /* 0x000fca00078e0007 */
[----:B------:R2:W3:Y:S04]  /*504d0*/  @P5 LDG.E.U16 R42, desc[UR6][R4.64] ;  /* 0x00000006042a5981 */ /* 0x0004e8000c1e1500 */
[----:B----4-:R0:W-:Y:S04]  /*504e0*/  @P6 STL [R1+0x21c0], R0 ;  /* 0x0021c00001006387 */ /* 0x0101e80000100800 */
[----:B0-----:R-:W4:Y:S04]  /*504f0*/  LDL.LU R0, [R1+0x1550] ;  /* 0x0015500001007983 */ /* 0x001f280000300800 */
[----:B------:R0:W-:Y:S04]  /*50500*/  @P6 STL [R1+0x21bc], R83 ;  /* 0x0021bc5301006387 */ /* 0x0001e80000100800 */
[----:B0-----:R-:W4:Y:S01]  /*50510*/  LDL R83, [R1+0x24b4] ;  /* 0x0024b40001537983 */ /* 0x001f220000100800 */
[----:B------:R-:W-:-:S02]  /*50520*/  IMAD.MOV.U32 R16, RZ, RZ, R73 ;  /* 0x000000ffff107224 */ /* 0x000fc400078e0049 */
[----:B------:R-:W-:Y:S02]  /*50530*/  IMAD.MOV.U32 R17, RZ, RZ, R72 ;  /* 0x000000ffff117224 */ /* 0x000fe400078e0048 */
[----:B-1----:R-:W-:Y:S02]  /*50540*/  IMAD.MOV.U32 R2, RZ, RZ, R57 ;  /* 0x000000ffff027224 */ /* 0x002fe400078e0039 */
[----:B------:R-:W-:Y:S01]  /*50550*/  IMAD.MOV.U32 R3, RZ, RZ, R56 ;  /* 0x000000ffff037224 */ /* 0x000fe200078e0038 */
[----:B------:R-:W-:Y:S01]  /*50560*/  STL [R1+0x424c], R28 ;  /* 0x00424c1c01007387 */ /* 0x000fe20000100800 */
[----:B------:R-:W-:-:S03]  /*50570*/  ISETP.GT.AND P6, PT, R92, 0x43, PT ;  /* 0x000000435c00780c */ /* 0x000fc60003fc4270 */
[----:B------:R-:W-:Y:S04]  /*50580*/  STL [R1+0x4250], R29 ;  /* 0x0042501d01007387 */ /* 0x000fe80000100800 */
[----:B------:R-:W-:Y:S04]  /*50590*/  STL.64 [R1+0x1a90], R14 ;  /* 0x001a900e01007387 */ /* 0x000fe80000100a00 */
[----:B------:R-:W-:Y:S04]  /*505a0*/  STL.64 [R1+0x1a98], R16 ;  /* 0x001a981001007387 */ /* 0x000fe80000100a00 */
[----:B------:R-:W-:Y:S04]  /*505b0*/  STL.64 [R1+0x1ab0], R2 ;  /* 0x001ab00201007387 */ /* 0x000fe80000100a00 */
[----:B------:R2:W-:Y:S01]  /*505c0*/  STL.64 [R1+0x1ab8], R4 ;  /* 0x001ab80401007387 */ /* 0x0005e20000100a00 */
[----:B------:R-:W-:-:S06]  /*505d0*/  PRMT R43, RZ, 0x7610, R43 ;  /* 0x00007610ff2b7816 */ /* 0x000fcc000000002b */
[----:B------:R-:W4:Y:S01]  /*505e0*/  @P5 LDG.E.U16 R43, desc[UR6][R2.64] ;  /* 0x00000006022b5981 */ /* 0x000f22000c1e1500 */
[----:B--2---:R-:W-:-:S03]  /*505f0*/  IMAD.MOV.U32 R5, RZ, RZ, R35 ;  /* 0x000000ffff057224 */ /* 0x004fc600078e0023 */
[----:B---3--:R-:W-:Y:S04]  /*50600*/  STL [R1+0x4254], R42 ;  /* 0x0042542a01007387 */ /* 0x008fe80000100800 */
[----:B------:R-:W2:Y:S04]  /*50610*/  LDL R7, [R1+0x24b0] ;  /* 0x0024b00001077983 */ /* 0x000ea80000100800 */
[----:B------:R-:W3:Y:S01]  /*50620*/  LDL R22, [R1+0x24a8] ;  /* 0x0024a80001167983 */ /* 0x000ee20000100800 */
[----:B------:R-:W-:-:S03]  /*50630*/  ISETP.GT.AND P0, PT, R92, 0x44, PT ;  /* 0x000000445c00780c */ /* 0x000fc60003f04270 */
[----:B------:R-:W3:Y:S01]  /*50640*/  LDL R41, [R1+0x24ac] ;  /* 0x0024ac0001297983 */ /* 0x000ee20000100800 */
[----:B------:R-:W-:Y:S02]  /*50650*/  IMAD.MOV.U32 R28, RZ, RZ, R55 ;  /* 0x000000ffff1c7224 */ /* 0x000fe400078e0037 */
[----:B------:R-:W-:Y:S01]  /*50660*/  IMAD.MOV.U32 R29, RZ, RZ, R54 ;  /* 0x000000ffff1d7224 */ /* 0x000fe200078e0036 */
[----:B------:R-:W3:Y:S04]  /*50670*/  LDL.LU R2, [R1+0x155c] ;  /* 0x00155c0001027983 */ /* 0x000ee80000300800 */
[----:B------:R-:W3:Y:S04]  /*50680*/  LDL.LU R3, [R1+0x1574] ;  /* 0x0015740001037983 */ /* 0x000ee80000300800 */
[----:B------:R-:W3:Y:S04]  /*50690*/  LDL.LU R23, [R1+0x1560] ;  /* 0x0015600001177983 */ /* 0x000ee80000300800 */
[----:B------:R-:W3:Y:S04]  /*506a0*/  LDL.LU R82, [R1+0x1578] ;  /* 0x0015780001527983 */ /* 0x000ee80000300800 */
[----:B------:R-:W3:Y:S04]  /*506b0*/  LDL.LU R36, [R1+0x1554] ;  /* 0x0015540001247983 */ /* 0x000ee80000300800 */
[----:B------:R-:W3:Y:S04]  /*506c0*/  LDL.LU R37, [R1+0x156c] ;  /* 0x00156c0001257983 */ /* 0x000ee80000300800 */
[----:B------:R-:W3:Y:S04]  /*506d0*/  LDL.LU R20, [R1+0x1558] ;  /* 0x0015580001147983 */ /* 0x000ee80000300800 */
[----:B------:R-:W3:Y:S01]  /*506e0*/  LDL.LU R34, [R1+0x1570] ;  /* 0x0015700001227983 */ /* 0x000ee20000300800 */
[----:B----4-:R-:W-:-:S05]  /*506f0*/  IMAD.MOV.U32 R4, RZ, RZ, R0 ;  /* 0x000000ffff047224 */ /* 0x010fca00078e0000 */
[----:B------:R-:W4:Y:S04]  /*50700*/  @P6 LDG.E.U16 R83, desc[UR6][R4.64] ;  /* 0x0000000604536981 */ /* 0x000f28000c1e1500 */
[----:B------:R-:W-:Y:S04]  /*50710*/  STL [R1+0x4258], R43 ;  /* 0x0042582b01007387 */ /* 0x000fe80000100800 */
[----:B------:R-:W-:Y:S04]  /*50720*/  STL.64 [R1+0x1aa8], R4 ;  /* 0x001aa80401007387 */ /* 0x000fe80000100a00 */
[----:B--2---:R-:W2:Y:S04]  /*50730*/  @P6 LDG.E.U16 R7, desc[UR6][R28.64] ;  /* 0x000000061c076981 */ /* 0x004ea8000c1e1500 */
[----:B---3--:R0:W3:Y:S01]  /*50740*/  @P0 LDG.E.U16 R22, desc[UR6][R14.64] ;  /* 0x000000060e160981 */ /* 0x0080e2000c1e1500 */
[----:B------:R-:W-:-:S03]  /*50750*/  ISETP.GT.AND P5, PT, R92, 0x45, PT ;  /* 0x000000455c00780c */ /* 0x000fc60003fa4270 */
[----:B------:R1:W3:Y:S04]  /*50760*/  @P0 LDG.E.U16 R41, desc[UR6][R16.64] ;  /* 0x0000000610290981 */ /* 0x0002e8000c1e1500 */
[----:B----4-:R4:W-:Y:S04]  /*50770*/  @P6 STL [R1+0x24b4], R83 ;  /* 0x0024b45301006387 */ /* 0x0109e80000100800 */
[----:B----4-:R-:W4:Y:S04]  /*50780*/  LDL R83, [R1+0x24a4] ;  /* 0x0024a40001537983 */ /* 0x010f280000100800 */
[----:B------:R-:W-:Y:S04]  /*50790*/  STL.64 [R1+0x1aa0], R28 ;  /* 0x001aa01c01007387 */ /* 0x000fe80000100a00 */
[----:B------:R-:W4:Y:S04]  /*507a0*/  LDL R21, [R1+0x24a0] ;  /* 0x0024a00001157983 */ /* 0x000f280000100800 */
[----:B------:R-:W4:Y:S04]  /*507b0*/  LDL.LU R74, [R1+0x1564] ;  /* 0x00156400014a7983 */ /* 0x000f280000300800 */
[----:B------:R-:W4:Y:S04]  /*507c0*/  LDL.LU R75, [R1+0x157c] ;  /* 0x00157c00014b7983 */ /* 0x000f280000300800 */
[----:B------:R-:W4:Y:S04]  /*507d0*/  LDL.LU R35, [R1+0x1568] ;  /* 0x0015680001237983 */ /* 0x000f280000300800 */
[----:B------:R-:W4:Y:S04]  /*507e0*/  LDL.LU R0, [R1+0x1580] ;  /* 0x0015800001007983 */ /* 0x000f280000300800 */
[----:B------:R-:W4:Y:S04]  /*507f0*/  LDL R84, [R1+0x25d0] ;  /* 0x0025d00001547983 */ /* 0x000f280000100800 */
[----:B------:R-:W4:Y:S04]  /*50800*/  LDL R85, [R1+0x2658] ;  /* 0x0026580001557983 */ /* 0x000f280000100800 */
[----:B------:R-:W4:Y:S04]  /*50810*/  LDL R12, [R1+0x2654] ;  /* 0x00265400010c7983 */ /* 0x000f280000100800 */
        /* <DEDUP_REMOVED lines=8> */
[----:B------:R-:W4:Y:S01]  /*508a0*/  LDL R55, [R1+0x21a8] ;  /* 0x0021a80001377983 */ /* 0x000f220000100800 */
[----:B0-----:R-:W-:-:S02]  /*508b0*/  IMAD.MOV.U32 R15, RZ, RZ, R23 ;  /* 0x000000ffff0f7224 */ /* 0x001fc400078e0017 */
[----:B------:R-:W-:Y:S02]  /*508c0*/  IMAD.MOV.U32 R23, RZ, RZ, R20 ;  /* 0x000000ffff177224 */ /* 0x000fe400078e0014 */
[----:B-1----:R-:W-:Y:S02]  /*508d0*/  IMAD.MOV.U32 R16, RZ, RZ, R37 ;  /* 0x000000ffff107224 */ /* 0x002fe400078e0025 */
[----:B------:R-:W-:Y:S01]  /*508e0*/  IMAD.MOV.U32 R17, RZ, RZ, R36 ;  /* 0x000000ffff117224 */ /* 0x000fe200078e0024 */
[----:B--2---:R0:W-:Y:S04]  /*508f0*/  @P6 STL [R1+0x24b0], R7 ;  /* 0x0024b00701006387 */ /* 0x0041e80000100800 */
[----:B0-----:R-:W2:Y:S04]  /*50900*/  LDL R7, [R1+0x21a4] ;  /* 0x0021a40001077983 */ /* 0x001ea80000100800 */
[----:B---3--:R0:W-:Y:S02]  /*50910*/  @P0 STL [R1+0x24a8], R22 ;  /* 0x0024a81601000387 */ /* 0x0081e40000100800 */
[----:B0-----:R-:W-:-:S05]  /*50920*/  IMAD.MOV.U32 R22, RZ, RZ, R34 ;  /* 0x000000ffff167224 */ /* 0x001fca00078e0022 */
[----:B----4-:R-:W3:Y:S04]  /*50930*/  @P5 LDG.E.U16 R83, desc[UR6][R22.64] ;  /* 0x0000000616535981 */ /* 0x010ee8000c1e1500 */
[----:B------:R0:W4:Y:S01]  /*50940*/  @P5 LDG.E.U16 R21, desc[UR6][R16.64] ;  /* 0x0000000610155981 */ /* 0x000122000c1e1500 */
[----:B------:R-:W-:-:S04]  /*50950*/  LOP3.LUT R3, R3, R2, RZ, 0x3c, !PT ;  /* 0x0000000203037212 */ /* 0x000fc800078e3cff */
[----:B------:R-:W-:Y:S01]  /*50960*/  LOP3.LUT R2, R3, R2, RZ, 0x3c, !PT ;  /* 0x0000000203027212 */ /* 0x000fe200078e3cff */
[----:B------:R-:W-:-:S03]  /*50970*/  IMAD.MOV.U32 R14, RZ, RZ, R82 ;  /* 0x000000ffff0e7224 */ /* 0x000fc600078e0052 */
[----:B------:R-:W-:Y:S01]  /*50980*/  LOP3.LUT R3, R3, R2, RZ, 0x3c, !PT ;  /* 0x0000000203037212 */ /* 0x000fe200078e3cff */
[----:B------:R-:W-:Y:S01]  /*50990*/  @P0 STL [R1+0x24ac], R41 ;  /* 0x0024ac2901000387 */ /* 0x000fe20000100800 */
[----:B------:R-:W-:-:S03]  /*509a0*/  ISETP.GT.AND P6, PT, R92, 0x46, PT ;  /* 0x000000465c00780c */ /* 0x000fc60003fc4270 */
[----:B------:R-:W-:Y:S04]  /*509b0*/  STL.64 [R1+0x1a60], R2 ;  /* 0x001a600201007387 */ /* 0x000fe80000100a00 */
[----:B------:R-:W-:Y:S04]  /*509c0*/  STL.64 [R1+0x1a68], R14 ;  /* 0x001a680e01007387 */ /* 0x000fe80000100a00 */
[----:B------:R0:W-:Y:S04]  /*509d0*/  STL.64 [R1+0x1a80], R16 ;  /* 0x001a801001007387 */ /* 0x0001e80000100a00 */
[----:B------:R-:W-:Y:S04]  /*509e0*/  STL.64 [R1+0x1a88], R22 ;  /* 0x001a881601007387 */ /* 0x000fe80000100a00 */
[----:B------:R-:W2:Y:S01]  /*509f0*/  LDL.LU R34, [R1+0x1594] ;  /* 0x0015940001227983 */ /* 0x000ea20000300800 */
[----:B------:R-:W-:Y:S01]  /*50a00*/  PRMT R81, RZ, 0x7610, R81 ;  /* 0x00007610ff517816 */ /* 0x000fe20000000051 */
[----:B------:R-:W-:Y:S01]  /*50a10*/  IMAD.MOV.U32 R20, RZ, RZ, R0 ;  /* 0x000000ffff147224 */ /* 0x000fe200078e0000 */
[----:B------:R-:W-:Y:S01]  /*50a20*/  ISETP.GT.AND P0, PT, R92, 0x47, PT ;  /* 0x000000475c00780c */ /* 0x000fe20003f04270 */
[----:B0-----:R-:W-:-:S02]  /*50a30*/  IMAD.MOV.U32 R16, RZ, RZ, R75 ;  /* 0x000000ffff107224 */ /* 0x001fc400078e004b */
[----:B------:R-:W-:-:S05]  /*50a40*/  IMAD.MOV.U32 R17, RZ, RZ, R74 ;  /* 0x000000ffff117224 */ /* 0x000fca00078e004a */
[----:B------:R-:W2:Y:S05]  /*50a50*/  @P6 LDG.E.U16 R84, desc[UR6][R16.64] ;  /* 0x0000000610546981 */ /* 0x000eaa000c1e1500 */
[----:B------:R0:W2:Y:S04]  /*50a60*/  @P0 LDG.E.U16 R12, desc[UR6][R2.64] ;  /* 0x00000006020c0981 */ /* 0x0000a8000c1e1500 */
[----:B------:R1:W2:Y:S01]  /*50a70*/  @P0 LDG.E.U16 R85, desc[UR6][R14.64] ;  /* 0x000000060e550981 */ /* 0x0002a2000c1e1500 */
[----:B0-----:R-:W-:-:S02]  /*50a80*/  IMAD.MOV.U32 R2, RZ, RZ, R56 ;  /* 0x000000ffff027224 */ /* 0x001fc400078e0038 */
[----:B-1----:R-:W-:Y:S02]  /*50a90*/  IMAD.MOV.U32 R14, RZ, RZ, R4 ;  /* 0x000000ffff0e7224 */ /* 0x002fe400078e0004 */
[----:B------:R-:W-:Y:S02]  /*50aa0*/  IMAD.MOV.U32 R3, RZ, RZ, R73 ;  /* 0x000000ffff037224 */ /* 0x000fe400078e0049 */
[----:B------:R-:W-:Y:S01]  /*50ab0*/  IMAD.MOV.U32 R4, RZ, RZ, R54 ;  /* 0x000000ffff047224 */ /* 0x000fe200078e0036 */
[----:B---3--:R0:W-:Y:S04]  /*50ac0*/  @P5 STL [R1+0x24a4], R83 ;  /* 0x0024a45301005387 */ /* 0x0081e80000100800 */
[----:B0-----:R-:W3:Y:S04]  /*50ad0*/  LDL.LU R83, [R1+0x15ac] ;  /* 0x0015ac0001537983 */ /* 0x001ee80000300800 */
[----:B----4-:R0:W-:Y:S02]  /*50ae0*/  @P5 STL [R1+0x24a0], R21 ;  /* 0x0024a01501005387 */ /* 0x0101e40000100800 */
[----:B0-----:R-:W-:-:S02]  /*50af0*/  IMAD.MOV.U32 R21, RZ, RZ, R35 ;  /* 0x000000ffff157224 */ /* 0x001fc400078e0023 */
[----:B------:R-:W4:Y:S04]  /*50b00*/  LDL.LU R35, [R1+0x1598] ;  /* 0x0015980001237983 */ /* 0x000f280000300800 */
[----:B------:R-:W3:Y:S04]  /*50b10*/  @P6 LDG.E.U16 R81, desc[UR6][R20.64] ;  /* 0x0000000614516981 */ /* 0x000ee8000c1e1500 */
[----:B------:R-:W4:Y:S01]  /*50b20*/  LDL.LU R0, [R1+0x15b0] ;  /* 0x0015b00001007983 */ /* 0x000f220000300800 */
[----:B------:R-:W-:-:S03]  /*50b30*/  ISETP.GT.AND P5, PT, R92, 0x48, PT ;  /* 0x000000485c00780c */ /* 0x000fc60003fa4270 */
[----:B------:R0:W-:Y:S02]  /*50b40*/  STL.64 [R1+0x1a70], R16 ;  /* 0x001a701001007387 */ /* 0x0001e40000100a00 */
[----:B0-----:R-:W-:Y:S02]  /*50b50*/  IMAD.MOV.U32 R17, RZ, RZ, R5 ;  /* 0x000000ffff117224 */ /* 0x001fe400078e0005 */
[----:B------:R-:W-:-:S06]  /*50b60*/  IMAD.MOV.U32 R5, RZ, RZ, R57 ;  /* 0x000000ffff057224 */ /* 0x000fcc00078e0039 */
[----:B--2---:R-:W2:Y:S04]  /*50b70*/  @P5 LDG.E.U16 R7, desc[UR6][R2.64] ;  /* 0x0000000602075981 */ /* 0x004ea8000c1e1500 */
[----:B------:R-:W2:Y:S04]  /*50b80*/  @P5 LDG.E.U16 R55, desc[UR6][R4.64] ;  /* 0x0000000604375981 */ /* 0x000ea8000c1e1500 */
[----:B------:R-:W-:Y:S01]  /*50b90*/  STL.64 [R1+0x1a78], R20 ;  /* 0x001a781401007387 */ /* 0x000fe20000100a00 */
[----:B------:R-:W-:Y:S01]  /*50ba0*/  PRMT R46, RZ, 0x7610, R46 ;  /* 0x00007610ff2e7816 */ /* 0x000fe2000000002e */
[----:B------:R-:W-:-:S02]  /*50bb0*/  IMAD.MOV.U32 R15, RZ, RZ, R13 ;  /* 0x000000ffff0f7224 */ /* 0x000fc400078e000d */
[----:B------:R-:W-:Y:S01]  /*50bc0*/  IMAD.MOV.U32 R16, RZ, RZ, R72 ;  /* 0x000000ffff107224 */ /* 0x000fe200078e0048 */
[----:B---3--:R-:W-:Y:S04]  /*50bd0*/  STL [R1+0x400c], R81 ;  /* 0x00400c5101007387 */ /* 0x008fe80000100800 */
[----:B------:R-:W-:Y:S01]  /*50be0*/  @P6 STL [R1+0x25d0], R84 ;  /* 0x0025d05401006387 */ /* 0x000fe20000100800 */
[----:B------:R-:W-:-:S03]  /*50bf0*/  ISETP.GT.AND P6, PT, R92, 0x49, PT ;  /* 0x000000495c00780c */ /* 0x000fc60003fc4270 */
[----:B------:R0:W-:Y:S01]  /*50c00*/  @P0 STL [R1+0x2654], R12 ;  /* 0x0026540c01000387 */ /* 0x0001e20000100800 */
[----:B----4-:R-:W-:-:S03]  /*50c10*/  IMAD.MOV.U32 R13, RZ, RZ, R35 ;  /* 0x000000ffff0d7224 */ /* 0x010fc600078e0023 */
[----:B------:R-:W-:Y:S01]  /*50c20*/  @P0 STL [R1+0x2658], R85 ;  /* 0x0026585501000387 */ /* 0x000fe20000100800 */
[----:B0-----:R-:W-:-:S03]  /*50c30*/  IMAD.MOV.U32 R12, RZ, RZ, R0 ;  /* 0x000000ffff0c7224 */ /* 0x001fc600078e0000 */
[----:B------:R-:W-:Y:S04]  /*50c40*/  STL.64 [R1+0x1a30], R14 ;  /* 0x001a300e01007387 */ /* 0x000fe80000100a00 */
[----:B------:R-:W3:Y:S04]  /*50c50*/  @P6 LDG.E.U16 R46, desc[UR6][R12.64] ;  /* 0x000000060c2e6981 */ /* 0x000ee8000c1e1500 */
[----:B------:R-:W-:Y:S04]  /*50c60*/  STL.64 [R1+0x1a38], R16 ;  /* 0x001a381001007387 */ /* 0x000fe80000100a00 */
[----:B------:R0:W-:Y:S04]  /*50c70*/  STL.64 [R1+0x1a50], R2 ;  /* 0x001a500201007387 */ /* 0x0001e80000100a00 */
[----:B------:R-:W-:Y:S04]  /*50c80*/  STL.64 [R1+0x1a58], R4 ;  /* 0x001a580401007387 */ /* 0x000fe80000100a00 */
[----:B0-----:R-:W4:Y:S04]  /*50c90*/  LDL.LU R2, [R1+0x15bc] ;  /* 0x0015bc0001027983 */ /* 0x001f280000300800 */
[----:B------:R-:W4:Y:S04]  /*50ca0*/  LDL.LU R3, [R1+0x15d4] ;  /* 0x0015d40001037983 */ /* 0x000f280000300800 */
[----:B------:R-:W4:Y:S04]  /*50cb0*/  LDL.LU R21, [R1+0x15c0] ;  /* 0x0015c00001157983 */ /* 0x000f280000300800 */
[----:B------:R-:W4:Y:S04]  /*50cc0*/  LDL.LU R74, [R1+0x15d8] ;  /* 0x0015d800014a7983 */ /* 0x000f280000300800 */
[----:B------:R-:W4:Y:S04]  /*50cd0*/  LDL.LU R75, [R1+0x15b4] ;  /* 0x0015b400014b7983 */ /* 0x000f280000300800 */
[----:B------:R-:W4:Y:S04]  /*50ce0*/  LDL.LU R84, [R1+0x15cc] ;  /* 0x0015cc0001547983 */ /* 0x000f280000300800 */
[----:B------:R-:W4:Y:S04]  /*50cf0*/  LDL.LU R57, [R1+0x15b8] ;  /* 0x0015b80001397983 */ /* 0x000f280000300800 */
[----:B------:R-:W4:Y:S04]  /*50d00*/  LDL.LU R54, [R1+0x15d0] ;  /* 0x0015d00001367983 */ /* 0x000f280000300800 */
[----:B--2---:R0:W-:Y:S04]  /*50d10*/  @P5 STL [R1+0x21a4], R7 ;  /* 0x0021a40701005387 */ /* 0x0041e80000100800 */
[----:B------:R1:W-:Y:S04]  /*50d20*/  @P5 STL [R1+0x21a8], R55 ;  /* 0x0021a83701005387 */ /* 0x0003e80000100800 */
[----:B0-----:R-:W2:Y:S04]  /*50d30*/  LDL R7, [R1+0x2494] ;  /* 0x0024940001077983 */ /* 0x001ea80000100800 */
[----:B-1----:R-:W2:Y:S01]  /*50d40*/  LDL R55, [R1+0x2498] ;  /* 0x0024980001377983 */ /* 0x002ea20000100800 */
[----:B------:R-:W-:-:S02]  /*50d50*/  ISETP.GT.AND P0, PT, R92, 0x4a, PT ;  /* 0x0000004a5c00780c */ /* 0x000fc40003f04270 */
[----:B------:R-:W-:Y:S02]  /*50d60*/  PRMT R47, RZ, 0x7610, R47 ;  /* 0x00007610ff2f7816 */ /* 0x000fe4000000002f */
[----:B------:R-:W-:Y:S02]  /*50d70*/  PRMT R24, RZ, 0x7610, R24 ;  /* 0x00007610ff187816 */ /* 0x000fe40000000018 */
[----:B------:R-:W-:Y:S01]  /*50d80*/  MOV R4, R83 ;  /* 0x0000005300047202 */ /* 0x000fe20000000f00 */
[----:B------:R-:W-:Y:S01]  /*50d90*/  IMAD.MOV.U32 R5, RZ, RZ, R34 ;  /* 0x000000ffff057224 */ /* 0x000fe200078e0022 */
[----:B------:R-:W-:Y:S01]  /*50da0*/  PRMT R25, RZ, 0x7610, R25 ;  /* 0x00007610ff197816 */ /* 0x000fe20000000019 */
[----:B------:R-:W2:Y:S04]  /*50db0*/  LDL.LU R34, [R1+0x15c4] ;  /* 0x0015c40001227983 */ /* 0x000ea80000300800 */
[----:B------:R-:W2:Y:S04]  /*50dc0*/  @P6 LDG.E.U16 R47, desc[UR6][R4.64] ;  /* 0x00000006042f6981 */ /* 0x000ea8000c1e1500 */
[----:B------:R-:W-:Y:S04]  /*50dd0*/  STL.64 [R1+0x1a40], R4 ;  /* 0x001a400401007387 */ /* 0x000fe80000100a00 */
[----:B------:R-:W2:Y:S04]  /*50de0*/  LDL.LU R83, [R1+0x15dc] ;  /* 0x0015dc0001537983 */ /* 0x000ea80000300800 */
[----:B------:R0:W-:Y:S04]  /*50df0*/  STL.64 [R1+0x1a48], R12 ;  /* 0x001a480c01007387 */ /* 0x0001e80000100a00 */
[----:B------:R-:W2:Y:S04]  /*50e00*/  @P0 LDG.E.U16 R24, desc[UR6][R16.64] ;  /* 0x0000000610180981 */ /* 0x000ea8000c1e1500 */
[----:B------:R4:W2:Y:S01]  /*50e10*/  @P0 LDG.E.U16 R25, desc[UR6][R14.64] ;  /* 0x000000060e190981 */ /* 0x0008a2000c1e1500 */
[----:B------:R-:W-:-:S03]  /*50e20*/  ISETP.GT.AND P5, PT, R92, 0x4b, PT ;  /* 0x0000004b5c00780c */ /* 0x000fc60003fa4270 */
[----:B---3--:R-:W-:Y:S04]  /*50e30*/  STL [R1+0x425c], R46 ;  /* 0x00425c2e01007387 */ /* 0x008fe80000100800 */
[----:B------:R-:W3:Y:S04]  /*50e40*/  LDL.LU R85, [R1+0x15c8] ;  /* 0x0015c80001557983 */ /* 0x000ee80000300800 */
[----:B0-----:R-:W3:Y:S04]  /*50e50*/  LDL.LU R12, [R1+0x15e0] ;  /* 0x0015e000010c7983 */ /* 0x001ee80000300800 */
[----:B------:R-:W3:Y:S04]  /*50e60*/  LDL R35, [R1+0x2490] ;  /* 0x0024900001237983 */ /* 0x000ee80000100800 */
[----:B------:R-:W3:Y:S04]  /*50e70*/  LDL R0, [R1+0x248c] ;  /* 0x00248c0001007983 */ /* 0x000ee80000100800 */
[----:B------:R-:W3:Y:S04]  /*50e80*/  LDL R4, [R1+0x2484] ;  /* 0x0024840001047983 */ /* 0x000ee80000100800 */
[----:B------:R-:W3:Y:S04]  /*50e90*/  LDL R13, [R1+0x2488] ;  /* 0x00248800010d7983 */ /* 0x000ee80000100800 */
[----:B------:R-:W3:Y:S04]  /*50ea0*/  LDL.LU R5, [R1+0x15ec] ;  /* 0x0015ec0001057983 */ /* 0x000ee80000300800 */
[----:B------:R-:W3:Y:S04]  /*50eb0*/  LDL.LU R72, [R1+0x1604] ;  /* 0x0016040001487983 */ /* 0x000ee80000300800 */
[----:B------:R-:W3:Y:S04]  /*50ec0*/  LDL.LU R73, [R1+0x15f0] ;  /* 0x0015f00001497983 */ /* 0x000ee80000300800 */
[----:B------:R-:W3:Y:S01]  /*50ed0*/  LDL.LU R56, [R1+0x1608] ;  /* 0x0016080001387983 */ /* 0x000ee20000300800 */
[----:B----4-:R-:W-:-:S02]  /*50ee0*/  IMAD.MOV.U32 R15, RZ, RZ, R21 ;  /* 0x000000ffff0f7224 */ /* 0x010fc400078e0015 */
[----:B------:R-:W-:Y:S02]  /*50ef0*/  IMAD.MOV.U32 R17, RZ, RZ, R75 ;  /* 0x000000ffff117224 */ /* 0x000fe400078e004b */
[----:B------:R-:W-:Y:S02]  /*50f00*/  IMAD.MOV.U32 R16, RZ, RZ, R84 ;  /* 0x000000ffff107224 */ /* 0x000fe400078e0054 */
[----:B------:R-:W-:Y:S02]  /*50f10*/  IMAD.MOV.U32 R21, RZ, RZ, R57 ;  /* 0x000000ffff157224 */ /* 0x000fe400078e0039 */
[----:B------:R-:W-:Y:S01]  /*50f20*/  IMAD.MOV.U32 R20, RZ, RZ, R54 ;  /* 0x000000ffff147224 */ /* 0x000fe200078e0036 */
[----:B--2---:R0:W2:Y:S04]  /*50f30*/  @P5 LDG.E.U16 R7, desc[UR6][R16.64] ;  /* 0x0000000610075981 */ /* 0x0040a8000c1e1500 */
[----:B------:R3:W4:Y:S01]  /*50f40*/  @P5 LDG.E.U16 R55, desc[UR6][R20.64] ;  /* 0x0000000614375981 */ /* 0x000722000c1e1500 */
[----:B------:R-:W-:-:S04]  /*50f50*/  LOP3.LUT R3, R3, R2, RZ, 0x3c, !PT ;  /* 0x0000000203037212 */ /* 0x000fc800078e3cff */
[C---:B------:R-:W-:Y:S02]  /*50f60*/  LOP3.LUT R2, R3.reuse, R2, RZ, 0x3c, !PT ;  /* 0x0000000203027212 */ /* 0x040fe400078e3cff */
[C---:B------:R-:W-:Y:S01]  /*50f70*/  ISETP.GT.AND P6, PT, R92.reuse, 0x4c, PT ;  /* 0x0000004c5c00780c */ /* 0x040fe20003fc4270 */
[----:B------:R-:W-:Y:S01]  /*50f80*/  IMAD.MOV.U32 R14, RZ, RZ, R74 ;  /* 0x000000ffff0e7224 */ /* 0x000fe200078e004a */
[----:B------:R-:W-:Y:S01]  /*50f90*/  LOP3.LUT R3, R3, R2, RZ, 0x3c, !PT ;  /* 0x0000000203037212 */ /* 0x000fe200078e3cff */
[----:B------:R-:W-:Y:S01]  /*50fa0*/  STL [R1+0x4260], R47 ;  /* 0x0042602f01007387 */ /* 0x000fe20000100800 */
[----:B------:R-:W-:-:S03]  /*50fb0*/  ISETP.GT.AND P0, PT, R92, 0x4d, PT ;  /* 0x0000004d5c00780c */ /* 0x000fc60003f04270 */
[----:B------:R-:W-:Y:S04]  /*50fc0*/  STL [R1+0x4264], R24 ;  /* 0x0042641801007387 */ /* 0x000fe80000100800 */
[----:B------:R-:W-:Y:S04]  /*50fd0*/  STL [R1+0x4268], R25 ;  /* 0x0042681901007387 */ /* 0x000fe80000100800 */
[----:B------:R-:W-:Y:S04]  /*50fe0*/  STL.64 [R1+0x1a00], R2 ;  /* 0x001a000201007387 */ /* 0x000fe80000100a00 */
[----:B------:R-:W-:Y:S04]  /*50ff0*/  STL.64 [R1+0x1a08], R14 ;  /* 0x001a080e01007387 */ /* 0x000fe80000100a00 */
[----:B------:R0:W-:Y:S04]  /*51000*/  STL.64 [R1+0x1a20], R16 ;  /* 0x001a201001007387 */ /* 0x0001e80000100a00 */
[----:B------:R3:W-:Y:S01]  /*51010*/  STL.64 [R1+0x1a28], R20 ;  /* 0x001a281401007387 */ /* 0x0007e20000100a00 */
[----:B0-----:R-:W-:-:S02]  /*51020*/  IMAD.MOV.U32 R16, RZ, RZ, R83 ;  /* 0x000000ffff107224 */ /* 0x001fc400078e0053 */
[----:B------:R-:W-:Y:S02]  /*51030*/  IMAD.MOV.U32 R17, RZ, RZ, R34 ;  /* 0x000000ffff117224 */ /* 0x000fe400078e0022 */
[----:B---3--:R-:W-:Y:S02]  /*51040*/  IMAD.MOV.U32 R21, RZ, RZ, R85 ;  /* 0x000000ffff157224 */ /* 0x008fe400078e0055 */
[----:B------:R-:W-:Y:S01]  /*51050*/  IMAD.MOV.U32 R20, RZ, RZ, R12 ;  /* 0x000000ffff147224 */ /* 0x000fe200078e000c */
[----:B------:R-:W3:Y:S04]  /*51060*/  @P6 LDG.E.U16 R0, desc[UR6][R16.64] ;  /* 0x0000000610006981 */ /* 0x000ee8000c1e1500 */
[----:B------:R-:W3:Y:S04]  /*51070*/  @P6 LDG.E.U16 R35, desc[UR6][R20.64] ;  /* 0x0000000614236981 */ /* 0x000ee8000c1e1500 */
[----:B------:R-:W3:Y:S04]  /*51080*/  @P0 LDG.E.U16 R4, desc[UR6][R2.64] ;  /* 0x0000000602040981 */ /* 0x000ee8000c1e1500 */
[----:B------:R-:W3:Y:S04]  /*51090*/  @P0 LDG.E.U16 R13, desc[UR6][R14.64] ;  /* 0x000000060e0d0981 */ /* 0x000ee8000c1e1500 */
[----:B--2---:R-:W-:Y:S04]  /*510a0*/  @P5 STL [R1+0x2494], R7 ;  /* 0x0024940701005387 */ /* 0x004fe80000100800 */
[----:B----4-:R0:W-:Y:S04]  /*510b0*/  @P5 STL [R1+0x2498], R55 ;  /* 0x0024983701005387 */ /* 0x0101e80000100800 */
[----:B------:R-:W2:Y:S04]  /*510c0*/  LDL.LU R57, [R1+0x15e4] ;  /* 0x0015e40001397983 */ /* 0x000ea80000300800 */
[----:B------:R-:W4:Y:S04]  /*510d0*/  LDL.LU R54, [R1+0x15fc] ;  /* 0x0015fc0001367983 */ /* 0x000f280000300800 */
[----:B0-----:R-:W2:Y:S04]  /*510e0*/  LDL.LU R55, [R1+0x15e8] ;  /* 0x0015e80001377983 */ /* 0x001ea80000300800 */
[----:B------:R-:W-:Y:S04]  /*510f0*/  STL.64 [R1+0x1a10], R16 ;  /* 0x001a101001007387 */ /* 0x000fe80000100a00 */
[----:B------:R-:W2:Y:S04]  /*51100*/  LDL.LU R7, [R1+0x1600] ;  /* 0x0016000001077983 */ /* 0x000ea80000300800 */
[----:B------:R-:W2:Y:S04]  /*51110*/  LDL R83, [R1+0x25c8] ;  /* 0x0025c80001537983 */ /* 0x000ea80000100800 */
[----:B------:R-:W2:Y:S04]  /*51120*/  LDL R34, [R1+0x25cc] ;  /* 0x0025cc0001227983 */ /* 0x000ea80000100800 */
[----:B------:R-:W-:Y:S01]  /*51130*/  STL.64 [R1+0x1a18], R20 ;  /* 0x001a181401007387 */ /* 0x000fe20000100a00 */
[----:B------:R-:W-:-:S03]  /*51140*/  ISETP.GT.AND P5, PT, R92, 0x4e, PT ;  /* 0x0000004e5c00780c */ /* 0x000fc60003fa4270 */
[----:B---3--:R0:W-:Y:S04]  /*51150*/  @P6 STL [R1+0x2490], R35 ;  /* 0x0024902301006387 */ /* 0x0081e80000100800 */
[----:B0-----:R-:W3:Y:S04]  /*51160*/  LDL.LU R35, [R1+0x15f4] ;  /* 0x0015f40001237983 */ /* 0x001ee80000300800 */
[----:B------:R0:W-:Y:S04]  /*51170*/  @P6 STL [R1+0x248c], R0 ;  /* 0x00248c0001006387 */ /* 0x0001e80000100800 */
[----:B0-----:R-:W3:Y:S04]  /*51180*/  LDL.LU R0, [R1+0x160c] ;  /* 0x00160c0001007983 */ /* 0x001ee80000300800 */
[----:B------:R-:W-:Y:S04]  /*51190*/  @P0 STL [R1+0x2484], R4 ;  /* 0x0024840401000387 */ /* 0x000fe80000100800 */
[----:B------:R0:W-:Y:S04]  /*511a0*/  @P0 STL [R1+0x2488], R13 ;  /* 0x0024880d01000387 */ /* 0x0001e80000100800 */
[----:B------:R-:W3:Y:S04]  /*511b0*/  LDL.LU R40, [R1+0x15f8] ;  /* 0x0015f80001287983 */ /* 0x000ee80000300800 */
[----:B------:R-:W3:Y:S04]  /*511c0*/  LDL.LU R41, [R1+0x1610] ;  /* 0x0016100001297983 */ /* 0x000ee80000300800 */
[----:B------:R-:W3:Y:S04]  /*511d0*/  LDL R36, [R1+0x264c] ;  /* 0x00264c0001247983 */ /* 0x000ee80000100800 */
[----:B------:R-:W3:Y:S04]  /*511e0*/  LDL R82, [R1+0x2650] ;  /* 0x0026500001527983 */ /* 0x000ee80000100800 */
[----:B------:R-:W3:Y:S04]  /*511f0*/  LDL R20, [R1+0x218c] ;  /* 0x00218c0001147983 */ /* 0x000ee80000100800 */
[----:B------:R-:W3:Y:S01]  /*51200*/  LDL R37, [R1+0x2190] ;  /* 0x0021900001257983 */ /* 0x000ee20000100800 */
[----:B----4-:R-:W-:-:S02]  /*51210*/  IMAD.MOV.U32 R12, RZ, RZ, R54 ;  /* 0x000000ffff0c7224 */ /* 0x010fc400078e0036 */
[----:B--2---:R-:W-:Y:S02]  /*51220*/  IMAD.MOV.U32 R23, RZ, RZ, R55 ;  /* 0x000000ffff177224 */ /* 0x004fe400078e0037 */
[----:B0-----:R-:W-:Y:S02]  /*51230*/  IMAD.MOV.U32 R13, RZ, RZ, R57 ;  /* 0x000000ffff0d7224 */ /* 0x001fe400078e0039 */
[----:B------:R-:W-:Y:S02]  /*51240*/  IMAD.MOV.U32 R22, RZ, RZ, R7 ;  /* 0x000000ffff167224 */ /* 0x000fe400078e0007 */
[----:B------:R-:W-:Y:S02]  /*51250*/  IMAD.MOV.U32 R16, RZ, RZ, R56 ;  /* 0x000000ffff107224 */ /* 0x000fe400078e0038 */
[----:B------:R-:W-:Y:S02]  /*51260*/  IMAD.MOV.U32 R17, RZ, RZ, R73 ;  /* 0x000000ffff117224 */ /* 0x000fe400078e0049 */
[----:B------:R-:W-:Y:S01]  /*51270*/  IMAD.MOV.U32 R14, RZ, RZ, R72 ;  /* 0x000000ffff0e7224 */ /* 0x000fe200078e0048 */
[----:B------:R-:W2:Y:S04]  /*51280*/  @P5 LDG.E.U16 R83, desc[UR6][R12.64] ;  /* 0x000000060c535981 */ /* 0x000ea8000c1e1500 */
[----:B------:R3:W4:Y:S01]  /*51290*/  @P5 LDG.E.U16 R34, desc[UR6][R22.64] ;  /* 0x0000000616225981 */ /* 0x000722000c1e1500 */
[----:B------:R-:W-:-:S03]  /*512a0*/  IMAD.MOV.U32 R15, RZ, RZ, R5 ;  /* 0x000000ffff0f7224 */ /* 0x000fc600078e0005 */
[----:B------:R-:W4:Y:S04]  /*512b0*/  LDL.LU R2, [R1+0x161c] ;  /* 0x00161c0001027983 */ /* 0x000f280000300800 */
[----:B------:R-:W-:Y:S01]  /*512c0*/  STL.64 [R1+0x19d8], R16 ;  /* 0x0019d81001007387 */ /* 0x000fe20000100a00 */
[----:B------:R-:W-:-:S03]  /*512d0*/  ISETP.GT.AND P6, PT, R92, 0x4f, PT ;  /* 0x0000004f5c00780c */ /* 0x000fc60003fc4270 */
[----:B------:R-:W-:Y:S04]  /*512e0*/  STL.64 [R1+0x19d0], R14 ;  /* 0x0019d00e01007387 */ /* 0x000fe80000100a00 */
[----:B------:R-:W4:Y:S04]  /*512f0*/  LDL.LU R3, [R1+0x1634] ;  /* 0x0016340001037983 */ /* 0x000f280000300800 */
[----:B------:R-:W4:Y:S01]  /*51300*/  LDL.LU R4, [R1+0x1620] ;  /* 0x0016200001047983 */ /* 0x000f220000300800 */
[----:B------:R-:W-:-:S03]  /*51310*/  ISETP.GT.AND P0, PT, R92, 0x50, PT ;  /* 0x000000505c00780c */ /* 0x000fc60003f04270 */
[----:B------:R-:W4:Y:S04]  /*51320*/  LDL.LU R5, [R1+0x1638] ;  /* 0x0016380001057983 */ /* 0x000f280000300800 */
[----:B------:R-:W4:Y:S04]  /*51330*/  LDL.LU R21, [R1+0x1614] ;  /* 0x0016140001157983 */ /* 0x000f280000300800 */
[----:B------:R-:W4:Y:S04]  /*51340*/  LDL.LU R74, [R1+0x162c] ;  /* 0x00162c00014a7983 */ /* 0x000f280000300800 */
[----:B------:R-:W4:Y:S04]  /*51350*/  LDL.LU R75, [R1+0x1618] ;  /* 0x00161800014b7983 */ /* 0x000f280000300800 */
[----:B------:R-:W4:Y:S04]  /*51360*/  LDL.LU R84, [R1+0x1630] ;  /* 0x0016300001547983 */ /* 0x000f280000300800 */
[----:B------:R-:W-:Y:S04]  /*51370*/  STL.64 [R1+0x19f8], R22 ;  /* 0x0019f81601007387 */ /* 0x000fe80000100a00 */
[----:B------:R0:W-:Y:S04]  /*51380*/  STL.64 [R1+0x19f0], R12 ;  /* 0x0019f00c01007387 */ /* 0x0001e80000100a00 */
[----:B0-----:R-:W4:Y:S04]  /*51390*/  LDL.LU R12, [R1+0x1624] ;  /* 0x00162400010c7983 */ /* 0x001f280000300800 */
[----:B------:R-:W4:Y:S04]  /*513a0*/  LDL.LU R13, [R1+0x163c] ;  /* 0x00163c00010d7983 */ /* 0x000f280000300800 */
[----:B------:R-:W4:Y:S01]  /*513b0*/  LDL.LU R85, [R1+0x1628] ;  /* 0x0016280001557983 */ /* 0x000f220000300800 */
[----:B---3--:R-:W-:-:S02]  /*513c0*/  IMAD.MOV.U32 R23, RZ, RZ, R35 ;  /* 0x000000ffff177224 */ /* 0x008fc400078e0023 */
[----:B------:R-:W-:Y:S02]  /*513d0*/  IMAD.MOV.U32 R22, RZ, RZ, R0 ;  /* 0x000000ffff167224 */ /* 0x000fe400078e0000 */
[----:B------:R-:W-:Y:S02]  /*513e0*/  IMAD.MOV.U32 R25, RZ, RZ, R40 ;  /* 0x000000ffff197224 */ /* 0x000fe400078e0028 */
[----:B------:R-:W-:Y:S01]  /*513f0*/  IMAD.MOV.U32 R24, RZ, RZ, R41 ;  /* 0x000000ffff187224 */ /* 0x000fe200078e0029 */
[----:B------:R-:W3:Y:S04]  /*51400*/  @P6 LDG.E.U16 R36, desc[UR6][R22.64] ;  /* 0x0000000616246981 */ /* 0x000ee8000c1e1500 */
[----:B------:R0:W3:Y:S04]  /*51410*/  @P0 LDG.E.U16 R20, desc[UR6][R14.64] ;  /* 0x000000060e140981 */ /* 0x0000e8000c1e1500 */
[----:B------:R-:W3:Y:S04]  /*51420*/  @P6 LDG.E.U16 R82, desc[UR6][R24.64] ;  /* 0x0000000618526981 */ /* 0x000ee8000c1e1500 */
[----:B------:R1:W3:Y:S04]  /*51430*/  @P0 LDG.E.U16 R37, desc[UR6][R16.64] ;  /* 0x0000000610250981 */ /* 0x0002e8000c1e1500 */
[----:B--2---:R2:W-:Y:S04]  /*51440*/  @P5 STL [R1+0x25c8], R83 ;  /* 0x0025c85301005387 */ /* 0x0045e80000100800 */
[----:B--2---:R-:W2:Y:S04]  /*51450*/  LDL.LU R83, [R1+0x1640] ;  /* 0x0016400001537983 */ /* 0x004ea80000300800 */
[----:B----4-:R4:W-:Y:S04]  /*51460*/  @P5 STL [R1+0x25cc], R34 ;  /* 0x0025cc2201005387 */ /* 0x0109e80000100800 */
[----:B------:R-:W2:Y:S04]  /*51470*/  LDL R73, [R1+0x247c] ;  /* 0x00247c0001497983 */ /* 0x000ea80000100800 */
[----:B------:R-:W2:Y:S04]  /*51480*/  LDL R72, [R1+0x2480] ;  /* 0x0024800001487983 */ /* 0x000ea80000100800 */
[----:B------:R-:W2:Y:S04]  /*51490*/  LDL.LU R56, [R1+0x164c] ;  /* 0x00164c0001387983 */ /* 0x000ea80000300800 */
[----:B------:R-:W-:Y:S04]  /*514a0*/  STL.64 [R1+0x19e0], R22 ;  /* 0x0019e01601007387 */ /* 0x000fe80000100a00 */
[----:B------:R-:W2:Y:S04]  /*514b0*/  LDL.LU R57, [R1+0x1664] ;  /* 0x0016640001397983 */ /* 0x000ea80000300800 */
[----:B------:R-:W2:Y:S04]  /*514c0*/  LDL.LU R54, [R1+0x1650] ;  /* 0x0016500001367983 */ /* 0x000ea80000300800 */
[----:B------:R-:W2:Y:S01]  /*514d0*/  LDL.LU R55, [R1+0x1668] ;  /* 0x0016680001377983 */ /* 0x000ea20000300800 */
[----:B------:R-:W-:-:S03]  /*514e0*/  LOP3.LUT R3, R3, R2, RZ, 0x3c, !PT ;  /* 0x0000000203037212 */ /* 0x000fc600078e3cff */
[----:B------:R-:W2:Y:S01]  /*514f0*/  LDL.LU R7, [R1+0x1644] ;  /* 0x0016440001077983 */ /* 0x000ea20000300800 */
[----:B------:R-:W-:Y:S02]  /*51500*/  LOP3.LUT R5, R5, R4, RZ, 0x3c, !PT ;  /* 0x0000000405057212 */ /* 0x000fe400078e3cff */
[----:B------:R-:W-:Y:S01]  /*51510*/  ISETP.GT.AND P5, PT, R92, 0x51, PT ;  /* 0x000000515c00780c */ /* 0x000fe20003fa4270 */
[----:B----4-:R-:W4:Y:S04]  /*51520*/  LDL.LU R34, [R1+0x165c] ;  /* 0x00165c0001227983 */ /* 0x010f280000300800 */
[----:B------:R-:W4:Y:S04]  /*51530*/  LDL.LU R35, [R1+0x1648] ;  /* 0x0016480001237983 */ /* 0x000f280000300800 */
[----:B------:R-:W4:Y:S01]  /*51540*/  LDL.LU R0, [R1+0x1660] ;  /* 0x0016600001007983 */ /* 0x000f220000300800 */
[----:B------:R-:W-:-:S03]  /*51550*/  LOP3.LUT R2, R3, R2, RZ, 0x3c, !PT ;  /* 0x0000000203027212 */ /* 0x000fc600078e3cff */
[----:B------:R-:W-:Y:S01]  /*51560*/  STL.64 [R1+0x19e8], R24 ;  /* 0x0019e81801007387 */ /* 0x000fe20000100a00 */
[----:B------:R-:W-:Y:S02]  /*51570*/  LOP3.LUT R4, R5, R4, RZ, 0x3c, !PT ;  /* 0x0000000405047212 */ /* 0x000fe400078e3cff */
[----:B------:R-:W-:Y:S02]  /*51580*/  PRMT R49, RZ, 0x7610, R49 ;  /* 0x00007610ff317816 */ /* 0x000fe40000000031 */
[----:B------:R-:W-:Y:S02]  /*51590*/  LOP3.LUT R3, R3, R2, RZ, 0x3c, !PT ;  /* 0x0000000203037212 */ /* 0x000fe400078e3cff */
[----:B------:R-:W-:Y:S02]  /*515a0*/  LOP3.LUT R13, R13, R12, RZ, 0x3c, !PT ;  /* 0x0000000c0d0d7212 */ /* 0x000fe400078e3cff */
[----:B------:R-:W-:Y:S02]  /*515b0*/  LOP3.LUT R5, R5, R4, RZ, 0x3c, !PT ;  /* 0x0000000405057212 */ /* 0x000fe400078e3cff */
[----:B------:R-:W-:Y:S01]  /*515c0*/  PRMT R48, RZ, 0x7610, R48 ;  /* 0x00007610ff307816 */ /* 0x000fe20000000030 */
[----:B0-----:R-:W-:-:S02]  /*515d0*/  IMAD.MOV.U32 R14, RZ, RZ, R74 ;  /* 0x000000ffff0e7224 */ /* 0x001fc400078e004a */
[----:B------:R-:W-:Y:S02]  /*515e0*/  IMAD.MOV.U32 R15, RZ, RZ, R21 ;  /* 0x000000ffff0f7224 */ /* 0x000fe400078e0015 */
[----:B-1----:R-:W-:Y:S02]  /*515f0*/  IMAD.MOV.U32 R16, RZ, RZ, R84 ;  /* 0x000000ffff107224 */ /* 0x002fe400078e0054 */
[----:B------:R-:W-:Y:S01]  /*51600*/  IMAD.MOV.U32 R17, RZ, RZ, R75 ;  /* 0x000000ffff117224 */ /* 0x000fe200078e004b */
[----:B------:R-:W-:Y:S02]  /*51610*/  LOP3.LUT R12, R13, R12, RZ, 0x3c, !PT ;  /* 0x0000000c0d0c7212 */ /* 0x000fe400078e3cff */
[----:B------:R-:W-:Y:S01]  /*51620*/  PRMT R44, RZ, 0x7610, R44 ;  /* 0x00007610ff2c7816 */ /* 0x000fe2000000002c */
[----:B------:R0:W4:Y:S01]  /*51630*/  @P5 LDG.E.U16 R49, desc[UR6][R14.64] ;  /* 0x000000060e315981 */ /* 0x000122000c1e1500 */
[----:B------:R-:W-:-:S03]  /*51640*/  PRMT R45, RZ, 0x7610, R45 ;  /* 0x00007610ff2d7816 */ /* 0x000fc6000000002d */
[----:B------:R1:W4:Y:S01]  /*51650*/  @P5 LDG.E.U16 R48, desc[UR6][R16.64] ;  /* 0x0000000610305981 */ /* 0x000322000c1e1500 */
[----:B------:R-:W-:-:S03]  /*51660*/  LOP3.LUT R13, R13, R12, RZ, 0x3c, !PT ;  /* 0x0000000c0d0d7212 */ /* 0x000fc600078e3cff */
[----:B---3--:R-:W-:Y:S04]  /*51670*/  @P6 STL [R1+0x264c], R36 ;  /* 0x00264c2401006387 */ /* 0x008fe80000100800 */
[----:B------:R-:W-:Y:S01]  /*51680*/  @P6 STL [R1+0x2650], R82 ;  /* 0x0026505201006387 */ /* 0x000fe20000100800 */
[----:B------:R-:W-:-:S03]  /*51690*/  ISETP.GT.AND P6, PT, R92, 0x52, PT ;  /* 0x000000525c00780c */ /* 0x000fc60003fc4270 */
[----:B------:R-:W-:Y:S04]  /*516a0*/  @P0 STL [R1+0x218c], R20 ;  /* 0x00218c1401000387 */ /* 0x000fe80000100800 */
[----:B------:R-:W-:Y:S01]  /*516b0*/  @P0 STL [R1+0x2190], R37 ;  /* 0x0021902501000387 */ /* 0x000fe20000100800 */
[----:B------:R-:W-:-:S03]  /*516c0*/  ISETP.GT.AND P0, PT, R92, 0x53, PT ;  /* 0x000000535c00780c */ /* 0x000fc60003f04270 */
[----:B------:R-:W-:Y:S04]  /*516d0*/  STL.64 [R1+0x19a0], R2 ;  /* 0x0019a00201007387 */ /* 0x000fe80000100a00 */
[----:B------:R-:W-:Y:S04]  /*516e0*/  STL.64 [R1+0x19a8], R4 ;  /* 0x0019a80401007387 */ /* 0x000fe80000100a00 */
[----:B------:R0:W-:Y:S04]  /*516f0*/  STL.64 [R1+0x19c0], R14 ;  /* 0x0019c00e01007387 */ /* 0x0001e80000100a00 */
[----:B------:R3:W3:Y:S01]  /*51700*/  @P6 LDG.E.U16 R45, desc[UR6][R12.64] ;  /* 0x000000060c2d6981 */ /* 0x0006e2000c1e1500 */
[----:B0-----:R-:W-:-:S02]  /*51710*/  IMAD.MOV.U32 R15, RZ, RZ, R85 ;  /* 0x000000ffff0f7224 */ /* 0x001fc400078e0055 */
[----:B--2---:R-:W-:Y:S01]  /*51720*/  IMAD.MOV.U32 R14, RZ, RZ, R83 ;  /* 0x000000ffff0e7224 */ /* 0x004fe200078e0053 */
[----:B------:R-:W2:Y:S04]  /*51730*/  @P0 LDG.E.U16 R73, desc[UR6][R2.64] ;  /* 0x0000000602490981 */ /* 0x000ea8000c1e1500 */
[----:B------:R0:W2:Y:S04]  /*51740*/  @P6 LDG.E.U16 R44, desc[UR6][R14.64] ;  /* 0x000000060e2c6981 */ /* 0x0000a8000c1e1500 */
[----:B------:R-:W2:Y:S04]  /*51750*/  @P0 LDG.E.U16 R72, desc[UR6][R4.64] ;  /* 0x0000000604480981 */ /* 0x000ea8000c1e1500 */
[----:B------:R1:W-:Y:S01]  /*51760*/  STL.64 [R1+0x19c8], R16 ;  /* 0x0019c81001007387 */ /* 0x0003e20000100a00 */
[----:B------:R-:W-:-:S02]  /*51770*/  IMAD.MOV.U32 R25, RZ, RZ, R7 ;  /* 0x000000ffff197224 */ /* 0x000fc400078e0007 */
[----:B----4-:R-:W-:Y:S02]  /*51780*/  IMAD.MOV.U32 R24, RZ, RZ, R34 ;  /* 0x000000ffff187224 */ /* 0x010fe400078e0022 */
[----:B-1----:R-:W-:Y:S02]  /*51790*/  IMAD.MOV.U32 R16, RZ, RZ, R55 ;  /* 0x000000ffff107224 */ /* 0x002fe400078e0037 */
[----:B------:R-:W-:Y:S01]  /*517a0*/  IMAD.MOV.U32 R17, RZ, RZ, R54 ;  /* 0x000000ffff117224 */ /* 0x000fe200078e0036 */
[----:B------:R-:W-:Y:S04]  /*517b0*/  STL [R1+0x426c], R48 ;  /* 0x00426c3001007387 */ /* 0x000fe80000100800 */
[----:B------:R-:W-:Y:S04]  /*517c0*/  STL [R1+0x4270], R49 ;  /* 0x0042703101007387 */ /* 0x000fe80000100800 */
[----:B------:R-:W-:Y:S04]  /*517d0*/  STL.64 [R1+0x19b8], R14 ;  /* 0x0019b80e01007387 */ /* 0x000fe80000100a00 */
[----:B------:R-:W4:Y:S04]  /*517e0*/  LDL R83, [R1+0x2478] ;  /* 0x0024780001537983 */ /* 0x000f280000100800 */
[----:B------:R3:W-:Y:S02]  /*517f0*/  STL.64 [R1+0x19b0], R12 ;  /* 0x0019b00c01007387 */ /* 0x0007e40000100a00 */
[----:B---3--:R-:W-:-:S02]  /*51800*/  IMAD.MOV.U32 R12, RZ, RZ, R0 ;  /* 0x000000ffff0c7224 */ /* 0x008fc400078e0000 */
[----:B------:R-:W-:Y:S02]  /*51810*/  IMAD.MOV.U32 R13, RZ, RZ, R35 ;  /* 0x000000ffff0d7224 */ /* 0x000fe400078e0023 */
[----:B0-----:R-:W-:Y:S02]  /*51820*/  IMAD.MOV.U32 R14, RZ, RZ, R57 ;  /* 0x000000ffff0e7224 */ /* 0x001fe400078e0039 */
[----:B------:R-:W-:Y:S01]  /*51830*/  IMAD.MOV.U32 R15, RZ, RZ, R56 ;  /* 0x000000ffff0f7224 */ /* 0x000fe200078e0038 */
[----:B--2---:R-:W-:Y:S04]  /*51840*/  STL [R1+0x4274], R44 ;  /* 0x0042742c01007387 */ /* 0x004fe80000100800 */
[----:B------:R-:W-:Y:S04]  /*51850*/  STL [R1+0x4278], R45 ;  /* 0x0042782d01007387 */ /* 0x000fe80000100800 */
[----:B------:R-:W-:Y:S04]  /*51860*/  @P0 STL [R1+0x247c], R73 ;  /* 0x00247c4901000387 */ /* 0x000fe80000100800 */
[----:B------:R-:W-:Y:S04]  /*51870*/  @P0 STL [R1+0x2480], R72 ;  /* 0x0024804801000387 */ /* 0x000fe80000100800 */
[----:B------:R-:W2:Y:S04]  /*51880*/  LDL R59, [R1+0x2474] ;  /* 0x00247400013b7983 */ /* 0x000ea80000100800 */
[----:B------:R-:W3:Y:S04]  /*51890*/  LDL.LU R38, [R1+0x1654] ;  /* 0x0016540001267983 */ /* 0x000ee80000300800 */
[----:B------:R-:W-:Y:S04]  /*518a0*/  STL.64 [R1+0x1990], R24 ;  /* 0x0019901801007387 */ /* 0x000fe80000100a00 */
[----:B------:R0:W-:Y:S04]  /*518b0*/  STL.64 [R1+0x1998], R12 ;  /* 0x0019980c01007387 */ /* 0x0001e80000100a00 */
[----:B------:R-:W3:Y:S04]  /*518c0*/  LDL.LU R39, [R1+0x166c] ;  /* 0x00166c0001277983 */ /* 0x000ee80000300800 */
[----:B------:R-:W3:Y:S04]  /*518d0*/  LDL.LU R40, [R1+0x1658] ;  /* 0x0016580001287983 */ /* 0x000ee80000300800 */
[----:B------:R-:W3:Y:S04]  /*518e0*/  LDL.LU R41, [R1+0x1670] ;  /* 0x0016700001297983 */ /* 0x000ee80000300800 */
[----:B------:R-:W3:Y:S04]  /*518f0*/  LDL R22, [R1+0x2470] ;  /* 0x0024700001167983 */ /* 0x000ee80000100800 */
[----:B------:R-:W3:Y:S04]  /*51900*/  LDL R23, [R1+0x246c] ;  /* 0x00246c0001177983 */ /* 0x000ee80000100800 */
[----:B------:R-:W3:Y:S04]  /*51910*/  LDL R82, [R1+0x25c4] ;  /* 0x0025c40001527983 */ /* 0x000ee80000100800 */
[----:B------:R-:W-:Y:S04]  /*51920*/  STL.64 [R1+0x1978], R16 ;  /* 0x0019781001007387 */ /* 0x000fe80000100a00 */
[----:B------:R-:W-:Y:S04]  /*51930*/  STL.64 [R1+0x1970], R14 ;  /* 0x0019700e01007387 */ /* 0x000fe80000100a00 */
[----:B------:R-:W3:Y:S01]  /*51940*/  LDL R36, [R1+0x25c0] ;  /* 0x0025c00001247983 */ /* 0x000ee20000100800 */
[----:B------:R-:W-:-:S02]  /*51950*/  ISETP.GT.AND P5, PT, R92, 0x54, PT ;  /* 0x000000545c00780c */ /* 0x000fc40003fa4270 */
[C---:B------:R-:W-:Y:S02]  /*51960*/  ISETP.GT.AND P6, PT, R92.reuse, 0x55, PT ;  /* 0x000000555c00780c */ /* 0x040fe40003fc4270 */
[----:B------:R-:W-:Y:S01]  /*51970*/  ISETP.GT.AND P0, PT, R92, 0x56, PT ;  /* 0x000000565c00780c */ /* 0x000fe20003f04270 */
        /* <DEDUP_REMOVED lines=10> */
[----:B----4-:R-:W4:Y:S04]  /*51a20*/  @P5 LDG.E.U16 R83, desc[UR6][R12.64] ;  /* 0x000000060c535981 */ /* 0x010f28000c1e1500 */
[----:B0-----:R-:W4:Y:S04]  /*51a30*/  LDL.LU R12, [R1+0x1684] ;  /* 0x00168400010c7983 */ /* 0x001f280000300800 */
[----:B------:R-:W4:Y:S04]  /*51a40*/  LDL.LU R13, [R1+0x169c] ;  /* 0x00169c00010d7983 */ /* 0x000f280000300800 */
[----:B------:R-:W4:Y:S04]  /*51a50*/  LDL.LU R85, [R1+0x1688] ;  /* 0x0016880001557983 */ /* 0x000f280000300800 */
[----:B------:R-:W4:Y:S04]  /*51a60*/  LDL.LU R72, [R1+0x16a0] ;  /* 0x0016a00001487983 */ /* 0x000f280000300800 */
        /* <DEDUP_REMOVED lines=9> */
[----:B--2---:R0:W2:Y:S01]  /*51b00*/  @P5 LDG.E.U16 R59, desc[UR6][R24.64] ;  /* 0x00000006183b5981 */ /* 0x0040a2000c1e1500 */
[----:B---3--:R-:W-:-:S02]  /*51b10*/  IMAD.MOV.U32 R29, RZ, RZ, R40 ;  /* 0x000000ffff1d7224 */ /* 0x008fc400078e0028 */
[----:B------:R-:W-:Y:S01]  /*51b20*/  IMAD.MOV.U32 R28, RZ, RZ, R41 ;  /* 0x000000ffff1c7224 */ /* 0x000fe200078e0029 */
[----:B------:R-:W3:Y:S01]  /*51b30*/  @P0 LDG.E.U16 R82, desc[UR6][R16.64] ;  /* 0x0000000610520981 */ /* 0x000ee2000c1e1500 */
[----:B0-----:R-:W-:Y:S01]  /*51b40*/  MOV R24, R39 ;  /* 0x0000002700187202 */ /* 0x001fe20000000f00 */
[----:B------:R-:W-:Y:S02]  /*51b50*/  IMAD.MOV.U32 R25, RZ, RZ, R38 ;  /* 0x000000ffff197224 */ /* 0x000fe400078e0026 */
[----:B------:R-:W3:Y:S04]  /*51b60*/  @P6 LDG.E.U16 R22, desc[UR6][R28.64] ;  /* 0x000000061c166981 */ /* 0x000ee8000c1e1500 */
[----:B------:R0:W3:Y:S04]  /*51b70*/  @P0 LDG.E.U16 R36, desc[UR6][R14.64] ;  /* 0x000000060e240981 */ /* 0x0000e8000c1e1500 */
[----:B------:R-:W3:Y:S01]  /*51b80*/  @P6 LDG.E.U16 R23, desc[UR6][R24.64] ;  /* 0x0000000618176981 */ /* 0x000ee2000c1e1500 */
[----:B------:R-:W-:-:S02]  /*51b90*/  LOP3.LUT R3, R3, R2, RZ, 0x3c, !PT ;  /* 0x0000000203037212 */ /* 0x000fc400078e3cff */
[----:B------:R-:W-:Y:S02]  /*51ba0*/  LOP3.LUT R5, R5, R4, RZ, 0x3c, !PT ;  /* 0x0000000405057212 */ /* 0x000fe400078e3cff */
[----:B------:R-:W-:Y:S01]  /*51bb0*/  LOP3.LUT R2, R3, R2, RZ, 0x3c, !PT ;  /* 0x0000000203027212 */ /* 0x000fe200078e3cff */
[----:B----4-:R1:W-:Y:S01]  /*51bc0*/  @P5 STL [R1+0x2478], R83 ;  /* 0x0024785301005387 */ /* 0x0103e20000100800 */
[----:B------:R-:W-:Y:S02]  /*51bd0*/  LOP3.LUT R4, R5, R4, RZ, 0x3c, !PT ;  /* 0x0000000405047212 */ /* 0x000fe400078e3cff */
[----:B------:R-:W-:Y:S01]  /*51be0*/  LOP3.LUT R3, R3, R2, RZ, 0x3c, !PT ;  /* 0x0000000203037212 */ /* 0x000fe200078e3cff */
[----:B-1----:R-:W4:Y:S01]  /*51bf0*/  LDL.LU R83, [R1+0x16c0] ;  /* 0x0016c00001537983 */ /* 0x002f220000300800 */
[----:B------:R-:W-:Y:S02]  /*51c00*/  LOP3.LUT R13, R13, R12, RZ, 0x3c, !PT ;  /* 0x0000000c0d0d7212 */ /* 0x000fe400078e3cff */
[----:B------:R-:W-:Y:S01]  /*51c10*/  LOP3.LUT R5, R5, R4, RZ, 0x3c, !PT ;  /* 0x0000000405057212 */ /* 0x000fe200078e3cff */
[----:B0-----:R-:W-:-:S02]  /*51c20*/  IMAD.MOV.U32 R14, RZ, RZ, R20 ;  /* 0x000000ffff0e7224 */ /* 0x001fc400078e0014 */
[----:B------:R-:W-:Y:S01]  /*51c30*/  IMAD.MOV.U32 R15, RZ, RZ, R37 ;  /* 0x000000ffff0f7224 */ /* 0x000fe200078e0025 */
[C---:B------:R-:W-:Y:S01]  /*51c40*/  LOP3.LUT R12, R13.reuse, R12, RZ, 0x3c, !PT ;  /* 0x0000000c0d0c7212 */ /* 0x040fe200078e3cff */
[----:B------:R-:W-:Y:S02]  /*51c50*/  IMAD.MOV.U32 R16, RZ, RZ, R74 ;  /* 0x000000ffff107224 */ /* 0x000fe400078e004a */
[----:B------:R-:W-:Y:S01]  /*51c60*/  IMAD.MOV.U32 R17, RZ, RZ, R21 ;  /* 0x000000ffff117224 */ /* 0x000fe200078e0015 */
[----:B------:R-:W-:Y:S02]  /*51c70*/  PRMT R64, RZ, 0x7610, R64 ;  /* 0x00007610ff407816 */ /* 0x000fe40000000040 */
[----:B------:R-:W-:Y:S02]  /*51c80*/  LOP3.LUT R13, R13, R12, RZ, 0x3c, !PT ;  /* 0x0000000c0d0d7212 */ /* 0x000fe400078e3cff */
[----:B------:R-:W-:Y:S01]  /*51c90*/  PRMT R65, RZ, 0x7610, R65 ;  /* 0x00007610ff417816 */ /* 0x000fe20000000041 */
[----:B--2---:R-:W-:Y:S01]  /*51ca0*/  @P5 STL [R1+0x2474], R59 ;  /* 0x0024743b01005387 */ /* 0x004fe20000100800 */
[----:B------:R-:W-:-:S03]  /*51cb0*/  ISETP.GT.AND P5, PT, R92, 0x57, PT ;  /* 0x000000575c00780c */ /* 0x000fc60003fa4270 */
[----:B------:R-:W-:Y:S04]  /*51cc0*/  STL.64 [R1+0x1988], R28 ;  /* 0x0019881c01007387 */ /* 0x000fe80000100a00 */
[----:B------:R-:W-:Y:S04]  /*51cd0*/  STL.64 [R1+0x1980], R24 ;  /* 0x0019801801007387 */ /* 0x000fe80000100a00 */
        /* <DEDUP_REMOVED lines=9> */
[----:B------:R0:W2:Y:S04]  /*51d70*/  @P5 LDG.E.U16 R84, desc[UR6][R14.64] ;  /* 0x000000060e545981 */ /* 0x0000a8000c1e1500 */
[----:B------:R-:W3:Y:S04]  /*51d80*/  @P5 LDG.E.U16 R75, desc[UR6][R16.64] ;  /* 0x00000006104b5981 */ /* 0x000ee8000c1e1500 */
[----:B------:R-:W3:Y:S04]  /*51d90*/  @P6 LDG.E.U16 R56, desc[UR6][R12.64] ;  /* 0x000000060c386981 */ /* 0x000ee8000c1e1500 */
[----:B------:R1:W3:Y:S04]  /*51da0*/  @P0 LDG.E.U16 R64, desc[UR6][R4.64] ;  /* 0x0000000604400981 */ /* 0x0002e8000c1e1500 */
[----:B------:R4:W3:Y:S01]  /*51db0*/  @P0 LDG.E.U16 R65, desc[UR6][R2.64] ;  /* 0x0000000602410981 */ /* 0x0008e2000c1e1500 */
[----:B0-----:R-:W-:-:S02]  /*51dc0*/  IMAD.MOV.U32 R14, RZ, RZ, R72 ;  /* 0x000000ffff0e7224 */ /* 0x001fc400078e0048 */
[----:B------:R-:W-:-:S05]  /*51dd0*/  IMAD.MOV.U32 R15, RZ, RZ, R85 ;  /* 0x000000ffff0f7224 */ /* 0x000fca00078e0055 */
[----:B------:R0:W3:Y:S04]  /*51de0*/  @P6 LDG.E.U16 R73, desc[UR6][R14.64] ;  /* 0x000000060e496981 */ /* 0x0000e8000c1e1500 */
[----:B------:R0:W-:Y:S01]  /*51df0*/  STL.64 [R1+0x1968], R16 ;  /* 0x0019681001007387 */ /* 0x0001e20000100a00 */
[----:B-1----:R-:W-:Y:S02]  /*51e00*/  IMAD.MOV.U32 R4, RZ, RZ, R35 ;  /* 0x000000ffff047224 */ /* 0x002fe400078e0023 */
[----:B------:R-:W-:Y:S02]  /*51e10*/  IMAD.MOV.U32 R5, RZ, RZ, R34 ;  /* 0x000000ffff057224 */ /* 0x000fe400078e0022 */
[----:B----4-:R-:W-:Y:S02]  /*51e20*/  IMAD.MOV.U32 R2, RZ, RZ, R83 ;  /* 0x000000ffff027224 */ /* 0x010fe400078e0053 */
[----:B------:R-:W-:-:S02]  /*51e30*/  IMAD.MOV.U32 R3, RZ, RZ, R0 ;  /* 0x000000ffff037224 */ /* 0x000fc400078e0000 */
[----:B0-----:R-:W-:Y:S02]  /*51e40*/  IMAD.MOV.U32 R16, RZ, RZ, R7 ;  /* 0x000000ffff107224 */ /* 0x001fe400078e0007 */
[----:B------:R-:W-:Y:S01]  /*51e50*/  IMAD.MOV.U32 R17, RZ, RZ, R55 ;  /* 0x000000ffff117224 */ /* 0x000fe200078e0037 */
[----:B------:R-:W-:Y:S01]  /*51e60*/  PRMT R62, RZ, 0x7610, R62 ;  /* 0x00007610ff3e7816 */ /* 0x000fe2000000003e */
[----:B--2---:R-:W-:Y:S04]  /*51e70*/  @P5 STL [R1+0x2694], R84 ;  /* 0x0026945401005387 */ /* 0x004fe80000100800 */
[----:B---3--:R-:W-:Y:S04]  /*51e80*/  @P5 STL [R1+0x2698], R75 ;  /* 0x0026984b01005387 */ /* 0x008fe80000100800 */
[----:B------:R0:W-:Y:S04]  /*51e90*/  STL.64 [R1+0x1958], R14 ;  /* 0x0019580e01007387 */ /* 0x0001e80000100a00 */
[----:B------:R-:W-:Y:S04]  /*51ea0*/  STL.64 [R1+0x1950], R12 ;  /* 0x0019500c01007387 */ /* 0x000fe80000100a00 */
[----:B------:R-:W-:Y:S01]  /*51eb0*/  @P6 STL [R1+0x2174], R56 ;  /* 0x0021743801006387 */ /* 0x000fe20000100800 */
[----:B------:R-:W-:Y:S01]  /*51ec0*/  ISETP.GT.AND P5, PT, R92, 0x5a, PT ;  /* 0x0000005a5c00780c */ /* 0x000fe20003fa4270 */
[----:B0-----:R-:W-:-:S02]  /*51ed0*/  IMAD.MOV.U32 R14, RZ, RZ, R54 ;  /* 0x000000ffff0e7224 */ /* 0x001fc400078e0036 */
[----:B------:R-:W-:Y:S01]  /*51ee0*/  IMAD.MOV.U32 R15, RZ, RZ, R57 ;  /* 0x000000ffff0f7224 */ /* 0x000fe200078e0039 */
[----:B------:R-:W-:Y:S04]  /*51ef0*/  @P6 STL [R1+0x2178], R73 ;  /* 0x0021784901006387 */ /* 0x000fe80000100800 */
[----:B------:R-:W-:Y:S04]  /*51f00*/  STL [R1+0x427c], R64 ;  /* 0x00427c4001007387 */ /* 0x000fe80000100800 */
[----:B------:R-:W-:Y:S04]  /*51f10*/  STL [R1+0x4280], R65 ;  /* 0x0042804101007387 */ /* 0x000fe80000100800 */
[----:B------:R-:W-:Y:S04]  /*51f20*/  STL.64 [R1+0x1910], R14 ;  /* 0x0019100e01007387 */ /* 0x000fe80000100a00 */
[----:B------:R-:W-:Y:S04]  /*51f30*/  STL.64 [R1+0x1918], R16 ;  /* 0x0019181001007387 */ /* 0x000fe80000100a00 */
[----:B------:R-:W-:Y:S04]  /*51f40*/  STL.64 [R1+0x1930], R4 ;  /* 0x0019300401007387 */ /* 0x000fe80000100a00 */
[----:B------:R0:W-:Y:S04]  /*51f50*/  STL.64 [R1+0x1938], R2 ;  /* 0x0019380201007387 */ /* 0x0001e80000100a00 */
[----:B------:R-:W2:Y:S04]  /*51f60*/  LDL.LU R38, [R1+0x16b4] ;  /* 0x0016b40001267983 */ /* 0x000ea80000300800 */
[----:B------:R-:W3:Y:S04]  /*51f70*/  LDL.LU R39, [R1+0x16cc] ;  /* 0x0016cc0001277983 */ /* 0x000ee80000300800 */
[----:B------:R-:W4:Y:S04]  /*51f80*/  LDL.LU R40, [R1+0x16b8] ;  /* 0x0016b80001287983 */ /* 0x000f280000300800 */
[----:B------:R-:W4:Y:S04]  /*51f90*/  LDL.LU R41, [R1+0x16d0] ;  /* 0x0016d00001297983 */ /* 0x000f280000300800 */
[----:B------:R-:W4:Y:S04]  /*51fa0*/  LDL R23, [R1+0x2464] ;  /* 0x0024640001177983 */ /* 0x000f280000100800 */
[----:B------:R-:W4:Y:S04]  /*51fb0*/  LDL R22, [R1+0x2468] ;  /* 0x0024680001167983 */ /* 0x000f280000100800 */
[----:B------:R-:W4:Y:S04]  /*51fc0*/  @P5 LDG.E.U16 R62, desc[UR6][R2.64] ;  /* 0x00000006023e5981 */ /* 0x000f28000c1e1500 */
[----:B------:R-:W4:Y:S04]  /*51fd0*/  LDL R36, [R1+0x245c] ;  /* 0x00245c0001247983 */ /* 0x000f280000100800 */
[----:B------:R-:W4:Y:S01]  /*51fe0*/  LDL R82, [R1+0x2460] ;  /* 0x0024600001527983 */ /* 0x000f220000100800 */
[----:B------:R-:W-:-:S02]  /*51ff0*/  ISETP.GT.AND P6, PT, R92, 0x5b, PT ;  /* 0x0000005b5c00780c */ /* 0x000fc40003fc4270 */
[----:B------:R-:W-:Y:S02]  /*52000*/  PRMT R63, RZ, 0x7610, R63 ;  /* 0x00007610ff3f7816 */ /* 0x000fe4000000003f */
[----:B------:R-:W-:Y:S01]  /*52010*/  ISETP.GT.AND P0, PT, R92, 0x5c, PT ;  /* 0x0000005c5c00780c */ /* 0x000fe20003f04270 */
[----:B0-----:R-:W4:Y:S04]  /*52020*/  LDL.LU R2, [R1+0x16dc] ;  /* 0x0016dc0001027983 */ /* 0x001f280000300800 */
[----:B------:R-:W4:Y:S04]  /*52030*/  LDL.LU R3, [R1+0x16f4] ;  /* 0x0016f40001037983 */ /* 0x000f280000300800 */
[----:B------:R-:W4:Y:S04]  /*52040*/  LDL.LU R12, [R1+0x16e0] ;  /* 0x0016e000010c7983 */ /* 0x000f280000300800 */
[----:B------:R-:W4:Y:S04]  /*52050*/  LDL.LU R13, [R1+0x16f8] ;  /* 0x0016f800010d7983 */ /* 0x000f280000300800 */
[----:B------:R-:W4:Y:S04]  /*52060*/  @P5 LDG.E.U16 R63, desc[UR6][R4.64] ;  /* 0x00000006043f5981 */ /* 0x000f28000c1e1500 */
[----:B------:R-:W4:Y:S04]  /*52070*/  LDL.LU R37, [R1+0x16d4] ;  /* 0x0016d40001257983 */ /* 0x000f280000300800 */
[----:B------:R-:W4:Y:S04]  /*52080*/  LDL.LU R20, [R1+0x16ec] ;  /* 0x0016ec0001147983 */ /* 0x000f280000300800 */
[----:B------:R-:W4:Y:S04]  /*52090*/  LDL.LU R21, [R1+0x16d8] ;  /* 0x0016d80001157983 */ /* 0x000f280000300800 */
[----:B------:R-:W4:Y:S01]  /*520a0*/  LDL.LU R74, [R1+0x16f0] ;  /* 0x0016f000014a7983 */ /* 0x000f220000300800 */
[----:B--2---:R-:W-:-:S02]  /*520b0*/  IMAD.MOV.U32 R25, RZ, RZ, R38 ;  /* 0x000000ffff197224 */ /* 0x004fc400078e0026 */
[----:B---3--:R-:W-:Y:S02]  /*520c0*/  IMAD.MOV.U32 R24, RZ, RZ, R39 ;  /* 0x000000ffff187224 */ /* 0x008fe400078e0027 */
[----:B----4-:R-:W-:Y:S02]  /*520d0*/  IMAD.MOV.U32 R29, RZ, RZ, R40 ;  /* 0x000000ffff1d7224 */ /* 0x010fe400078e0028 */
[----:B------:R-:W-:Y:S01]  /*520e0*/  IMAD.MOV.U32 R28, RZ, RZ, R41 ;  /* 0x000000ffff1c7224 */ /* 0x000fe200078e0029 */
[----:B------:R-:W2:Y:S04]  /*520f0*/  @P6 LDG.E.U16 R23, desc[UR6][R24.64] ;  /* 0x0000000618176981 */ /* 0x000ea8000c1e1500 */
[----:B------:R-:W3:Y:S04]  /*52100*/  @P6 LDG.E.U16 R22, desc[UR6][R28.64] ;  /* 0x000000061c166981 */ /* 0x000ee8000c1e1500 */
[----:B------:R0:W-:Y:S04]  /*52110*/  STL [R1+0x4284], R62 ;  /* 0x0042843e01007387 */ /* 0x0001e80000100800 */
[----:B------:R1:W4:Y:S04]  /*52120*/  @P0 LDG.E.U16 R36, desc[UR6][R14.64] ;  /* 0x000000060e240981 */ /* 0x000328000c1e1500 */
[----:B------:R1:W4:Y:S04]  /*52130*/  @P0 LDG.E.U16 R82, desc[UR6][R16.64] ;  /* 0x0000000610520981 */ /* 0x000328000c1e1500 */
[----:B0-----:R-:W4:Y:S04]  /*52140*/  LDL.LU R62, [R1+0x2160] ;  /* 0x00216000013e7983 */ /* 0x001f280000300800 */
[----:B------:R-:W4:Y:S04]  /*52150*/  LDL.LU R65, [R1+0x215c] ;  /* 0x00215c0001417983 */ /* 0x000f280000300800 */
[----:B------:R-:W4:Y:S04]  /*52160*/  LDL R75, [R1+0x2458] ;  /* 0x00245800014b7983 */ /* 0x000f280000100800 */
        /* <DEDUP_REMOVED lines=11> */
[----:B------:R-:W4:Y:S01]  /*52220*/  LDL.LU R34, [R1+0x1728] ;  /* 0x0017280001227983 */ /* 0x000f220000300800 */
[----:B------:R-:W-:-:S03]  /*52230*/  LOP3.LUT R3, R3, R2, RZ, 0x3c, !PT ;  /* 0x0000000203037212 */ /* 0x000fc600078e3cff */
[----:B------:R-:W4:Y:S01]  /*52240*/  LDL.LU R35, [R1+0x1704] ;  /* 0x0017040001237983 */ /* 0x000f220000300800 */
[----:B------:R-:W-:-:S03]  /*52250*/  LOP3.LUT R13, R13, R12, RZ, 0x3c, !PT ;  /* 0x0000000c0d0d7212 */ /* 0x000fc600078e3cff */
[----:B------:R-:W4:Y:S01]  /*52260*/  LDL.LU R0, [R1+0x171c] ;  /* 0x00171c0001007983 */ /* 0x000f220000300800 */
[----:B------:R-:W-:-:S03]  /*52270*/  ISETP.GT.AND P5, PT, R92, 0x5d, PT ;  /* 0x0000005d5c00780c */ /* 0x000fc60003fa4270 */
[----:B------:R-:W4:Y:S04]  /*52280*/  LDL.LU R83, [R1+0x1708] ;  /* 0x0017080001537983 */ /* 0x000f280000300800 */
[----:B------:R-:W-:Y:S01]  /*52290*/  STL [R1+0x4288], R63 ;  /* 0x0042883f01007387 */ /* 0x000fe20000100800 */
[----:B------:R-:W-:-:S03]  /*522a0*/  LOP3.LUT R2, R3, R2, RZ, 0x3c, !PT ;  /* 0x0000000203027212 */ /* 0x000fc600078e3cff */
[----:B------:R-:W-:Y:S01]  /*522b0*/  STL.64 [R1+0x1928], R28 ;  /* 0x0019281c01007387 */ /* 0x000fe20000100a00 */
[----:B------:R-:W-:-:S03]  /*522c0*/  LOP3.LUT R12, R13, R12, RZ, 0x3c, !PT ;  /* 0x0000000c0d0c7212 */ /* 0x000fc600078e3cff */
[----:B------:R-:W-:Y:S01]  /*522d0*/  STL.64 [R1+0x1920], R24 ;  /* 0x0019201801007387 */ /* 0x000fe20000100a00 */
[----:B------:R-:W-:Y:S01]  /*522e0*/  LOP3.LUT R3, R3, R2, RZ, 0x3c, !PT ;  /* 0x0000000203037212 */ /* 0x000fe200078e3cff */
[----:B-1----:R-:W-:Y:S01]  /*522f0*/  IMAD.MOV.U32 R14, RZ, RZ, R20 ;  /* 0x000000ffff0e7224 */ /* 0x002fe200078e0014 */
[----:B------:R-:W-:Y:S01]  /*52300*/  LOP3.LUT R13, R13, R12, RZ, 0x3c, !PT ;  /* 0x0000000c0d0d7212 */ /* 0x000fe200078e3cff */
[----:B------:R-:W-:Y:S02]  /*52310*/  IMAD.MOV.U32 R15, RZ, RZ, R37 ;  /* 0x000000ffff0f7224 */ /* 0x000fe400078e0025 */
[----:B------:R-:W-:Y:S02]  /*52320*/  IMAD.MOV.U32 R16, RZ, RZ, R74 ;  /* 0x000000ffff107224 */ /* 0x000fe400078e004a */
[----:B------:R-:W-:Y:S01]  /*52330*/  IMAD.MOV.U32 R17, RZ, RZ, R21 ;  /* 0x000000ffff117224 */ /* 0x000fe200078e0015 */
[----:B------:R-:W-:Y:S01]  /*52340*/  PRMT R88, RZ, 0x7610, R88 ;  /* 0x00007610ff587816 */ /* 0x000fe20000000058 */
[----:B--2---:R-:W-:Y:S04]  /*52350*/  @P6 STL [R1+0x2464], R23 ;  /* 0x0024641701006387 */ /* 0x004fe80000100800 */
[----:B---3--:R-:W-:Y:S01]  /*52360*/  @P6 STL [R1+0x2468], R22 ;  /* 0x0024681601006387 */ /* 0x008fe20000100800 */
[----:B------:R-:W-:-:S03]  /*52370*/  ISETP.GT.AND P6, PT, R92, 0x5e, PT ;  /* 0x0000005e5c00780c */ /* 0x000fc60003fc4270 */
[----:B----4-:R-:W-:Y:S04]  /*52380*/  @P0 STL [R1+0x245c], R36 ;  /* 0x00245c2401000387 */ /* 0x010fe80000100800 */
[----:B------:R-:W-:Y:S04]  /*52390*/  @P0 STL [R1+0x2460], R82 ;  /* 0x0024605201000387 */ /* 0x000fe80000100800 */
[----:B------:R-:W-:Y:S04]  /*523a0*/  STL.64 [R1+0x18e0], R2 ;  /* 0x0018e00201007387 */ /* 0x000fe80000100a00 */
[----:B------:R-:W-:Y:S04]  /*523b0*/  STL.64 [R1+0x18e8], R12 ;  /* 0x0018e80c01007387 */ /* 0x000fe80000100a00 */
[----:B------:R-:W-:Y:S04]  /*523c0*/  STL.64 [R1+0x1900], R14 ;  /* 0x0019000e01007387 */ /* 0x000fe80000100a00 */
[----:B------:R0:W-:Y:S04]  /*523d0*/  STL.64 [R1+0x1908], R16 ;  /* 0x0019081001007387 */ /* 0x0001e80000100a00 */
[----:B------:R0:W2:Y:S04]  /*523e0*/  @P5 LDG.E.U16 R75, desc[UR6][R16.64] ;  /* 0x00000006104b5981 */ /* 0x0000a8000c1e1500 */
[----:B------:R1:W3:Y:S01]  /*523f0*/  @P5 LDG.E.U16 R84, desc[UR6][R14.64] ;  /* 0x000000060e545981 */ /* 0x0002e2000c1e1500 */
[----:B0-----:R-:W-:-:S02]  /*52400*/  IMAD.MOV.U32 R16, RZ, RZ, R55 ;  /* 0x000000ffff107224 */ /* 0x001fc400078e0037 */
[----:B------:R-:W-:-:S05]  /*52410*/  IMAD.MOV.U32 R17, RZ, RZ, R54 ;  /* 0x000000ffff117224 */ /* 0x000fca00078e0036 */
[----:B------:R-:W4:Y:S01]  /*52420*/  @P6 LDG.E.U16 R88, desc[UR6][R16.64] ;  /* 0x0000000610586981 */ /* 0x000f22000c1e1500 */
[----:B------:R-:W-:Y:S01]  /*52430*/  ISETP.GT.AND P0, PT, R92, 0x5f, PT ;  /* 0x0000005f5c00780c */ /* 0x000fe20003f04270 */
[----:B-1----:R-:W-:Y:S02]  /*52440*/  IMAD.MOV.U32 R14, RZ, RZ, R57 ;  /* 0x000000ffff0e7224 */ /* 0x002fe400078e0039 */
[----:B------:R-:W-:-:S05]  /*52450*/  IMAD.MOV.U32 R15, RZ, RZ, R85 ;  /* 0x000000ffff0f7224 */ /* 0x000fca00078e0055 */
[----:B------:R-:W4:Y:S05]  /*52460*/  @P6 LDG.E.U16 R4, desc[UR6][R14.64] ;  /* 0x000000060e046981 */ /* 0x000f2a000c1e1500 */
[----:B------:R-:W4:Y:S04]  /*52470*/  @P0 LDG.E.U16 R72, desc[UR6][R2.64] ;  /* 0x0000000602480981 */ /* 0x000f28000c1e1500 */
[----:B------:R-:W4:Y:S04]  /*52480*/  @P0 LDG.E.U16 R5, desc[UR6][R12.64] ;  /* 0x000000060c050981 */ /* 0x000f28000c1e1500 */
[----:B---3--:R-:W-:Y:S04]  /*52490*/  @P5 STL [R1+0x2454], R84 ;  /* 0x0024545401005387 */ /* 0x008fe80000100800 */
[----:B--2---:R-:W-:Y:S04]  /*524a0*/  @P5 STL [R1+0x2458], R75 ;  /* 0x0024584b01005387 */ /* 0x004fe80000100800 */
[----:B------:R-:W2:Y:S04]  /*524b0*/  LDL.LU R57, [R1+0x1714] ;  /* 0x0017140001397983 */ /* 0x000ea80000300800 */
[----:B------:R-:W3:Y:S04]  /*524c0*/  LDL.LU R54, [R1+0x172c] ;  /* 0x00172c0001367983 */ /* 0x000ee80000300800 */
[----:B------:R-:W-:Y:S04]  /*524d0*/  STL.64 [R1+0x18f0], R14 ;  /* 0x0018f00e01007387 */ /* 0x000fe80000100a00 */
[----:B------:R-:W-:Y:S04]  /*524e0*/  STL.64 [R1+0x18f8], R16 ;  /* 0x0018f81001007387 */ /* 0x000fe80000100a00 */
[----:B------:R-:W2:Y:S04]  /*524f0*/  LDL.LU R55, [R1+0x1718] ;  /* 0x0017180001377983 */ /* 0x000ea80000300800 */
[----:B----4-:R0:W-:Y:S04]  /*52500*/  STL [R1+0x25bc], R88 ;  /* 0x0025bc5801007387 */ /* 0x0101e80000100800 */
[----:B0-----:R-:W4:Y:S01]  /*52510*/  LDL.LU R88, [R1+0x4930] ;  /* 0x0049300001587983 */ /* 0x001f220000300800 */
[----:B------:R-:W-:-:S03]  /*52520*/  ISETP.GT.AND P5, PT, R92, 0x60, PT ;  /* 0x000000605c00780c */ /* 0x000fc60003fa4270 */
[----:B------:R-:W-:Y:S04]  /*52530*/  @P6 STL [R1+0x25b8], R4 ;  /* 0x0025b80401006387 */ /* 0x000fe80000100800 */
[----:B------:R-:W-:Y:S04]  /*52540*/  @P0 STL [R1+0x268c], R72 ;  /* 0x00268c4801000387 */ /* 0x000fe80000100800 */
[----:B------:R0:W-:Y:S01]  /*52550*/  @P0 STL [R1+0x2690], R5 ;  /* 0x0026900501000387 */ /* 0x0001e20000100800 */
[----:B------:R-:W-:Y:S02]  /*52560*/  IMAD.MOV.U32 R16, RZ, RZ, R0 ;  /* 0x000000ffff107224 */ /* 0x000fe400078e0000 */
[----:B------:R-:W-:-:S05]  /*52570*/  IMAD.MOV.U32 R17, RZ, RZ, R35 ;  /* 0x000000ffff117224 */ /* 0x000fca00078e0023 */
[----:B------:R3:W2:Y:S01]  /*52580*/  @P5 LDG.E.U16 R65, desc[UR6][R16.64] ;  /* 0x0000000610415981 */ /* 0x0006a2000c1e1500 */
[----:B0-----:R-:W-:Y:S02]  /*52590*/  IMAD.MOV.U32 R5, RZ, RZ, R83 ;  /* 0x000000ffff057224 */ /* 0x001fe400078e0053 */
[----:B----4-:R-:W-:Y:S02]  /*525a0*/  IMAD.MOV.U32 R4, RZ, RZ, R88 ;  /* 0x000000ffff047224 */ /* 0x010fe400078e0058 */
[----:B------:R-:W4:Y:S04]  /*525b0*/  LDL.LU R88, [R1+0x492c] ;  /* 0x00492c0001587983 */ /* 0x000f280000300800 */
[----:B------:R-:W4:Y:S01]  /*525c0*/  @P5 LDG.E.U16 R62, desc[UR6][R4.64] ;  /* 0x00000006043e5981 */ /* 0x000f22000c1e1500 */
[----:B------:R-:W-:-:S02]  /*525d0*/  IMAD.MOV.U32 R2, RZ, RZ, R56 ;  /* 0x000000ffff027224 */ /* 0x000fc400078e0038 */
[----:B------:R-:W-:Y:S02]  /*525e0*/  IMAD.MOV.U32 R3, RZ, RZ, R73 ;  /* 0x000000ffff037224 */ /* 0x000fe400078e0049 */
[----:B------:R-:W-:Y:S02]  /*525f0*/  IMAD.MOV.U32 R14, RZ, RZ, R34 ;  /* 0x000000ffff0e7224 */ /* 0x000fe400078e0022 */
[----:B------:R-:W-:Y:S01]  /*52600*/  IMAD.MOV.U32 R15, RZ, RZ, R7 ;  /* 0x000000ffff0f7224 */ /* 0x000fe200078e0007 */
[C---:B------:R-:W-:Y:S01]  /*52610*/  ISETP.GT.AND P6, PT, R92.reuse, 0x61, PT ;  /* 0x000000615c00780c */ /* 0x040fe20003fc4270 */
[----:B------:R-:W-:Y:S04]  /*52620*/  STL.64 [R1+0x18b0], R2 ;  /* 0x0018b00201007387 */ /* 0x000fe80000100a00 */
[----:B------:R-:W-:Y:S04]  /*52630*/  STL.64 [R1+0x18b8], R14 ;  /* 0x0018b80e01007387 */ /* 0x000fe80000100a00 */
[----:B------:R-:W-:Y:S01]  /*52640*/  STL.64 [R1+0x18d0], R16 ;  /* 0x0018d01001007387 */ /* 0x000fe20000100a00 */
[----:B------:R-:W-:-:S03]  /*52650*/  ISETP.GT.AND P0, PT, R92, 0x62, PT ;  /* 0x000000625c00780c */ /* 0x000fc60003f04270 */
[----:B------:R0:W-:Y:S04]  /*52660*/  STL.64 [R1+0x18d8], R4 ;  /* 0x0018d80401007387 */ /* 0x0001e80000100a00 */
[----:B------:R-:W4:Y:S04]  /*52670*/  LDL.LU R13, [R1+0x173c] ;  /* 0x00173c00010d7983 */ /* 0x000f280000300800 */
[----:B------:R-:W4:Y:S01]  /*52680*/  LDL.LU R7, [R1+0x1754] ;  /* 0x0017540001077983 */ /* 0x000f220000300800 */
[----:B------:R-:W-:Y:S02]  /*52690*/  PRMT R66, RZ, 0x7610, R66 ;  /* 0x00007610ff427816 */ /* 0x000fe40000000042 */
[----:B------:R-:W-:Y:S01]  /*526a0*/  PRMT R67, RZ, 0x7610, R67 ;  /* 0x00007610ff437816 */ /* 0x000fe20000000043 */
[----:B--2---:R-:W-:Y:S01]  /*526b0*/  IMAD.MOV.U32 R21, RZ, RZ, R55 ;  /* 0x000000ffff157224 */ /* 0x004fe200078e0037 */
[----:B------:R-:W-:Y:S01]  /*526c0*/  PRMT R89, RZ, 0x7610, R89 ;  /* 0x00007610ff597816 */ /* 0x000fe20000000059 */
[----:B0-----:R-:W2:Y:S04]  /*526d0*/  LDL.LU R4, [R1+0x1740] ;  /* 0x0017400001047983 */ /* 0x001ea80000300800 */
[----:B------:R-:W2:Y:S04]  /*526e0*/  LDL.LU R5, [R1+0x1758] ;  /* 0x0017580001057983 */ /* 0x000ea80000300800 */
[----:B------:R-:W2:Y:S04]  /*526f0*/  LDL.LU R72, [R1+0x1734] ;  /* 0x0017340001487983 */ /* 0x000ea80000300800 */
[----:B------:R-:W2:Y:S01]  /*52700*/  LDL.LU R73, [R1+0x174c] ;  /* 0x00174c0001497983 */ /* 0x000ea20000300800 */
[----:B---3--:R-:W-:-:S02]  /*52710*/  IMAD.MOV.U32 R16, RZ, RZ, R54 ;  /* 0x000000ffff107224 */ /* 0x008fc400078e0036 */
[----:B------:R-:W-:Y:S01]  /*52720*/  IMAD.MOV.U32 R17, RZ, RZ, R57 ;  /* 0x000000ffff117224 */ /* 0x000fe200078e0039 */
[----:B------:R-:W3:Y:S04]  /*52730*/  LDL.LU R34, [R1+0x1738] ;  /* 0x0017380001227983 */ /* 0x000ee80000300800 */
[----:B------:R-:W2:Y:S01]  /*52740*/  LDL.LU R35, [R1+0x1750] ;  /* 0x0017500001237983 */ /* 0x000ea20000300800 */
[----:B------:R-:W-:-:S03]  /*52750*/  PRMT R90, RZ, 0x7610, R90 ;  /* 0x00007610ff5a7816 */ /* 0x000fc6000000005a */
[----:B------:R-:W3:Y:S04]  /*52760*/  @P0 LDG.E.U16 R89, desc[UR6][R14.64] ;  /* 0x000000060e590981 */ /* 0x000ee8000c1e1500 */
[----:B------:R-:W3:Y:S04]  /*52770*/  @P6 LDG.E.U16 R67, desc[UR6][R16.64] ;  /* 0x0000000610436981 */ /* 0x000ee8000c1e1500 */
[----:B------:R0:W3:Y:S01]  /*52780*/  @P0 LDG.E.U16 R90, desc[UR6][R2.64] ;  /* 0x00000006025a0981 */ /* 0x0000e2000c1e1500 */
[----:B----4-:R-:W-:-:S03]  /*52790*/  MOV R20, R88 ;  /* 0x0000005800147202 */ /* 0x010fc60000000f00 */
[----:B------:R-:W-:Y:S04]  /*527a0*/  STL [R1+0x428c], R62 ;  /* 0x00428c3e01007387 */ /* 0x000fe80000100800 */
[----:B------:R-:W-:Y:S04]  /*527b0*/  STL.64 [R1+0x43e0], R62 ;  /* 0x0043e03e01007387 */ /* 0x000fe80000100a00 */
[----:B------:R-:W-:Y:S04]  /*527c0*/  STL.64 [R1+0x4430], R62 ;  /* 0x0044303e01007387 */ /* 0x000fe80000100a00 */
[----:B------:R-:W4:Y:S04]  /*527d0*/  LDL R0, [R1+0x2450] ;  /* 0x0024500001007983 */ /* 0x000f280000100800 */
[----:B------:R-:W4:Y:S04]  /*527e0*/  @P6 LDG.E.U16 R66, desc[UR6][R20.64] ;  /* 0x0000000614426981 */ /* 0x000f28000c1e1500 */
[----:B------:R-:W4:Y:S04]  /*527f0*/  LDL R83, [R1+0x244c] ;  /* 0x00244c0001537983 */ /* 0x000f280000100800 */
[----:B------:R-:W-:Y:S04]  /*52800*/  STL [R1+0x4290], R65 ;  /* 0x0042904101007387 */ /* 0x000fe80000100800 */
[----:B------:R-:W4:Y:S01]  /*52810*/  LDL.LU R88, [R1+0x4928] ;  /* 0x0049280001587983 */ /* 0x000f220000300800 */
[----:B------:R-:W-:-:S03]  /*52820*/  ISETP.GT.AND P5, PT, R92, 0x63, PT ;  /* 0x000000635c00780c */ /* 0x000fc60003fa4270 */
[----:B------:R-:W4:Y:S04]  /*52830*/  LDL.LU R56, [R1+0x1744] ;  /* 0x0017440001387983 */ /* 0x000f280000300800 */
[----:B------:R-:W4:Y:S04]  /*52840*/  LDL.LU R57, [R1+0x175c] ;  /* 0x00175c0001397983 */ /* 0x000f280000300800 */
[----:B------:R1:W-:Y:S04]  /*52850*/  STL.64 [R1+0x18c0], R16 ;  /* 0x0018c01001007387 */ /* 0x0003e80000100a00 */
[----:B------:R-:W-:Y:S04]  /*52860*/  STL.64 [R1+0x18c8], R20 ;  /* 0x0018c81401007387 */ /* 0x000fe80000100a00 */
[----:B------:R-:W4:Y:S01]  /*52870*/  LDL.LU R54, [R1+0x1748] ;  /* 0x0017480001367983 */ /* 0x000f220000300800 */
[----:B0-----:R-:W-:-:S03]  /*52880*/  IMAD.MOV.U32 R3, RZ, RZ, R13 ;  /* 0x000000ffff037224 */ /* 0x001fc600078e000d */
[----:B------:R-:W4:Y:S01]  /*52890*/  LDL.LU R55, [R1+0x1760] ;  /* 0x0017600001377983 */ /* 0x000f220000300800 */
[----:B------:R-:W-:Y:S02]  /*528a0*/  IMAD.MOV.U32 R2, RZ, RZ, R7 ;  /* 0x000000ffff027224 */ /* 0x000fe400078e0007 */
[----:B--2---:R-:W-:Y:S02]  /*528b0*/  IMAD.MOV.U32 R15, RZ, RZ, R4 ;  /* 0x000000ffff0f7224 */ /* 0x004fe400078e0004 */
[----:B------:R-:W-:Y:S02]  /*528c0*/  IMAD.MOV.U32 R14, RZ, RZ, R5 ;  /* 0x000000ffff0e7224 */ /* 0x000fe400078e0005 */
[----:B------:R-:W-:Y:S02]  /*528d0*/  IMAD.MOV.U32 R5, RZ, RZ, R72 ;  /* 0x000000ffff057224 */ /* 0x000fe400078e0048 */
[----:B------:R-:W-:Y:S02]  /*528e0*/  IMAD.MOV.U32 R4, RZ, RZ, R73 ;  /* 0x000000ffff047224 */ /* 0x000fe400078e0049 */
[----:B---3--:R-:W-:-:S02]  /*528f0*/  IMAD.MOV.U32 R13, RZ, RZ, R34 ;  /* 0x000000ffff0d7224 */ /* 0x008fc400078e0022 */
[----:B------:R-:W-:-:S05]  /*52900*/  IMAD.MOV.U32 R12, RZ, RZ, R35 ;  /* 0x000000ffff0c7224 */ /* 0x000fca00078e0023 */
[----:B----4-:R-:W2:Y:S04]  /*52910*/  @P5 LDG.E.U16 R0, desc[UR6][R12.64] ;  /* 0x000000060c005981 */ /* 0x010ea8000c1e1500 */
[----:B------:R-:W-:Y:S04]  /*52920*/  STL [R1+0x4294], R66 ;  /* 0x0042944201007387 */ /* 0x000fe80000100800 */
[----:B------:R-:W-:Y:S04]  /*52930*/  STL [R1+0x4298], R67 ;  /* 0x0042984301007387 */ /* 0x000fe80000100800 */
[----:B------:R-:W-:Y:S04]  /*52940*/  STL.64 [R1+0x4440], R66 ;  /* 0x0044404201007387 */ /* 0x000fe80000100a00 */
[----:B------:R-:W-:Y:S04]  /*52950*/  STL [R1+0x429c], R89 ;  /* 0x00429c5901007387 */ /* 0x000fe80000100800 */
[----:B------:R-:W-:Y:S04]  /*52960*/  STL.64 [R1+0x4448], R88 ;  /* 0x0044485801007387 */ /* 0x000fe80000100a00 */
[----:B------:R-:W3:Y:S04]  /*52970*/  LDL.LU R64, [R1+0x2148] ;  /* 0x0021480001407983 */ /* 0x000ee80000300800 */
[----:B------:R-:W4:Y:S04]  /*52980*/  LDL.LU R45, [R1+0x2144] ;  /* 0x00214400012d7983 */ /* 0x000f280000300800 */
[----:B------:R-:W3:Y:S04]  /*52990*/  @P5 LDG.E.U16 R83, desc[UR6][R4.64] ;  /* 0x0000000604535981 */ /* 0x000ee8000c1e1500 */
[----:B------:R-:W-:Y:S04]  /*529a0*/  STL [R1+0x42a0], R90 ;  /* 0x0042a05a01007387 */ /* 0x000fe80000100800 */
[----:B------:R-:W4:Y:S04]  /*529b0*/  LDL R7, [R1+0x2448] ;  /* 0x0024480001077983 */ /* 0x000f280000100800 */
[----:B------:R-:W-:Y:S04]  /*529c0*/  STL.64 [R1+0x1880], R2 ;  /* 0x0018800201007387 */ /* 0x000fe80000100a00 */
[----:B------:R-:W-:Y:S04]  /*529d0*/  STL.64 [R1+0x1888], R14 ;  /* 0x0018880e01007387 */ /* 0x000fe80000100a00 */
[----:B------:R-:W-:Y:S04]  /*529e0*/  STL.64 [R1+0x18a0], R4 ;  /* 0x0018a00401007387 */ /* 0x000fe80000100a00 */
[----:B------:R-:W-:Y:S04]  /*529f0*/  STL.64 [R1+0x18a8], R12 ;  /* 0x0018a80c01007387 */ /* 0x000fe80000100a00 */
[----:B------:R-:W4:Y:S04]  /*52a00*/  LDL R41, [R1+0x2444] ;  /* 0x0024440001297983 */ /* 0x000f280000100800 */
[----:B------:R-:W4:Y:S04]  /*52a10*/  LDL R35, [R1+0x243c] ;  /* 0x00243c0001237983 */ /* 0x000f280000100800 */
[----:B------:R-:W4:Y:S01]  /*52a20*/  LDL R34, [R1+0x2440] ;  /* 0x0024400001227983 */ /* 0x000f220000100800 */
[----:B------:R-:W-:-:S02]  /*52a30*/  ISETP.GT.AND P6, PT, R92, 0x64, PT ;  /* 0x000000645c00780c */ /* 0x000fc40003fc4270 */
[C---:B------:R-:W-:Y:S01]  /*52a40*/  ISETP.GT.AND P0, PT, R92.reuse, 0x65, PT ;  /* 0x000000655c00780c */ /* 0x040fe20003f04270 */
[----:B-1----:R-:W-:Y:S02]  /*52a50*/  IMAD.MOV.U32 R16, RZ, RZ, R57 ;  /* 0x000000ffff107224 */ /* 0x002fe400078e0039 */
[----:B------:R-:W-:Y:S02]  /*52a60*/  IMAD.MOV.U32 R17, RZ, RZ, R56 ;  /* 0x000000ffff117224 */ /* 0x000fe400078e0038 */
[----:B------:R-:W-:Y:S02]  /*52a70*/  IMAD.MOV.U32 R24, RZ, RZ, R55 ;  /* 0x000000ffff187224 */ /* 0x000fe400078e0037 */
[----:B------:R-:W-:Y:S01]  /*52a80*/  IMAD.MOV.U32 R25, RZ, RZ, R54 ;  /* 0x000000ffff197224 */ /* 0x000fe200078e0036 */
[----:B--2---:R0:W-:Y:S04]  /*52a90*/  @P5 STL [R1+0x2450], R0 ;  /* 0x0024500001005387 */ /* 0x0041e80000100800 */
[----:B0-----:R-:W2:Y:S04]  /*52aa0*/  LDL.LU R0, [R1+0x176c] ;  /* 0x00176c0001007983 */ /* 0x001ea80000300800 */
[----:B---3--:R0:W-:Y:S04]  /*52ab0*/  @P5 STL [R1+0x244c], R83 ;  /* 0x00244c5301005387 */ /* 0x0081e80000100800 */
[----:B----4-:R-:W3:Y:S04]  /*52ac0*/  @P6 LDG.E.U16 R7, desc[UR6][R24.64] ;  /* 0x0000000618076981 */ /* 0x010ee8000c1e1500 */
[----:B------:R-:W4:Y:S04]  /*52ad0*/  @P6 LDG.E.U16 R41, desc[UR6][R16.64] ;  /* 0x0000000610296981 */ /* 0x000f28000c1e1500 */
[----:B------:R2:W4:Y:S04]  /*52ae0*/  @P0 LDG.E.U16 R35, desc[UR6][R2.64] ;  /* 0x0000000602230981 */ /* 0x000528000c1e1500 */
[----:B------:R-:W4:Y:S04]  /*52af0*/  @P0 LDG.E.U16 R34, desc[UR6][R14.64] ;  /* 0x000000060e220981 */ /* 0x000f28000c1e1500 */
[----:B0-----:R-:W4:Y:S04]  /*52b00*/  LDL.LU R83, [R1+0x1784] ;  /* 0x0017840001537983 */ /* 0x001f280000300800 */
[----:B------:R-:W4:Y:S04]  /*52b10*/  LDL.LU R12, [R1+0x1770] ;  /* 0x00177000010c7983 */ /* 0x000f280000300800 */
[----:B------:R-:W4:Y:S04]  /*52b20*/  LDL.LU R13, [R1+0x1788] ;  /* 0x00178800010d7983 */ /* 0x000f280000300800 */
[----:B------:R-:W-:Y:S04]  /*52b30*/  STL.64 [R1+0x1890], R16 ;  /* 0x0018901001007387 */ /* 0x000fe80000100a00 */
[----:B------:R-:W-:Y:S04]  /*52b40*/  STL.64 [R1+0x1898], R24 ;  /* 0x0018981801007387 */ /* 0x000fe80000100a00 */
        /* <DEDUP_REMOVED lines=14> */
[----:B------:R-:W4:Y:S01]  /*52c30*/  LDL.LU R73, [R1+0x17a0] ;  /* 0x0017a00001497983 */ /* 0x000f220000300800 */
[----:B------:R-:W-:-:S03]  /*52c40*/  ISETP.GT.AND P5, PT, R92, 0x66, PT ;  /* 0x000000665c00780c */ /* 0x000fc60003fa4270 */
[----:B------:R-:W4:Y:S04]  /*52c50*/  LDL.LU R56, [R1+0x17b8] ;  /* 0x0017b80001387983 */ /* 0x000f280000300800 */
[----:B------:R-:W4:Y:S04]  /*52c60*/  LDL.LU R57, [R1+0x1794] ;  /* 0x0017940001397983 */ /* 0x000f280000300800 */
[----:B------:R-:W4:Y:S04]  /*52c70*/  LDL.LU R54, [R1+0x17ac] ;  /* 0x0017ac0001367983 */ /* 0x000f280000300800 */
[----:B------:R-:W4:Y:S04]  /*52c80*/  LDL.LU R55, [R1+0x1798] ;  /* 0x0017980001377983 */ /* 0x000f280000300800 */
[----:B---3--:R0:W-:Y:S01]  /*52c90*/  @P6 STL [R1+0x2448], R7 ;  /* 0x0024480701006387 */ /* 0x0081e20000100800 */
[----:B--2---:R-:W-:-:S03]  /*52ca0*/  IMAD.MOV.U32 R3, RZ, RZ, R0 ;  /* 0x000000ffff037224 */ /* 0x004fc600078e0000 */
[----:B0-----:R-:W2:Y:S01]  /*52cb0*/  LDL.LU R7, [R1+0x17b0] ;  /* 0x0017b00001077983 */ /* 0x001ea20000300800 */
[----:B----4-:R-:W-:-:S03]  /*52cc0*/  LOP3.LUT R13, R13, R12, RZ, 0x3c, !PT ;  /* 0x0000000c0d0d7212 */ /* 0x010fc600078e3cff */
[----:B------:R-:W-:Y:S04]  /*52cd0*/  @P6 STL [R1+0x2444], R41 ;  /* 0x0024442901006387 */ /* 0x000fe80000100800 */
[----:B------:R-:W-:Y:S01]  /*52ce0*/  @P0 STL [R1+0x243c], R35 ;  /* 0x00243c2301000387 */ /* 0x000fe20000100800 */
[----:B------:R-:W-:Y:S01]  /*52cf0*/  IMAD.MOV.U32 R2, RZ, RZ, R83 ;  /* 0x000000ffff027224 */ /* 0x000fe200078e0053 */
[----:B------:R-:W-:Y:S02]  /*52d00*/  LOP3.LUT R12, R13, R12, RZ, 0x3c, !PT ;  /* 0x0000000c0d0c7212 */ /* 0x000fe400078e3cff */
[----:B------:R0:W-:Y:S01]  /*52d10*/  @P0 STL [R1+0x2440], R34 ;  /* 0x0024402201000387 */ /* 0x0001e20000100800 */
[----:B------:R-:W-:Y:S02]  /*52d20*/  IMAD.MOV.U32 R14, RZ, RZ, R23 ;  /* 0x000000ffff0e7224 */ /* 0x000fe400078e0017 */
[----:B------:R-:W-:Y:S01]  /*52d30*/  IMAD.MOV.U32 R15, RZ, RZ, R22 ;  /* 0x000000ffff0f7224 */ /* 0x000fe200078e0016 */
[----:B------:R-:W-:Y:S01]  /*52d40*/  ISETP.GT.AND P6, PT, R92, 0x67, PT ;  /* 0x000000675c00780c */ /* 0x000fe20003fc4270 */
[----:B------:R-:W-:-:S02]  /*52d50*/  IMAD.MOV.U32 R16, RZ, RZ, R36 ;  /* 0x000000ffff107224 */ /* 0x000fc400078e0024 */
[----:B------:R-:W-:Y:S01]  /*52d60*/  IMAD.MOV.U32 R17, RZ, RZ, R82 ;  /* 0x000000ffff117224 */ /* 0x000fe200078e0052 */
[----:B------:R-:W-:Y:S01]  /*52d70*/  LOP3.LUT R13, R13, R12, RZ, 0x3c, !PT ;  /* 0x0000000c0d0d7212 */ /* 0x000fe200078e3cff */
[----:B------:R1:W3:Y:S04]  /*52d80*/  @P5 LDG.E.U16 R20, desc[UR6][R14.64] ;  /* 0x000000060e145981 */ /* 0x0002e8000c1e1500 */
[----:B0-----:R-:W4:Y:S04]  /*52d90*/  LDL.LU R34, [R1+0x17a4] ;  /* 0x0017a40001227983 */ /* 0x001f280000300800 */
[----:B------:R-:W2:Y:S04]  /*52da0*/  LDL.LU R35, [R1+0x17bc] ;  /* 0x0017bc0001237983 */ /* 0x000ea80000300800 */
[----:B------:R-:W2:Y:S04]  /*52db0*/  LDL.LU R0, [R1+0x17a8] ;  /* 0x0017a80001007983 */ /* 0x000ea80000300800 */
[----:B------:R-:W-:Y:S04]  /*52dc0*/  STL.64 [R1+0x1850], R2 ;  /* 0x0018500201007387 */ /* 0x000fe80000100a00 */
[----:B------:R-:W2:Y:S04]  /*52dd0*/  LDL.LU R83, [R1+0x17c0] ;  /* 0x0017c00001537983 */ /* 0x000ea80000300800 */
[----:B------:R-:W-:Y:S04]  /*52de0*/  STL.64 [R1+0x1878], R16 ;  /* 0x0018781001007387 */ /* 0x000fe80000100a00 */
[----:B------:R0:W2:Y:S04]  /*52df0*/  @P5 LDG.E.U16 R37, desc[UR6][R16.64] ;  /* 0x0000000610255981 */ /* 0x0000a8000c1e1500 */
[----:B------:R-:W-:Y:S04]  /*52e00*/  STL.64 [R1+0x1858], R12 ;  /* 0x0018580c01007387 */ /* 0x000fe80000100a00 */
[----:B------:R1:W-:Y:S02]  /*52e10*/  STL.64 [R1+0x1870], R14 ;  /* 0x0018700e01007387 */ /* 0x0003e40000100a00 */
[----:B-1----:R-:W-:-:S02]  /*52e20*/  IMAD.MOV.U32 R14, RZ, RZ, R74 ;  /* 0x000000ffff0e7224 */ /* 0x002fc400078e004a */
[----:B------:R-:W-:-:S05]  /*52e30*/  IMAD.MOV.U32 R15, RZ, RZ, R21 ;  /* 0x000000ffff0f7224 */ /* 0x000fca00078e0015 */
[----:B------:R-:W4:Y:S01]  /*52e40*/  @P6 LDG.E.U16 R4, desc[UR6][R14.64] ;  /* 0x000000060e046981 */ /* 0x000f22000c1e1500 */
[----:B------:R-:W-:Y:S01]  /*52e50*/  ISETP.GT.AND P0, PT, R92, 0x68, PT ;  /* 0x000000685c00780c */ /* 0x000fe20003f04270 */
[----:B0-----:R-:W-:Y:S02]  /*52e60*/  IMAD.MOV.U32 R16, RZ, RZ, R84 ;  /* 0x000000ffff107224 */ /* 0x001fe400078e0054 */
[----:B------:R-:W-:Y:S01]  /*52e70*/  IMAD.MOV.U32 R17, RZ, RZ, R75 ;  /* 0x000000ffff117224 */ /* 0x000fe200078e004b */
[----:B------:R-:W-:-:S04]  /*52e80*/  PRMT R8, RZ, 0x7610, R8 ;  /* 0x00007610ff087816 */ /* 0x000fc80000000008 */
[----:B------:R-:W4:Y:S01]  /*52e90*/  @P6 LDG.E.U16 R85, desc[UR6][R16.64] ;  /* 0x0000000610556981 */ /* 0x000f22000c1e1500 */
[----:B------:R-:W-:-:S04]  /*52ea0*/  PRMT R9, RZ, 0x7610, R9 ;  /* 0x00007610ff097816 */ /* 0x000fc80000000009 */
[----:B------:R-:W4:Y:S04]  /*52eb0*/  @P0 LDG.E.U16 R64, desc[UR6][R12.64] ;  /* 0x000000060c400981 */ /* 0x000f28000c1e1500 */
[----:B------:R0:W4:Y:S02]  /*52ec0*/  @P0 LDG.E.U16 R45, desc[UR6][R2.64] ;  /* 0x00000006022d0981 */ /* 0x000124000c1e1500 */
[----:B0-----:R-:W-:Y:S02]  /*52ed0*/  IMAD.MOV.U32 R2, RZ, RZ, R54 ;  /* 0x000000ffff027224 */ /* 0x001fe400078e0036 */
[----:B------:R-:W-:Y:S01]  /*52ee0*/  IMAD.MOV.U32 R3, RZ, RZ, R57 ;  /* 0x000000ffff037224 */ /* 0x000fe200078e0039 */
[----:B---3--:R-:W-:Y:S04]  /*52ef0*/  @P5 STL [R1+0x25f4], R20 ;  /* 0x0025f41401005387 */ /* 0x008fe80000100800 */
[----:B--2---:R-:W-:Y:S01]  /*52f00*/  @P5 STL [R1+0x25f8], R37 ;  /* 0x0025f82501005387 */ /* 0x004fe20000100800 */
[----:B------:R-:W-:-:S03]  /*52f10*/  ISETP.GT.AND P5, PT, R92, 0x69, PT ;  /* 0x000000695c00780c */ /* 0x000fc60003fa4270 */
[----:B------:R-:W-:Y:S04]  /*52f20*/  STL.64 [R1+0x1868], R16 ;  /* 0x0018681001007387 */ /* 0x000fe80000100a00 */
[----:B------:R0:W-:Y:S06]  /*52f30*/  STL.64 [R1+0x1860], R14 ;  /* 0x0018600e01007387 */ /* 0x0001ec0000100a00 */
[----:B------:R1:W2:Y:S01]  /*52f40*/  @P5 LDG.E.U16 R9, desc[UR6][R2.64] ;  /* 0x0000000602095981 */ /* 0x0002a2000c1e1500 */
[----:B0-----:R-:W-:-:S02]  /*52f50*/  IMAD.MOV.U32 R15, RZ, RZ, R5 ;  /* 0x000000ffff0f7224 */ /* 0x001fc400078e0005 */
[----:B------:R-:W-:Y:S01]  /*52f60*/  IMAD.MOV.U32 R5, RZ, RZ, R55 ;  /* 0x000000ffff057224 */ /* 0x000fe200078e0037 */
[----:B----4-:R0:W-:Y:S02]  /*52f70*/  @P6 STL [R1+0x2684], R4 ;  /* 0x0026840401006387 */ /* 0x0101e40000100800 */
[----:B0-----:R-:W-:-:S05]  /*52f80*/  IMAD.MOV.U32 R4, RZ, RZ, R7 ;  /* 0x000000ffff047224 */ /* 0x001fca00078e0007 */
[----:B------:R-:W3:Y:S01]  /*52f90*/  @P5 LDG.E.U16 R8, desc[UR6][R4.64] ;  /* 0x0000000604085981 */ /* 0x000ee2000c1e1500 */
[----:B------:R-:W-:-:S03]  /*52fa0*/  IMAD.MOV.U32 R14, RZ, RZ, R72 ;  /* 0x000000ffff0e7224 */ /* 0x000fc600078e0048 */
[----:B------:R-:W-:Y:S01]  /*52fb0*/  @P6 STL [R1+0x2688], R85 ;  /* 0x0026885501006387 */ /* 0x000fe20000100800 */
[----:B------:R-:W-:Y:S02]  /*52fc0*/  IMAD.MOV.U32 R16, RZ, RZ, R56 ;  /* 0x000000ffff107224 */ /* 0x000fe400078e0038 */
[----:B------:R-:W-:Y:S01]  /*52fd0*/  IMAD.MOV.U32 R17, RZ, RZ, R73 ;  /* 0x000000ffff117224 */ /* 0x000fe200078e0049 */
[----:B------:R-:W-:Y:S04]  /*52fe0*/  STL [R1+0x42a4], R64 ;  /* 0x0042a44001007387 */ /* 0x000fe80000100800 */
[----:B------:R-:W-:Y:S04]  /*52ff0*/  STL.64 [R1+0x4450], R64 ;  /* 0x0044504001007387 */ /* 0x000fe80000100a00 */
[----:B------:R-:W-:Y:S04]  /*53000*/  STL [R1+0x42a8], R45 ;  /* 0x0042a82d01007387 */ /* 0x000fe80000100800 */
[----:B------:R-:W-:Y:S04]  /*53010*/  STL.64 [R1+0x1820], R14 ;  /* 0x0018200e01007387 */ /* 0x000fe80000100a00 */
[----:B------:R-:W-:Y:S04]  /*53020*/  STL.64 [R1+0x1828], R16 ;  /* 0x0018281001007387 */ /* 0x000fe80000100a00 */
[----:B------:R1:W-:Y:S04]  /*53030*/  STL.64 [R1+0x1840], R2 ;  /* 0x0018400201007387 */ /* 0x0003e80000100a00 */
[----:B------:R-:W-:Y:S01]  /*53040*/  STL.64 [R1+0x1848], R4 ;  /* 0x0018480401007387 */ /* 0x000fe20000100a00 */
[----:B------:R-:W-:-:S02]  /*53050*/  IMAD.MOV.U32 R24, RZ, RZ, R35 ;  /* 0x000000ffff187224 */ /* 0x000fc400078e0023 */
[----:B------:R-:W-:Y:S02]  /*53060*/  IMAD.MOV.U32 R25, RZ, RZ, R34 ;  /* 0x000000ffff197224 */ /* 0x000fe400078e0022 */
[----:B-1----:R-:W-:Y:S02]  /*53070*/  IMAD.MOV.U32 R2, RZ, RZ, R83 ;  /* 0x000000ffff027224 */ /* 0x002fe400078e0053 */
[----:B------:R-:W-:Y:S01]  /*53080*/  IMAD.MOV.U32 R3, RZ, RZ, R0 ;  /* 0x000000ffff037224 */ /* 0x000fe200078e0000 */
[----:B---3--:R-:W-:Y:S04]  /*53090*/  STL [R1+0x42ac], R8 ;  /* 0x0042ac0801007387 */ /* 0x008fe80000100800 */
[----:B--2---:R-:W-:Y:S04]  /*530a0*/  STL [R1+0x42b0], R9 ;  /* 0x0042b00901007387 */ /* 0x004fe80000100800 */
[----:B------:R-:W-:Y:S04]  /*530b0*/  STL.64 [R1+0x4458], R8 ;  /* 0x0044580801007387 */ /* 0x000fe80000100a00 */
[----:B------:R0:W-:Y:S04]  /*530c0*/  STL.64 [R1+0x1838], R2 ;  /* 0x0018380201007387 */ /* 0x0001e80000100a00 */
[----:B------:R-:W2:Y:S04]  /*530d0*/  LDL R58, [R1+0x2438] ;  /* 0x00243800013a7983 */ /* 0x000ea80000100800 */
[----:B------:R-:W-:Y:S04]  /*530e0*/  STL.64 [R1+0x1830], R24 ;  /* 0x0018301801007387 */ /* 0x000fe80000100a00 */
[----:B------:R-:W3:Y:S01]  /*530f0*/  LDL R59, [R1+0x2434] ;  /* 0x00243400013b7983 */ /* 0x000ee20000100800 */
[----:B------:R-:W-:-:S02]  /*53100*/  ISETP.GT.AND P6, PT, R92, 0x6a, PT ;  /* 0x0000006a5c00780c */ /* 0x000fc40003fc4270 */
[----:B------:R-:W-:Y:S02]  /*53110*/  PRMT R91, RZ, 0x7610, R91 ;  /* 0x00007610ff5b7816 */ /* 0x000fe4000000005b */
[----:B------:R-:W-:Y:S02]  /*53120*/  ISETP.GT.AND P0, PT, R92, 0x6b, PT ;  /* 0x0000006b5c00780c */ /* 0x000fe40003f04270 */
[----:B------:R-:W-:-:S07]  /*53130*/  PRMT R93, RZ, 0x7610, R93 ;  /* 0x00007610ff5d7816 */ /* 0x000fce000000005d */
[----:B------:R-:W4:Y:S04]  /*53140*/  @P6 LDG.E.U16 R91, desc[UR6][R2.64] ;  /* 0x00000006025b6981 */ /* 0x000f28000c1e1500 */
[----:B------:R-:W4:Y:S04]  /*53150*/  @P6 LDG.E.U16 R93, desc[UR6][R24.64] ;  /* 0x00000006185d6981 */ /* 0x000f28000c1e1500 */
        /* <DEDUP_REMOVED lines=26> */
[----:B--2---:R-:W2:Y:S04]  /*53300*/  @P0 LDG.E.U16 R58, desc[UR6][R16.64] ;  /* 0x00000006103a0981 */ /* 0x004ea8000c1e1500 */
[----:B---3--:R0:W3:Y:S01]  /*53310*/  @P0 LDG.E.U16 R59, desc[UR6][R14.64] ;  /* 0x000000060e3b0981 */ /* 0x0080e2000c1e1500 */
[----:B------:R-:W-:-:S02]  /*53320*/  ISETP.GT.AND P5, PT, R92, 0x6c, PT ;  /* 0x0000006c5c00780c */ /* 0x000fc40003fa4270 */
[----:B------:R-:W-:Y:S01]  /*53330*/  ISETP.GT.AND P6, PT, R92, 0x6d, PT ;  /* 0x0000006d5c00780c */ /* 0x000fe20003fc4270 */
[----:B----4-:R-:W-:Y:S04]  /*53340*/  STL [R1+0x42b4], R91 ;  /* 0x0042b45b01007387 */ /* 0x010fe80000100800 */
[----:B------:R-:W-:Y:S04]  /*53350*/  STL.64 [R1+0x4460], R90 ;  /* 0x0044605a01007387 */ /* 0x000fe80000100a00 */
[----:B------:R-:W4:Y:S04]  /*53360*/  LDL.LU R44, [R1+0x2130] ;  /* 0x00213000012c7983 */ /* 0x000f280000300800 */
[----:B------:R-:W4:Y:S04]  /*53370*/  LDL.LU R49, [R1+0x212c] ;  /* 0x00212c0001317983 */ /* 0x000f280000300800 */
[----:B------:R-:W4:Y:S04]  /*53380*/  LDL R55, [R1+0x2680] ;  /* 0x0026800001377983 */ /* 0x000f280000100800 */
[----:B------:R-:W4:Y:S04]  /*53390*/  LDL R7, [R1+0x267c] ;  /* 0x00267c0001077983 */ /* 0x000f280000100800 */
[----:B------:R-:W4:Y:S04]  /*533a0*/  LDL.LU R34, [R1+0x1ee4] ;  /* 0x001ee40001227983 */ /* 0x000f280000300800 */
[----:B------:R-:W4:Y:S04]  /*533b0*/  LDL.LU R35, [R1+0x1efc] ;  /* 0x001efc0001237983 */ /* 0x000f280000300800 */
[----:B------:R-:W4:Y:S04]  /*533c0*/  LDL.LU R0, [R1+0x1ee8] ;  /* 0x001ee80001007983 */ /* 0x000f280000300800 */
[----:B------:R-:W4:Y:S01]  /*533d0*/  LDL.LU R83, [R1+0x1f00] ;  /* 0x001f000001537983 */ /* 0x000f220000300800 */
[----:B------:R-:W-:-:S03]  /*533e0*/  LOP3.LUT R3, R3, R2, RZ, 0x3c, !PT ;  /* 0x0000000203037212 */ /* 0x000fc600078e3cff */
[----:B------:R-:W-:Y:S01]  /*533f0*/  STL [R1+0x42b8], R93 ;  /* 0x0042b85d01007387 */ /* 0x000fe20000100800 */
[----:B------:R-:W-:Y:S02]  /*53400*/  LOP3.LUT R2, R3, R2, RZ, 0x3c, !PT ;  /* 0x0000000203027212 */ /* 0x000fe400078e3cff */
[----:B------:R-:W-:Y:S01]  /*53410*/  LOP3.LUT R23, R23, R22, RZ, 0x3c, !PT ;  /* 0x0000001617177212 */ /* 0x000fe200078e3cff */
[----:B0-----:R-:W-:Y:S01]  /*53420*/  IMAD.MOV.U32 R14, RZ, RZ, R39 ;  /* 0x000000ffff0e7224 */ /* 0x001fe200078e0027 */
[----:B------:R-:W-:Y:S02]  /*53430*/  LOP3.LUT R3, R3, R2, RZ, 0x3c, !PT ;  /* 0x0000000203037212 */ /* 0x000fe400078e3cff */
[----:B------:R-:W-:Y:S01]  /*53440*/  LOP3.LUT R22, R23, R22, RZ, 0x3c, !PT ;  /* 0x0000001617167212 */ /* 0x000fe200078e3cff */
[----:B------:R-:W-:Y:S02]  /*53450*/  IMAD.MOV.U32 R15, RZ, RZ, R38 ;  /* 0x000000ffff0f7224 */ /* 0x000fe400078e0026 */
[----:B------:R-:W-:-:S02]  /*53460*/  IMAD.MOV.U32 R16, RZ, RZ, R41 ;  /* 0x000000ffff107224 */ /* 0x000fc400078e0029 */
[----:B------:R-:W-:Y:S01]  /*53470*/  IMAD.MOV.U32 R17, RZ, RZ, R40 ;  /* 0x000000ffff117224 */ /* 0x000fe200078e0028 */
[----:B------:R-:W-:-:S04]  /*53480*/  LOP3.LUT R23, R23, R22, RZ, 0x3c, !PT ;  /* 0x0000001617177212 */ /* 0x000fc800078e3cff */
[----:B------:R0:W4:Y:S04]  /*53490*/  @P5 LDG.E.U16 R36, desc[UR6][R16.64] ;  /* 0x0000000610245981 */ /* 0x000128000c1e1500 */
[----:B------:R-:W4:Y:S04]  /*534a0*/  @P5 LDG.E.U16 R82, desc[UR6][R22.64] ;  /* 0x0000000616525981 */ /* 0x000f28000c1e1500 */
[----:B---3--:R-:W-:Y:S04]  /*534b0*/  @P0 STL [R1+0x2434], R59 ;  /* 0x0024343b01000387 */ /* 0x008fe80000100800 */
[----:B--2---:R-:W-:Y:S01]  /*534c0*/  @P0 STL [R1+0x2438], R58 ;  /* 0x0024383a01000387 */ /* 0x004fe20000100800 */
[----:B------:R-:W-:-:S03]  /*534d0*/  ISETP.GT.AND P0, PT, R92, 0x6e, PT ;  /* 0x0000006e5c00780c */ /* 0x000fc60003f04270 */
[----:B------:R-:W-:Y:S04]  /*534e0*/  STL.64 [R1+0x17f0], R2 ;  /* 0x0017f00201007387 */ /* 0x000fe80000100a00 */
[----:B------:R-:W-:Y:S04]  /*534f0*/  STL.64 [R1+0x17f8], R14 ;  /* 0x0017f80e01007387 */ /* 0x000fe80000100a00 */
[----:B------:R0:W-:Y:S04]  /*53500*/  STL.64 [R1+0x1810], R16 ;  /* 0x0018101001007387 */ /* 0x0001e80000100a00 */
[----:B------:R1:W2:Y:S04]  /*53510*/  @P0 LDG.E.U16 R12, desc[UR6][R2.64] ;  /* 0x00000006020c0981 */ /* 0x0002a8000c1e1500 */
[----:B------:R3:W2:Y:S01]  /*53520*/  @P0 LDG.E.U16 R85, desc[UR6][R14.64] ;  /* 0x000000060e550981 */ /* 0x0006a2000c1e1500 */
[----:B0-----:R-:W-:Y:S01]  /*53530*/  MOV R16, R20 ;  /* 0x0000001400107202 */ /* 0x001fe20000000f00 */
[----:B------:R-:W-:-:S02]  /*53540*/  IMAD.MOV.U32 R17, RZ, RZ, R37 ;  /* 0x000000ffff117224 */ /* 0x000fc400078e0025 */
[----:B------:R-:W-:-:S03]  /*53550*/  IMAD.MOV.U32 R20, RZ, RZ, R74 ;  /* 0x000000ffff147224 */ /* 0x000fc600078e004a */
[----:B------:R-:W2:Y:S04]  /*53560*/  @P6 LDG.E.U16 R84, desc[UR6][R16.64] ;  /* 0x0000000610546981 */ /* 0x000ea8000c1e1500 */
[----:B------:R-:W2:Y:S04]  /*53570*/  @P6 LDG.E.U16 R75, desc[UR6][R20.64] ;  /* 0x00000006144b6981 */ /* 0x000ea8000c1e1500 */
[----:B------:R-:W-:Y:S01]  /*53580*/  STL.64 [R1+0x1818], R22 ;  /* 0x0018181601007387 */ /* 0x000fe20000100a00 */
[----:B-1----:R-:W-:Y:S02]  /*53590*/  IMAD.MOV.U32 R3, RZ, RZ, R13 ;  /* 0x000000ffff037224 */ /* 0x002fe400078e000d */
[----:B------:R-:W-:-:S02]  /*535a0*/  IMAD.MOV.U32 R13, RZ, RZ, R73 ;  /* 0x000000ffff0d7224 */ /* 0x000fc400078e0049 */
[----:B---3--:R-:W-:Y:S02]  /*535b0*/  IMAD.MOV.U32 R14, RZ, RZ, R54 ;  /* 0x000000ffff0e7224 */ /* 0x008fe400078e0036 */
[----:B------:R-:W-:Y:S02]  /*535c0*/  IMAD.MOV.U32 R15, RZ, RZ, R57 ;  /* 0x000000ffff0f7224 */ /* 0x000fe400078e0039 */
[----:B------:R-:W-:Y:S02]  /*535d0*/  IMAD.MOV.U32 R2, RZ, RZ, R4 ;  /* 0x000000ffff027224 */ /* 0x000fe400078e0004 */
[----:B------:R-:W-:Y:S01]  /*535e0*/  IMAD.MOV.U32 R4, RZ, RZ, R72 ;  /* 0x000000ffff047224 */ /* 0x000fe200078e0048 */
[----:B----4-:R-:W-:Y:S04]  /*535f0*/  @P5 STL [R1+0x242c], R36 ;  /* 0x00242c2401005387 */ /* 0x010fe80000100800 */
[----:B------:R-:W-:Y:S01]  /*53600*/  @P5 STL [R1+0x2430], R82 ;  /* 0x0024305201005387 */ /* 0x000fe20000100800 */
[----:B------:R-:W-:-:S03]  /*53610*/  ISETP.GT.AND P5, PT, R92, 0x6f, PT ;  /* 0x0000006f5c00780c */ /* 0x000fc60003fa4270 */
[----:B------:R-:W-:Y:S04]  /*53620*/  STL.64 [R1+0x1808], R20 ;  /* 0x0018081401007387 */ /* 0x000fe80000100a00 */
[----:B------:R-:W-:Y:S06]  /*53630*/  STL.64 [R1+0x1800], R16 ;  /* 0x0018001001007387 */ /* 0x000fec0000100a00 */
[----:B------:R-:W3:Y:S04]  /*53640*/  @P5 LDG.E.U16 R55, desc[UR6][R14.64] ;  /* 0x000000060e375981 */ /* 0x000ee8000c1e1500 */
[----:B--2---:R-:W-:Y:S04]  /*53650*/  @P6 STL [R1+0x2424], R84 ;  /* 0x0024245401006387 */ /* 0x004fe80000100800 */
[----:B------:R-:W-:Y:S04]  /*53660*/  @P6 STL [R1+0x2428], R75 ;  /* 0x0024284b01006387 */ /* 0x000fe80000100800 */
[----:B------:R0:W-:Y:S01]  /*53670*/  @P0 STL [R1+0x25ec], R12 ;  /* 0x0025ec0c01000387 */ /* 0x0001e20000100800 */
[----:B------:R-:W-:-:S03]  /*53680*/  ISETP.GT.AND P6, PT, R92, 0x70, PT ;  /* 0x000000705c00780c */ /* 0x000fc60003fc4270 */
[----:B------:R-:W-:Y:S04]  /*53690*/  @P0 STL [R1+0x25f0], R85 ;  /* 0x0025f05501000387 */ /* 0x000fe80000100800 */
[----:B------:R-:W-:Y:S01]  /*536a0*/  STL.64 [R1+0x17c0], R2 ;  /* 0x0017c00201007387 */ /* 0x000fe20000100a00 */
[----:B0-----:R-:W-:-:S03]  /*536b0*/  IMAD.MOV.U32 R12, RZ, RZ, R56 ;  /* 0x000000ffff0c7224 */ /* 0x001fc600078e0038 */
[----:B------:R-:W-:Y:S04]  /*536c0*/  STL.64 [R1+0x17c8], R4 ;  /* 0x0017c80401007387 */ /* 0x000fe80000100a00 */
[----:B------:R0:W2:Y:S04]  /*536d0*/  @P5 LDG.E.U16 R7, desc[UR6][R12.64] ;  /* 0x000000060c075981 */ /* 0x0000a8000c1e1500 */
[----:B------:R0:W-:Y:S04]  /*536e0*/  STL.64 [R1+0x17e0], R12 ;  /* 0x0017e00c01007387 */ /* 0x0001e80000100a00 */
[----:B------:R1:W-:Y:S01]  /*536f0*/  STL.64 [R1+0x17e8], R14 ;  /* 0x0017e80e01007387 */ /* 0x0003e20000100a00 */
[----:B0-----:R-:W-:-:S02]  /*53700*/  IMAD.MOV.U32 R12, RZ, RZ, R83 ;  /* 0x000000ffff0c7224 */ /* 0x001fc400078e0053 */
[----:B------:R-:W-:Y:S02]  /*53710*/  IMAD.MOV.U32 R13, RZ, RZ, R0 ;  /* 0x000000ffff0d7224 */ /* 0x000fe400078e0000 */
[----:B-1----:R-:W-:Y:S02]  /*53720*/  IMAD.MOV.U32 R14, RZ, RZ, R35 ;  /* 0x000000ffff0e7224 */ /* 0x002fe400078e0023 */
[----:B------:R-:W-:Y:S01]  /*53730*/  IMAD.MOV.U32 R15, RZ, RZ, R34 ;  /* 0x000000ffff0f7224 */ /* 0x000fe200078e0022 */
[----:B------:R-:W4:Y:S04]  /*53740*/  @P6 LDG.E.U16 R44, desc[UR6][R12.64] ;  /* 0x000000060c2c6981 */ /* 0x000f28000c1e1500 */
[----:B------:R-:W4:Y:S01]  /*53750*/  @P6 LDG.E.U16 R49, desc[UR6][R14.64] ;  /* 0x000000060e316981 */ /* 0x000f22000c1e1500 */
[----:B------:R-:W-:-:S02]  /*53760*/  ISETP.GT.AND P0, PT, R92, 0x71, PT ;  /* 0x000000715c00780c */ /* 0x000fc40003f04270 */
[----:B------:R-:W-:-:S11]  /*53770*/  PRMT R30, RZ, 0x7610, R30 ;  /* 0x00007610ff1e7816 */ /* 0x000fd6000000001e */
[----:B------:R-:W4:Y:S04]  /*53780*/  @P0 LDG.E.U16 R30, desc[UR6][R4.64] ;  /* 0x00000006041e0981 */ /* 0x000f28000c1e1500 */
[----:B--2---:R-:W-:Y:S04]  /*53790*/  @P5 STL [R1+0x267c], R7 ;  /* 0x00267c0701005387 */ /* 0x004fe80000100800 */
[----:B---3--:R-:W-:Y:S04]  /*537a0*/  @P5 STL [R1+0x2680], R55 ;  /* 0x0026803701005387 */ /* 0x008fe80000100800 */
[----:B------:R0:W-:Y:S04]  /*537b0*/  STL.64 [R1+0x17d8], R12 ;  /* 0x0017d80c01007387 */ /* 0x0001e80000100a00 */
[----:B------:R-:W2:Y:S04]  /*537c0*/  LDL.LU R82, [R1+0x1f0c] ;  /* 0x001f0c0001527983 */ /* 0x000ea80000300800 */
[----:B------:R1:W-:Y:S04]  /*537d0*/  STL.64 [R1+0x17d0], R14 ;  /* 0x0017d00e01007387 */ /* 0x0003e80000100a00 */
[----:B------:R-:W1:Y:S04]  /*537e0*/  LDL.LU R85, [R1+0x1f24] ;  /* 0x001f240001557983 */ /* 0x000e680000300800 */
[----:B0-----:R-:W3:Y:S04]  /*537f0*/  LDL.LU R12, [R1+0x1f10] ;  /* 0x001f1000010c7983 */ /* 0x001ee80000300800 */
[----:B------:R-:W2:Y:S04]  /*53800*/  LDL.LU R13, [R1+0x1f28] ;  /* 0x001f2800010d7983 */ /* 0x000ea80000300800 */
[----:B------:R-:W2:Y:S04]  /*53810*/  LDL.LU R72, [R1+0x1f04] ;  /* 0x001f040001487983 */ /* 0x000ea80000300800 */
[----:B------:R-:W2:Y:S04]  /*53820*/  LDL.LU R83, [R1+0x1f1c] ;  /* 0x001f1c0001537983 */ /* 0x000ea80000300800 */
[----:B----4-:R-:W-:Y:S04]  /*53830*/  STL [R1+0x42bc], R44 ;  /* 0x0042bc2c01007387 */ /* 0x010fe80000100800 */
[----:B------:R-:W-:Y:S04]  /*53840*/  STL.64 [R1+0x4478], R44 ;  /* 0x0044782c01007387 */ /* 0x000fe80000100a00 */
[----:B------:R-:W4:Y:S04]  /*53850*/  LDL.LU R73, [R1+0x1f08] ;  /* 0x001f080001497983 */ /* 0x000f280000300800 */
[----:B------:R-:W4:Y:S04]  /*53860*/  LDL.LU R7, [R1+0x1f20] ;  /* 0x001f200001077983 */ /* 0x000f280000300800 */
[----:B------:R-:W-:Y:S04]  /*53870*/  STL [R1+0x42c0], R49 ;  /* 0x0042c03101007387 */ /* 0x000fe80000100800 */
[----:B------:R-:W4:Y:S01]  /*53880*/  LDL R34, [R1+0x2420] ;  /* 0x0024200001227983 */ /* 0x000f220000100800 */
[----:B------:R-:W-:-:S06]  /*53890*/  PRMT R31, RZ, 0x7610, R31 ;  /* 0x00007610ff1f7816 */ /* 0x000fcc000000001f */
[----:B------:R-:W4:Y:S04]  /*538a0*/  @P0 LDG.E.U16 R31, desc[UR6][R2.64] ;  /* 0x00000006021f0981 */ /* 0x000f28000c1e1500 */
[----:B------:R-:W-:Y:S04]  /*538b0*/  STL [R1+0x42c4], R30 ;  /* 0x0042c41e01007387 */ /* 0x000fe80000100800 */
[----:B------:R-:W4:Y:S04]  /*538c0*/  LDL R36, [R1+0x241c] ;  /* 0x00241c0001247983 */ /* 0x000f280000100800 */
[----:B------:R-:W4:Y:S04]  /*538d0*/  LDL.LU R20, [R1+0x1f14] ;  /* 0x001f140001147983 */ /* 0x000f280000300800 */
[----:B------:R-:W4:Y:S04]  /*538e0*/  LDL.LU R21, [R1+0x1f2c] ;  /* 0x001f2c0001157983 */ /* 0x000f280000300800 */
[----:B------:R-:W4:Y:S04]  /*538f0*/  LDL.LU R37, [R1+0x1f18] ;  /* 0x001f180001257983 */ /* 0x000f280000300800 */
[----:B------:R-:W4:Y:S04]  /*53900*/  LDL.LU R56, [R1+0x1f30] ;  /* 0x001f300001387983 */ /* 0x000f280000300800 */
[----:B------:R-:W4:Y:S01]  /*53910*/  LDL R35, [R1+0x2418] ;  /* 0x0024180001237983 */ /* 0x000f220000100800 */
[----:B------:R-:W-:-:S03]  /*53920*/  ISETP.GT.AND P5, PT, R92, 0x72, PT ;  /* 0x000000725c00780c */ /* 0x000fc60003fa4270 */
[----:B------:R-:W4:Y:S04]  /*53930*/  LDL R74, [R1+0x2414] ;  /* 0x00241400014a7983 */ /* 0x000f280000100800 */
[----:B------:R-:W4:Y:S04]  /*53940*/  LDL R84, [R1+0x240c] ;  /* 0x00240c0001547983 */ /* 0x000f280000100800 */
[----:B------:R-:W4:Y:S04]  /*53950*/  LDL R75, [R1+0x2410] ;  /* 0x00241000014b7983 */ /* 0x000f280000100800 */
[----:B------:R-:W4:Y:S04]  /*53960*/  LDL.LU R2, [R1+0x1f3c] ;  /* 0x001f3c0001027983 */ /* 0x000f280000300800 */
[----:B------:R-:W4:Y:S04]  /*53970*/  LDL.LU R3, [R1+0x1f54] ;  /* 0x001f540001037983 */ /* 0x000f280000300800 */
[----:B------:R-:W4:Y:S04]  /*53980*/  LDL.LU R4, [R1+0x1f40] ;  /* 0x001f400001047983 */ /* 0x000f280000300800 */
[----:B------:R-:W4:Y:S04]  /*53990*/  LDL.LU R5, [R1+0x1f58] ;  /* 0x001f580001057983 */ /* 0x000f280000300800 */
[----:B------:R-:W4:Y:S01]  /*539a0*/  LDL.LU R57, [R1+0x1f34] ;  /* 0x001f340001397983 */ /* 0x000f220000300800 */
[----:B------:R-:W-:-:S03]  /*539b0*/  ISETP.GT.AND P6, PT, R92, 0x73, PT ;  /* 0x000000735c00780c */ /* 0x000fc60003fc4270 */
[----:B------:R-:W4:Y:S04]  /*539c0*/  LDL.LU R54, [R1+0x1f4c] ;  /* 0x001f4c0001367983 */ /* 0x000f280000300800 */
[----:B------:R-:W4:Y:S04]  /*539d0*/  LDL.LU R55, [R1+0x1f38] ;  /* 0x001f380001377983 */ /* 0x000f280000300800 */
[----:B------:R-:W4:Y:S01]  /*539e0*/  LDL.LU R0, [R1+0x1f50] ;  /* 0x001f500001007983 */ /* 0x000f220000300800 */
[----:B---3--:R-:W-:Y:S02]  /*539f0*/  IMAD.MOV.U32 R17, RZ, RZ, R12 ;  /* 0x000000ffff117224 */ /* 0x008fe400078e000c */
[----:B--2---:R-:W-:-:S02]  /*53a00*/  IMAD.MOV.U32 R16, RZ, RZ, R13 ;  /* 0x000000ffff107224 */ /* 0x004fc400078e000d */
[----:B----4-:R-:W-:Y:S02]  /*53a10*/  IMAD.MOV.U32 R13, RZ, RZ, R73 ;  /* 0x000000ffff0d7224 */ /* 0x010fe400078e0049 */
[----:B------:R-:W-:-:S05]  /*53a20*/  IMAD.MOV.U32 R12, RZ, RZ, R7 ;  /* 0x000000ffff0c7224 */ /* 0x000fca00078e0007 */
[----:B------:R-:W2:Y:S01]  /*53a30*/  @P5 LDG.E.U16 R34, desc[UR6][R12.64] ;  /* 0x000000060c225981 */ /* 0x000ea2000c1e1500 */
[----:B------:R-:W-:Y:S02]  /*53a40*/  IMAD.MOV.U32 R22, RZ, RZ, R83 ;  /* 0x000000ffff167224 */ /* 0x000fe400078e0053 */
[----:B------:R-:W-:Y:S02]  /*53a50*/  IMAD.MOV.U32 R23, RZ, RZ, R72 ;  /* 0x000000ffff177224 */ /* 0x000fe400078e0048 */
[----:B-1----:R-:W-:Y:S02]  /*53a60*/  IMAD.MOV.U32 R14, RZ, RZ, R85 ;  /* 0x000000ffff0e7224 */ /* 0x002fe400078e0055 */
[----:B------:R-:W-:Y:S01]  /*53a70*/  IMAD.MOV.U32 R15, RZ, RZ, R82 ;  /* 0x000000ffff0f7224 */ /* 0x000fe200078e0052 */
[----:B------:R0:W3:Y:S01]  /*53a80*/  @P5 LDG.E.U16 R36, desc[UR6][R22.64] ;  /* 0x0000000616245981 */ /* 0x0000e2000c1e1500 */
[----:B------:R-:W-:-:S03]  /*53a90*/  LOP3.LUT R21, R21, R20, RZ, 0x3c, !PT ;  /* 0x0000001415157212 */ /* 0x000fc600078e3cff */
[----:B------:R-:W-:Y:S04]  /*53aa0*/  STL [R1+0x42c8], R31 ;  /* 0x0042c81f01007387 */ /* 0x000fe80000100800 */
[----:B------:R-:W4:Y:S04]  /*53ab0*/  LDL R83, [R1+0x2408] ;  /* 0x0024080001537983 */ /* 0x000f280000100800 */
[----:B------:R-:W-:Y:S04]  /*53ac0*/  STL.64 [R1+0x1790], R14 ;  /* 0x0017900e01007387 */ /* 0x000fe80000100a00 */
[----:B------:R-:W-:Y:S01]  /*53ad0*/  STL.64 [R1+0x1798], R16 ;  /* 0x0017981001007387 */ /* 0x000fe20000100a00 */
[----:B------:R-:W-:-:S03]  /*53ae0*/  LOP3.LUT R20, R21, R20, RZ, 0x3c, !PT ;  /* 0x0000001415147212 */ /* 0x000fc600078e3cff */
[----:B------:R0:W-:Y:S04]  /*53af0*/  STL.64 [R1+0x17b0], R22 ;  /* 0x0017b01601007387 */ /* 0x0001e80000100a00 */
[----:B------:R-:W4:Y:S01]  /*53b00*/  LDL R7, [R1+0x2404] ;  /* 0x0024040001077983 */ /* 0x000f220000100800 */
[----:B------:R-:W-:Y:S02]  /*53b10*/  LOP3.LUT R21, R21, R20, RZ, 0x3c, !PT ;  /* 0x0000001415157212 */ /* 0x000fe400078e3cff */
[----:B------:R-:W-:Y:S01]  /*53b20*/  ISETP.GT.AND P0, PT, R92, 0x74, PT ;  /* 0x000000745c00780c */ /* 0x000fe20003f04270 */
[----:B------:R1:W-:Y:S04]  /*53b30*/  STL.64 [R1+0x17b8], R12 ;  /* 0x0017b80c01007387 */ /* 0x0003e80000100a00 */
[----:B------:R-:W4:Y:S01]  /*53b40*/  @P6 LDG.E.U16 R74, desc[UR6][R20.64] ;  /* 0x00000006144a6981 */ /* 0x000f22000c1e1500 */
[----:B0-----:R-:W-:-:S02]  /*53b50*/  IMAD.MOV.U32 R22, RZ, RZ, R56 ;  /* 0x000000ffff167224 */ /* 0x001fc400078e0038 */
[----:B------:R-:W-:Y:S01]  /*53b60*/  IMAD.MOV.U32 R23, RZ, RZ, R37 ;  /* 0x000000ffff177224 */ /* 0x000fe200078e0025 */
[----:B-1----:R-:W4:Y:S04]  /*53b70*/  LDL.LU R12, [R1+0x1f44] ;  /* 0x001f4400010c7983 */ /* 0x002f280000300800 */
[----:B------:R-:W4:Y:S04]  /*53b80*/  @P6 LDG.E.U16 R35, desc[UR6][R22.64] ;  /* 0x0000000616236981 */ /* 0x000f28000c1e1500 */
[----:B------:R-:W4:Y:S04]  /*53b90*/  LDL.LU R13, [R1+0x1f5c] ;  /* 0x001f5c00010d7983 */ /* 0x000f280000300800 */
[----:B------:R-:W4:Y:S04]  /*53ba0*/  LDL.LU R85, [R1+0x1f48] ;  /* 0x001f480001557983 */ /* 0x000f280000300800 */
[----:B------:R-:W4:Y:S04]  /*53bb0*/  LDL.LU R72, [R1+0x1f60] ;  /* 0x001f600001487983 */ /* 0x000f280000300800 */
[----:B------:R-:W4:Y:S04]  /*53bc0*/  LDL R73, [R1+0x25e8] ;  /* 0x0025e80001497983 */ /* 0x000f280000100800 */
[----:B------:R-:W4:Y:S04]  /*53bd0*/  @P0 LDG.E.U16 R84, desc[UR6][R14.64] ;  /* 0x000000060e540981 */ /* 0x000f28000c1e1500 */
[----:B------:R0:W4:Y:S04]  /*53be0*/  @P0 LDG.E.U16 R75, desc[UR6][R16.64] ;  /* 0x00000006104b0981 */ /* 0x000128000c1e1500 */
[----:B--2---:R1:W-:Y:S04]  /*53bf0*/  @P5 STL [R1+0x2420], R34 ;  /* 0x0024202201005387 */ /* 0x0043e80000100800 */
[----:B-1----:R-:W2:Y:S04]  /*53c00*/  LDL R34, [R1+0x25e4] ;  /* 0x0025e40001227983 */ /* 0x002ea80000100800 */
[----:B------:R-:W2:Y:S04]  /*53c10*/  LDL.LU R48, [R1+0x2120] ;  /* 0x0021200001307983 */ /* 0x000ea80000300800 */
[----:B------:R-:W2:Y:S04]  /*53c20*/  LDL.LU R25, [R1+0x211c] ;  /* 0x00211c0001197983 */ /* 0x000ea80000300800 */
[----:B---3--:R-:W-:Y:S01]  /*53c30*/  @P5 STL [R1+0x241c], R36 ;  /* 0x00241c2401005387 */ /* 0x008fe20000100800 */
[----:B------:R-:W-:Y:S01]  /*53c40*/  ISETP.GT.AND P5, PT, R92, 0x75, PT ;  /* 0x000000755c00780c */ /* 0x000fe20003fa4270 */
[----:B0-----:R-:W-:-:S02]  /*53c50*/  IMAD.MOV.U32 R16, RZ, RZ, R0 ;  /* 0x000000ffff107224 */ /* 0x001fc400078e0000 */
[----:B------:R-:W-:Y:S01]  /*53c60*/  IMAD.MOV.U32 R17, RZ, RZ, R55 ;  /* 0x000000ffff117224 */ /* 0x000fe200078e0037 */
[----:B------:R-:W-:Y:S04]  /*53c70*/  STL.64 [R1+0x17a8], R22 ;  /* 0x0017a81601007387 */ /* 0x000fe80000100a00 */
[----:B------:R-:W3:Y:S04]  /*53c80*/  LDL R56, [R1+0x2678] ;  /* 0x0026780001387983 */ /* 0x000ee80000100800 */
[----:B------:R-:W-:Y:S01]  /*53c90*/  STL.64 [R1+0x17a0], R20 ;  /* 0x0017a01401007387 */ /* 0x000fe20000100a00 */
[----:B------:R-:W-:-:S02]  /*53ca0*/  IMAD.MOV.U32 R14, RZ, RZ, R54 ;  /* 0x000000ffff0e7224 */ /* 0x000fc400078e0036 */
[----:B------:R-:W-:Y:S01]  /*53cb0*/  IMAD.MOV.U32 R15, RZ, RZ, R57 ;  /* 0x000000ffff0f7224 */ /* 0x000fe200078e0039 */
[----:B------:R-:W-:Y:S02]  /*53cc0*/  LOP3.LUT R3, R3, R2, RZ, 0x3c, !PT ;  /* 0x0000000203037212 */ /* 0x000fe400078e3cff */
[----:B------:R-:W-:Y:S01]  /*53cd0*/  LOP3.LUT R5, R5, R4, RZ, 0x3c, !PT ;  /* 0x0000000405057212 */ /* 0x000fe200078e3cff */
[----:B----4-:R-:W4:Y:S04]  /*53ce0*/  @P5 LDG.E.U16 R83, desc[UR6][R16.64] ;  /* 0x0000000610535981 */ /* 0x010f28000c1e1500 */
[----:B------:R0:W4:Y:S04]  /*53cf0*/  @P5 LDG.E.U16 R7, desc[UR6][R14.64] ;  /* 0x000000060e075981 */ /* 0x000128000c1e1500 */
[----:B------:R1:W-:Y:S01]  /*53d00*/  @P6 STL [R1+0x2418], R35 ;  /* 0x0024182301006387 */ /* 0x0003e20000100800 */
[----:B------:R-:W-:-:S02]  /*53d10*/  LOP3.LUT R13, R13, R12, RZ, 0x3c, !PT ;  /* 0x0000000c0d0d7212 */ /* 0x000fc400078e3cff */
[----:B------:R-:W-:Y:S02]  /*53d20*/  LOP3.LUT R2, R3, R2, RZ, 0x3c, !PT ;  /* 0x0000000203027212 */ /* 0x000fe400078e3cff */
[----:B------:R-:W-:Y:S01]  /*53d30*/  LOP3.LUT R4, R5, R4, RZ, 0x3c, !PT ;  /* 0x0000000405047212 */ /* 0x000fe200078e3cff */
[----:B-1----:R-:W4:Y:S04]  /*53d40*/  LDL R35, [R1+0x2674] ;  /* 0x0026740001237983 */ /* 0x002f280000100800 */
[----:B------:R-:W-:Y:S01]  /*53d50*/  @P6 STL [R1+0x2414], R74 ;  /* 0x0024144a01006387 */ /* 0x000fe20000100800 */
[----:B------:R-:W-:Y:S02]  /*53d60*/  ISETP.GT.AND P6, PT, R92, 0x76, PT ;  /* 0x000000765c00780c */ /* 0x000fe40003fc4270 */
[----:B------:R-:W-:-:S02]  /*53d70*/  LOP3.LUT R12, R13, R12, RZ, 0x3c, !PT ;  /* 0x0000000c0d0c7212 */ /* 0x000fc400078e3cff */
[----:B------:R-:W-:Y:S02]  /*53d80*/  LOP3.LUT R3, R3, R2, RZ, 0x3c, !PT ;  /* 0x0000000203037212 */ /* 0x000fe400078e3cff */
[----:B------:R-:W-:Y:S02]  /*53d90*/  LOP3.LUT R5, R5, R4, RZ, 0x3c, !PT ;  /* 0x0000000405057212 */ /* 0x000fe400078e3cff */
[----:B------:R-:W-:Y:S01]  /*53da0*/  LOP3.LUT R13, R13, R12, RZ, 0x3c, !PT ;  /* 0x0000000c0d0d7212 */ /* 0x000fe200078e3cff */
[----:B------:R-:W-:Y:S04]  /*53db0*/  @P0 STL [R1+0x240c], R84 ;  /* 0x00240c5401000387 */ /* 0x000fe80000100800 */
[----:B------:R-:W-:Y:S04]  /*53dc0*/  @P0 STL [R1+0x2410], R75 ;  /* 0x0024104b01000387 */ /* 0x000fe80000100800 */
[----:B------:R-:W-:Y:S04]  /*53dd0*/  STL.64 [R1+0x1760], R2 ;  /* 0x0017600201007387 */ /* 0x000fe80000100a00 */
[----:B------:R-:W-:Y:S04]  /*53de0*/  STL.64 [R1+0x1768], R4 ;  /* 0x0017680401007387 */ /* 0x000fe80000100a00 */
[----:B------:R0:W-:Y:S02]  /*53df0*/  STL.64 [R1+0x1780], R14 ;  /* 0x0017800e01007387 */ /* 0x0001e40000100a00 */
[----:B0-----:R-:W-:-:S02]  /*53e00*/  IMAD.MOV.U32 R14, RZ, RZ, R72 ;  /* 0x000000ffff0e7224 */ /* 0x001fc400078e0048 */
[----:B------:R-:W-:-:S05]  /*53e10*/  IMAD.MOV.U32 R15, RZ, RZ, R85 ;  /* 0x000000ffff0f7224 */ /* 0x000fca00078e0055 */
[----:B------:R-:W4:Y:S04]  /*53e20*/  @P6 LDG.E.U16 R73, desc[UR6][R14.64] ;  /* 0x000000060e496981 */ /* 0x000f28000c1e1500 */
[----:B--2---:R-:W2:Y:S01]  /*53e30*/  @P6 LDG.E.U16 R34, desc[UR6][R12.64] ;  /* 0x000000060c226981 */ /* 0x004ea2000c1e1500 */
[----:B------:R-:W-:-:S03]  /*53e40*/  ISETP.GT.AND P0, PT, R92, 0x77, PT ;  /* 0x000000775c00780c */ /* 0x000fc60003f04270 */
[----:B------:R-:W-:Y:S04]  /*53e50*/  STL.64 [R1+0x1788], R16 ;  /* 0x0017881001007387 */ /* 0x000fe80000100a00 */
[----:B------:R-:W2:Y:S06]  /*53e60*/  LDL.LU R0, [R1+0x1f6c] ;  /* 0x001f6c0001007983 */ /* 0x000eac0000300800 */
[----:B---3--:R-:W3:Y:S04]  /*53e70*/  @P0 LDG.E.U16 R56, desc[UR6][R4.64] ;  /* 0x0000000604380981 */ /* 0x008ee8000c1e1500 */
[----:B----4-:R0:W-:Y:S04]  /*53e80*/  @P5 STL [R1+0x2408], R83 ;  /* 0x0024085301005387 */ /* 0x0101e80000100800 */
[----:B0-----:R-:W4:Y:S04]  /*53e90*/  LDL.LU R83, [R1+0x1f84] ;  /* 0x001f840001537983 */ /* 0x001f280000300800 */
[----:B------:R-:W3:Y:S04]  /*53ea0*/  LDL.LU R57, [R1+0x1f70] ;  /* 0x001f700001397983 */ /* 0x000ee80000300800 */
[----:B------:R-:W3:Y:S04]  /*53eb0*/  LDL.LU R54, [R1+0x1f88] ;  /* 0x001f880001367983 */ /* 0x000ee80000300800 */
[----:B------:R-:W4:Y:S04]  /*53ec0*/  LDL.LU R55, [R1+0x1f64] ;  /* 0x001f640001377983 */ /* 0x000f280000300800 */
[----:B------:R0:W-:Y:S04]  /*53ed0*/  @P5 STL [R1+0x2404], R7 ;  /* 0x0024040701005387 */ /* 0x0001e80000100800 */
[----:B------:R-:W4:Y:S04]  /*53ee0*/  @P0 LDG.E.U16 R35, desc[UR6][R2.64] ;  /* 0x0000000602230981 */ /* 0x000f28000c1e1500 */
[----:B0-----:R-:W4:Y:S04]  /*53ef0*/  LDL.LU R7, [R1+0x1f7c] ;  /* 0x001f7c0001077983 */ /* 0x001f280000300800 */
[----:B------:R-:W-:Y:S04]  /*53f00*/  STL.64 [R1+0x1778], R14 ;  /* 0x0017780e01007387 */ /* 0x000fe80000100a00 */
[----:B------:R-:W-:Y:S04]  /*53f10*/  STL.64 [R1+0x1770], R12 ;  /* 0x0017700c01007387 */ /* 0x000fe80000100a00 */
[----:B------:R-:W4:Y:S04]  /*53f20*/  LDL.LU R37, [R1+0x1f68] ;  /* 0x001f680001257983 */ /* 0x000f280000300800 */
[----:B------:R-:W4:Y:S04]  /*53f30*/  LDL.LU R74, [R1+0x1f80] ;  /* 0x001f8000014a7983 */ /* 0x000f280000300800 */
[----:B------:R-:W4:Y:S04]  /*53f40*/  LDL.LU R75, [R1+0x1f74] ;  /* 0x001f7400014b7983 */ /* 0x000f280000300800 */
[----:B------:R-:W4:Y:S04]  /*53f50*/  LDL.LU R84, [R1+0x1f8c] ;  /* 0x001f8c0001547983 */ /* 0x000f280000300800 */
[----:B------:R-:W4:Y:S04]  /*53f60*/  LDL.LU R85, [R1+0x1f78] ;  /* 0x001f780001557983 */ /* 0x000f280000300800 */
[----:B--2---:R0:W-:Y:S04]  /*53f70*/  @P6 STL [R1+0x25e4], R34 ;  /* 0x0025e42201006387 */ /* 0x0041e80000100800 */
[----:B0-----:R-:W2:Y:S04]  /*53f80*/  LDL.LU R34, [R1+0x1f90] ;  /* 0x001f900001227983 */ /* 0x001ea80000300800 */
[----:B------:R0:W-:Y:S04]  /*53f90*/  @P6 STL [R1+0x25e8], R73 ;  /* 0x0025e84901006387 */ /* 0x0001e80000100800 */
[----:B------:R-:W2:Y:S04]  /*53fa0*/  LDL R3, [R1+0x23fc] ;  /* 0x0023fc0001037983 */ /* 0x000ea80000100800 */
[----:B------:R-:W2:Y:S04]  /*53fb0*/  LDL R2, [R1+0x2400] ;  /* 0x0024000001027983 */ /* 0x000ea80000100800 */
[----:B------:R-:W2:Y:S04]  /*53fc0*/  LDL.LU R12, [R1+0x1f9c] ;  /* 0x001f9c00010c7983 */ /* 0x000ea80000300800 */
[----:B------:R-:W2:Y:S04]  /*53fd0*/  LDL.LU R13, [R1+0x1fb4] ;  /* 0x001fb400010d7983 */ /* 0x000ea80000300800 */
[----:B------:R-:W2:Y:S04]  /*53fe0*/  LDL.LU R4, [R1+0x1fa0] ;  /* 0x001fa00001047983 */ /* 0x000ea80000300800 */
[----:B------:R-:W2:Y:S04]  /*53ff0*/  LDL.LU R5, [R1+0x1fb8] ;  /* 0x001fb80001057983 */ /* 0x000ea80000300800 */
[----:B------:R-:W2:Y:S01]  /*54000*/  LDL.LU R72, [R1+0x1f94] ;  /* 0x001f940001487983 */ /* 0x000ea20000300800 */
[----:B------:R-:W-:-:S03]  /*54010*/  ISETP.GT.AND P5, PT, R92, 0x78, PT ;  /* 0x000000785c00780c */ /* 0x000fc60003fa4270 */
[----:B0-----:R-:W2:Y:S04]  /*54020*/  LDL.LU R73, [R1+0x1fac] ;  /* 0x001fac0001497983 */ /* 0x001ea80000300800 */
[----:B---3--:R0:W-:Y:S01]  /*54030*/  @P0 STL [R1+0x2678], R56 ;  /* 0x0026783801000387 */ /* 0x0081e20000100800 */
[----:B------:R-:W-:Y:S02]  /*54040*/  IMAD.MOV.U32 R15, RZ, RZ, R0 ;  /* 0x000000ffff0f7224 */ /* 0x000fe400078e0000 */
[----:B----4-:R-:W-:Y:S02]  /*54050*/  IMAD.MOV.U32 R14, RZ, RZ, R83 ;  /* 0x000000ffff0e7224 */ /* 0x010fe400078e0053 */
[----:B------:R-:W-:Y:S02]  /*54060*/  IMAD.MOV.U32 R17, RZ, RZ, R57 ;  /* 0x000000ffff117224 */ /* 0x000fe400078e0039 */
[----:B------:R-:W-:-:S02]  /*54070*/  IMAD.MOV.U32 R16, RZ, RZ, R54 ;  /* 0x000000ffff107224 */ /* 0x000fc400078e0036 */
[----:B------:R-:W-:Y:S01]  /*54080*/  IMAD.MOV.U32 R21, RZ, RZ, R55 ;  /* 0x000000ffff157224 */ /* 0x000fe200078e0037 */
[----:B0-----:R-:W3:Y:S04]  /*54090*/  LDL.LU R56, [R1+0x1f98] ;  /* 0x001f980001387983 */ /* 0x001ee80000300800 */
[----:B------:R0:W-:Y:S01]  /*540a0*/  @P0 STL [R1+0x2674], R35 ;  /* 0x0026742301000387 */ /* 0x0001e20000100800 */
[C---:B------:R-:W-:Y:S02]  /*540b0*/  ISETP.GT.AND P6, PT, R92.reuse, 0x79, PT ;  /* 0x000000795c00780c */ /* 0x040fe40003fc4270 */
[----:B------:R-:W-:Y:S01]  /*540c0*/  ISETP.GT.AND P0, PT, R92, 0x7a, PT ;  /* 0x0000007a5c00780c */ /* 0x000fe20003f04270 */
[----:B------:R-:W-:Y:S01]  /*540d0*/  IMAD.MOV.U32 R20, RZ, RZ, R7 ;  /* 0x000000ffff147224 */ /* 0x000fe200078e0007 */
[----:B0-----:R-:W4:Y:S04]  /*540e0*/  LDL.LU R35, [R1+0x1fb0] ;  /* 0x001fb00001237983 */ /* 0x001f280000300800 */
[----:B------:R-:W4:Y:S04]  /*540f0*/  LDL R0, [R1+0x23f8] ;  /* 0x0023f80001007983 */ /* 0x000f280000100800 */
[----:B------:R-:W4:Y:S04]  /*54100*/  LDL R83, [R1+0x23f4] ;  /* 0x0023f40001537983 */ /* 0x000f280000100800 */
[----:B------:R-:W-:Y:S04]  /*54110*/  STL.64 [R1+0x1730], R14 ;  /* 0x0017300e01007387 */ /* 0x000fe80000100a00 */
[----:B------:R-:W4:Y:S04]  /*54120*/  LDL.LU R57, [R1+0x1fa4] ;  /* 0x001fa40001397983 */ /* 0x000f280000300800 */
[----:B------:R-:W-:Y:S01]  /*54130*/  STL.64 [R1+0x1738], R16 ;  /* 0x0017381001007387 */ /* 0x000fe20000100a00 */
[----:B------:R-:W-:-:S02]  /*54140*/  IMAD.MOV.U32 R22, RZ, RZ, R74 ;  /* 0x000000ffff167224 */ /* 0x000fc400078e004a */
[----:B------:R-:W-:Y:S01]  /*54150*/  IMAD.MOV.U32 R23, RZ, RZ, R37 ;  /* 0x000000ffff177224 */ /* 0x000fe200078e0025 */
[----:B------:R-:W4:Y:S04]  /*54160*/  LDL.LU R54, [R1+0x1fbc] ;  /* 0x001fbc0001367983 */ /* 0x000f280000300800 */
[----:B------:R0:W-:Y:S04]  /*54170*/  STL.64 [R1+0x1750], R20 ;  /* 0x0017501401007387 */ /* 0x0001e80000100a00 */
[----:B------:R-:W4:Y:S04]  /*54180*/  LDL.LU R55, [R1+0x1fa8] ;  /* 0x001fa80001377983 */ /* 0x000f280000300800 */
[----:B------:R-:W4:Y:S01]  /*54190*/  LDL.LU R7, [R1+0x1fc0] ;  /* 0x001fc00001077983 */ /* 0x000f220000300800 */
[----:B------:R-:W-:-:S02]  /*541a0*/  PRMT R18, RZ, 0x7610, R18 ;  /* 0x00007610ff127816 */ /* 0x000fc40000000012 */
[----:B------:R-:W-:Y:S01]  /*541b0*/  PRMT R19, RZ, 0x7610, R19 ;  /* 0x00007610ff137816 */ /* 0x000fe20000000013 */
[----:B------:R1:W-:Y:S04]  /*541c0*/  STL.64 [R1+0x1758], R22 ;  /* 0x0017581601007387 */ /* 0x0003e80000100a00 */
[----:B------:R-:W4:Y:S04]  /*541d0*/  @P5 LDG.E.U16 R48, desc[UR6][R22.64] ;  /* 0x0000000616305981 */ /* 0x000f28000c1e1500 */
[----:B------:R0:W4:Y:S02]  /*541e0*/  @P5 LDG.E.U16 R25, desc[UR6][R20.64] ;  /* 0x0000000614195981 */ /* 0x000124000c1e1500 */
[----:B0-----:R-:W-:-:S02]  /*541f0*/  IMAD.MOV.U32 R20, RZ, RZ, R84 ;  /* 0x000000ffff147224 */ /* 0x001fc400078e0054 */
[----:B------:R-:W-:Y:S02]  /*54200*/  IMAD.MOV.U32 R21, RZ, RZ, R75 ;  /* 0x000000ffff157224 */ /* 0x000fe400078e004b */
[----:B-1----:R-:W-:-:S03]  /*54210*/  IMAD.MOV.U32 R23, RZ, RZ, R85 ;  /* 0x000000ffff177224 */ /* 0x002fc600078e0055 */
[----:B------:R-:W4:Y:S01]  /*54220*/  @P6 LDG.E.U16 R19, desc[UR6][R20.64] ;  /* 0x0000000614136981 */ /* 0x000f22000c1e1500 */
[----:B--2---:R-:W-:-:S03]  /*54230*/  MOV R22, R34 ;  /* 0x0000002200167202 */ /* 0x004fc60000000f00 */
[----:B------:R-:W2:Y:S04]  /*54240*/  @P0 LDG.E.U16 R3, desc[UR6][R14.64] ;  /* 0x000000060e030981 */ /* 0x000ea8000c1e1500 */
[----:B------:R-:W2:Y:S04]  /*54250*/  @P6 LDG.E.U16 R18, desc[UR6][R22.64] ;  /* 0x0000000616126981 */ /* 0x000ea8000c1e1500 */
[----:B------:R0:W2:Y:S01]  /*54260*/  @P0 LDG.E.U16 R2, desc[UR6][R16.64] ;  /* 0x0000000610020981 */ /* 0x0000a2000c1e1500 */
[----:B------:R-:W-:Y:S01]  /*54270*/  ISETP.GT.AND P5, PT, R92, 0x7b, PT ;  /* 0x0000007b5c00780c */ /* 0x000fe20003fa4270 */
[----:B0-----:R-:W-:-:S02]  /*54280*/  IMAD.MOV.U32 R16, RZ, RZ, R5 ;  /* 0x000000ffff107224 */ /* 0x001fc400078e0005 */
[----:B------:R-:W-:Y:S02]  /*54290*/  IMAD.MOV.U32 R17, RZ, RZ, R4 ;  /* 0x000000ffff117224 */ /* 0x000fe400078e0004 */
[----:B---3--:R-:W-:Y:S02]  /*542a0*/  IMAD.MOV.U32 R5, RZ, RZ, R56 ;  /* 0x000000ffff057224 */ /* 0x008fe400078e0038 */
[----:B----4-:R-:W-:-:S06]  /*542b0*/  IMAD.MOV.U32 R4, RZ, RZ, R35 ;  /* 0x000000ffff047224 */ /* 0x010fcc00078e0023 */
[----:B------:R-:W3:Y:S04]  /*542c0*/  @P5 LDG.E.U16 R0, desc[UR6][R4.64] ;  /* 0x0000000604005981 */ /* 0x000ee8000c1e1500 */
[----:B------:R-:W-:Y:S04]  /*542d0*/  STL [R1+0x42d8], R48 ;  /* 0x0042d83001007387 */ /* 0x000fe80000100800 */
[----:B------:R-:W-:Y:S04]  /*542e0*/  STL.64 [R1+0x1748], R22 ;  /* 0x0017481601007387 */ /* 0x000fe80000100a00 */
[----:B------:R-:W-:Y:S04]  /*542f0*/  STL.64 [R1+0x1740], R20 ;  /* 0x0017401401007387 */ /* 0x000fe80000100a00 */
[----:B------:R-:W4:Y:S04]  /*54300*/  LDL R34, [R1+0x23f0] ;  /* 0x0023f00001227983 */ /* 0x000f280000100800 */
[----:B--2---:R-:W-:Y:S04]  /*54310*/  STL.64 [R1+0x42d0], R18 ;  /* 0x0042d01201007387 */ /* 0x004fe80000100a00 */
[----:B------:R-:W2:Y:S04]  /*54320*/  LDL.LU R24, [R1+0x2110] ;  /* 0x0021100001187983 */ /* 0x000ea80000300800 */
[----:B------:R-:W2:Y:S04]  /*54330*/  LDL.LU R47, [R1+0x210c] ;  /* 0x00210c00012f7983 */ /* 0x000ea80000300800 */
[----:B------:R0:W-:Y:S04]  /*54340*/  @P0 STL [R1+0x23fc], R3 ;  /* 0x0023fc0301000387 */ /* 0x0001e80000100800 */
[----:B------:R1:W-:Y:S01]  /*54350*/  @P0 STL [R1+0x2400], R2 ;  /* 0x0024000201000387 */ /* 0x0003e20000100800 */
[----:B0-----:R-:W-:-:S02]  /*54360*/  IMAD.MOV.U32 R3, RZ, RZ, R72 ;  /* 0x000000ffff037224 */ /* 0x001fc400078e0048 */
[----:B-1----:R-:W-:-:S05]  /*54370*/  IMAD.MOV.U32 R2, RZ, RZ, R73 ;  /* 0x000000ffff027224 */ /* 0x002fca00078e0049 */
[----:B------:R-:W2:Y:S01]  /*54380*/  @P5 LDG.E.U16 R83, desc[UR6][R2.64] ;  /* 0x0000000602535981 */ /* 0x000ea2000c1e1500 */
[----:B------:R-:W-:Y:S02]  /*54390*/  IMAD.MOV.U32 R14, RZ, RZ, R13 ;  /* 0x000000ffff0e7224 */ /* 0x000fe400078e000d */
[----:B------:R-:W-:-:S05]  /*543a0*/  IMAD.MOV.U32 R15, RZ, RZ, R12 ;  /* 0x000000ffff0f7224 */ /* 0x000fca00078e000c */
[----:B------:R-:W-:Y:S04]  /*543b0*/  STL.64 [R1+0x1700], R14 ;  /* 0x0017000e01007387 */ /* 0x000fe80000100a00 */
[----:B------:R-:W-:Y:S04]  /*543c0*/  STL.64 [R1+0x1708], R16 ;  /* 0x0017081001007387 */ /* 0x000fe80000100a00 */
[----:B------:R-:W-:Y:S04]  /*543d0*/  STL.64 [R1+0x1720], R2 ;  /* 0x0017200201007387 */ /* 0x000fe80000100a00 */
[----:B------:R0:W-:Y:S04]  /*543e0*/  STL.64 [R1+0x1728], R4 ;  /* 0x0017280401007387 */ /* 0x0001e80000100a00 */
[----:B------:R-:W4:Y:S01]  /*543f0*/  LDL R35, [R1+0x23ec] ;  /* 0x0023ec0001237983 */ /* 0x000f220000100800 */
[----:B------:R-:W-:-:S02]  /*54400*/  IMAD.MOV.U32 R28, RZ, RZ, R54 ;  /* 0x000000ffff1c7224 */ /* 0x000fc400078e0036 */
[----:B------:R-:W-:Y:S01]  /*54410*/  IMAD.MOV.U32 R29, RZ, RZ, R57 ;  /* 0x000000ffff1d7224 */ /* 0x000fe200078e0039 */
[----:B---3--:R1:W-:Y:S01]  /*54420*/  @P5 STL [R1+0x23f8], R0 ;  /* 0x0023f80001005387 */ /* 0x0083e20000100800 */
[----:B0-----:R-:W-:Y:S02]  /*54430*/  IMAD.MOV.U32 R4, RZ, RZ, R7 ;  /* 0x000000ffff047224 */ /* 0x001fe400078e0007 */
[----:B------:R-:W-:Y:S01]  /*54440*/  IMAD.MOV.U32 R5, RZ, RZ, R55 ;  /* 0x000000ffff057224 */ /* 0x000fe200078e0037 */
[----:B-1----:R-:W3:Y:S04]  /*54450*/  LDL R0, [R1+0x23e8] ;  /* 0x0023e80001007983 */ /* 0x002ee80000100800 */
[----:B--2---:R0:W-:Y:S04]  /*54460*/  @P5 STL [R1+0x23f4], R83 ;  /* 0x0023f45301005387 */ /* 0x0041e80000100800 */
[----:B0-----:R-:W2:Y:S04]  /*54470*/  LDL R83, [R1+0x23e4] ;  /* 0x0023e40001537983 */ /* 0x001ea80000100800 */
[----:B------:R-:W2:Y:S04]  /*54480*/  LDL.LU R2, [R1+0x1fcc] ;  /* 0x001fcc0001027983 */ /* 0x000ea80000300800 */
[----:B------:R-:W2:Y:S04]  /*54490*/  LDL.LU R3, [R1+0x1fe4] ;  /* 0x001fe40001037983 */ /* 0x000ea80000300800 */
[----:B------:R-:W-:Y:S04]  /*544a0*/  STL.64 [R1+0x1710], R28 ;  /* 0x0017101c01007387 */ /* 0x000fe80000100a00 */
[----:B------:R0:W-:Y:S04]  /*544b0*/  STL.64 [R1+0x1718], R4 ;  /* 0x0017180401007387 */ /* 0x0001e80000100a00 */
[----:B------:R-:W2:Y:S04]  /*544c0*/  LDL.LU R12, [R1+0x1fd0] ;  /* 0x001fd000010c7983 */ /* 0x000ea80000300800 */
[----:B------:R-:W2:Y:S04]  /*544d0*/  LDL.LU R13, [R1+0x1fe8] ;  /* 0x001fe800010d7983 */ /* 0x000ea80000300800 */
[----:B------:R-:W2:Y:S04]  /*544e0*/  LDL.LU R41, [R1+0x1fc4] ;  /* 0x001fc40001297983 */ /* 0x000ea80000300800 */
[----:B------:R-:W2:Y:S04]  /*544f0*/  LDL.LU R22, [R1+0x1fdc] ;  /* 0x001fdc0001167983 */ /* 0x000ea80000300800 */
[----:B------:R-:W2:Y:S04]  /*54500*/  LDL.LU R23, [R1+0x1fc8] ;  /* 0x001fc80001177983 */ /* 0x000ea80000300800 */
[----:B------:R-:W2:Y:S04]  /*54510*/  LDL.LU R82, [R1+0x1fe0] ;  /* 0x001fe00001527983 */ /* 0x000ea80000300800 */
[----:B------:R-:W2:Y:S04]  /*54520*/  LDL R37, [R1+0x25dc] ;  /* 0x0025dc0001257983 */ /* 0x000ea80000100800 */
[----:B------:R-:W2:Y:S01]  /*54530*/  LDL R36, [R1+0x25e0] ;  /* 0x0025e00001247983 */ /* 0x000ea20000100800 */
[----:B------:R-:W-:-:S02]  /*54540*/  ISETP.GT.AND P6, PT, R92, 0x7c, PT ;  /* 0x0000007c5c00780c */ /* 0x000fc40003fc4270 */
[C---:B------:R-:W-:Y:S02]  /*54550*/  ISETP.GT.AND P0, PT, R92.reuse, 0x7d, PT ;  /* 0x0000007d5c00780c */ /* 0x040fe40003f04270 */
[----:B------:R-:W-:Y:S01]  /*54560*/  ISETP.GT.AND P5, PT, R92, 0x7e, PT ;  /* 0x0000007e5c00780c */ /* 0x000fe20003fa4270 */
[----:B------:R-:W2:Y:S04]  /*54570*/  LDL.LU R20, [R1+0x1fd4] ;  /* 0x001fd40001147983 */ /* 0x000ea80000300800 */
[----:B------:R-:W2:Y:S04]  /*54580*/  LDL.LU R21, [R1+0x1fec] ;  /* 0x001fec0001157983 */ /* 0x000ea80000300800 */
[----:B------:R-:W2:Y:S04]  /*54590*/  LDL.LU R74, [R1+0x1fd8] ;  /* 0x001fd800014a7983 */ /* 0x000ea80000300800 */
[----:B------:R-:W2:Y:S04]  /*545a0*/  LDL.LU R75, [R1+0x1ff0] ;  /* 0x001ff000014b7983 */ /* 0x000ea80000300800 */
[----:B------:R-:W2:Y:S04]  /*545b0*/  LDL R84, [R1+0x26c0] ;  /* 0x0026c00001547983 */ /* 0x000ea80000100800 */
[----:B------:R-:W2:Y:S04]  /*545c0*/  LDL R85, [R1+0x26bc] ;  /* 0x0026bc0001557983 */ /* 0x000ea80000100800 */
[----:B----4-:R-:W4:Y:S04]  /*545d0*/  @P6 LDG.E.U16 R35, desc[UR6][R28.64] ;  /* 0x000000061c236981 */ /* 0x010f28000c1e1500 */
[----:B------:R-:W4:Y:S04]  /*545e0*/  @P6 LDG.E.U16 R34, desc[UR6][R4.64] ;  /* 0x0000000604226981 */ /* 0x000f28000c1e1500 */
[----:B---3--:R1:W3:Y:S04]  /*545f0*/  @P0 LDG.E.U16 R0, desc[UR6][R16.64] ;  /* 0x0000000610000981 */ /* 0x0082e8000c1e1500 */
        /* <DEDUP_REMOVED lines=8> */
[----:B--2---:R0:W2:Y:S01]  /*54680*/  @P0 LDG.E.U16 R83, desc[UR6][R14.64] ;  /* 0x000000060e530981 */ /* 0x0040a2000c1e1500 */
[----:B-1----:R-:W-:-:S02]  /*54690*/  IMAD.MOV.U32 R17, RZ, RZ, R23 ;  /* 0x000000ffff117224 */ /* 0x002fc400078e0017 */
[----:B0-----:R-:W-:Y:S02]  /*546a0*/  IMAD.MOV.U32 R14, RZ, RZ, R22 ;  /* 0x000000ffff0e7224 */ /* 0x001fe400078e0016 */
[----:B------:R-:W-:Y:S02]  /*546b0*/  IMAD.MOV.U32 R15, RZ, RZ, R41 ;  /* 0x000000ffff0f7224 */ /* 0x000fe400078e0029 */
[----:B------:R-:W-:-:S03]  /*546c0*/  IMAD.MOV.U32 R16, RZ, RZ, R82 ;  /* 0x000000ffff107224 */ /* 0x000fc600078e0052 */
[----:B------:R-:W2:Y:S04]  /*546d0*/  @P5 LDG.E.U16 R37, desc[UR6][R14.64] ;  /* 0x000000060e255981 */ /* 0x000ea8000c1e1500 */
[----:B------:R-:W2:Y:S01]  /*546e0*/  @P5 LDG.E.U16 R36, desc[UR6][R16.64] ;  /* 0x0000000610245981 */ /* 0x000ea2000c1e1500 */
[----:B------:R-:W-:Y:S02]  /*546f0*/  LOP3.LUT R3, R3, R2, RZ, 0x3c, !PT ;  /* 0x0000000203037212 */ /* 0x000fe400078e3cff */
[----:B------:R-:W-:Y:S02]  /*54700*/  LOP3.LUT R13, R13, R12, RZ, 0x3c, !PT ;  /* 0x0000000c0d0d7212 */ /* 0x000fe400078e3cff */
[----:B------:R-:W-:Y:S02]  /*54710*/  LOP3.LUT R2, R3, R2, RZ, 0x3c, !PT ;  /* 0x0000000203027212 */ /* 0x000fe400078e3cff */
[----:B------:R-:W-:Y:S01]  /*54720*/  LOP3.LUT R12, R13, R12, RZ, 0x3c, !PT ;  /* 0x0000000c0d0c7212 */ /* 0x000fe200078e3cff */
[----:B----4-:R-:W-:Y:S04]  /*54730*/  @P6 STL [R1+0x23ec], R35 ;  /* 0x0023ec2301006387 */ /* 0x010fe80000100800 */
[----:B------:R0:W-:Y:S04]  /*54740*/  @P6 STL [R1+0x23f0], R34 ;  /* 0x0023f02201006387 */ /* 0x0001e80000100800 */
[----:B------:R-:W4:Y:S01]  /*54750*/  LDL.LU R7, [R1+0x2004] ;  /* 0x0020040001077983 */ /* 0x000f220000300800 */
[----:B------:R-:W-:-:S02]  /*54760*/  ISETP.GT.AND P6, PT, R92, 0x7f, PT ;  /* 0x0000007f5c00780c */ /* 0x000fc40003fc4270 */
[----:B------:R-:W-:Y:S02]  /*54770*/  LOP3.LUT R3, R3, R2, RZ, 0x3c, !PT ;  /* 0x0000000203037212 */ /* 0x000fe400078e3cff */
[----:B------:R-:W-:Y:S01]  /*54780*/  LOP3.LUT R13, R13, R12, RZ, 0x3c, !PT ;  /* 0x0000000c0d0d7212 */ /* 0x000fe200078e3cff */
[----:B0-----:R-:W4:Y:S04]  /*54790*/  LDL.LU R34, [R1+0x201c] ;  /* 0x00201c0001227983 */ /* 0x001f280000300800 */
[----:B------:R-:W4:Y:S04]  /*547a0*/  LDL.LU R35, [R1+0x2008] ;  /* 0x0020080001237983 */ /* 0x000f280000300800 */
[----:B---3--:R0:W-:Y:S04]  /*547b0*/  @P0 STL [R1+0x23e8], R0 ;  /* 0x0023e80001000387 */ /* 0x0081e80000100800 */
[----:B0-----:R-:W3:Y:S01]  /*547c0*/  LDL.LU R0, [R1+0x2020] ;  /* 0x0020200001007983 */ /* 0x001ee20000300800 */
[----:B------:R-:W-:-:S02]  /*547d0*/  PRMT R32, RZ, 0x7610, R32 ;  /* 0x00007610ff207816 */ /* 0x000fc40000000020 */
[----:B------:R-:W-:Y:S01]  /*547e0*/  PRMT R33, RZ, 0x7610, R33 ;  /* 0x00007610ff217816 */ /* 0x000fe20000000021 */
[----:B--2---:R0:W-:Y:S01]  /*547f0*/  @P0 STL [R1+0x23e4], R83 ;  /* 0x0023e45301000387 */ /* 0x0041e20000100800 */
[----:B------:R-:W-:-:S03]  /*54800*/  ISETP.GT.AND P0, PT, R92, 0x80, PT ;  /* 0x000000805c00780c */ /* 0x000fc60003f04270 */
[----:B0-----:R-:W2:Y:S04]  /*54810*/  LDL R83, [R1+0x23e0] ;  /* 0x0023e00001537983 */ /* 0x001ea80000100800 */
[----:B------:R-:W-:Y:S04]  /*54820*/  STL.64 [R1+0x16d0], R2 ;  /* 0x0016d00201007387 */ /* 0x000fe80000100a00 */
[----:B------:R-:W-:Y:S04]  /*54830*/  STL.64 [R1+0x16d8], R12 ;  /* 0x0016d80c01007387 */ /* 0x000fe80000100a00 */
[----:B------:R0:W-:Y:S04]  /*54840*/  STL.64 [R1+0x16f0], R14 ;  /* 0x0016f00e01007387 */ /* 0x0001e80000100a00 */
[----:B------:R1:W-:Y:S04]  /*54850*/  STL.64 [R1+0x16f8], R16 ;  /* 0x0016f81001007387 */ /* 0x0003e80000100a00 */
[----:B------:R-:W-:Y:S04]  /*54860*/  @P5 STL [R1+0x25dc], R37 ;  /* 0x0025dc2501005387 */ /* 0x000fe80000100800 */
[----:B------:R-:W-:Y:S01]  /*54870*/  @P5 STL [R1+0x25e0], R36 ;  /* 0x0025e02401005387 */ /* 0x000fe20000100800 */
[----:B------:R-:W-:-:S03]  /*54880*/  ISETP.GT.AND P5, PT, R92, 0x81, PT ;  /* 0x000000815c00780c */ /* 0x000fc60003fa4270 */
[----:B------:R-:W2:Y:S04]  /*54890*/  @P0 LDG.E.U16 R24, desc[UR6][R12.64] ;  /* 0x000000060c180981 */ /* 0x000ea8000c1e1500 */
[----:B------:R1:W2:Y:S01]  /*548a0*/  @P0 LDG.E.U16 R47, desc[UR6][R2.64] ;  /* 0x00000006022f0981 */ /* 0x0002a2000c1e1500 */
[----:B0-----:R-:W-:Y:S02]  /*548b0*/  IMAD.MOV.U32 R14, RZ, RZ, R21 ;  /* 0x000000ffff0e7224 */ /* 0x001fe400078e0015 */
[----:B------:R-:W-:Y:S02]  /*548c0*/  IMAD.MOV.U32 R15, RZ, RZ, R20 ;  /* 0x000000ffff0f7224 */ /* 0x000fe400078e0014 */
[----:B-1----:R-:W-:Y:S02]  /*548d0*/  IMAD.MOV.U32 R16, RZ, RZ, R75 ;  /* 0x000000ffff107224 */ /* 0x002fe400078e004b */
[----:B------:R-:W-:Y:S01]  /*548e0*/  IMAD.MOV.U32 R17, RZ, RZ, R74 ;  /* 0x000000ffff117224 */ /* 0x000fe200078e004a */
[----:B------:R0:W2:Y:S04]  /*548f0*/  @P6 LDG.E.U16 R85, desc[UR6][R14.64] ;  /* 0x000000060e556981 */ /* 0x0000a8000c1e1500 */
[----:B------:R1:W3:Y:S04]  /*54900*/  @P6 LDG.E.U16 R84, desc[UR6][R16.64] ;  /* 0x0000000610546981 */ /* 0x0002e8000c1e1500 */
[----:B------:R-:W-:Y:S04]  /*54910*/  STL.64 [R1+0x16e8], R16 ;  /* 0x0016e81001007387 */ /* 0x000fe80000100a00 */
[----:B------:R0:W-:Y:S01]  /*54920*/  STL.64 [R1+0x16e0], R14 ;  /* 0x0016e00e01007387 */ /* 0x0001e20000100a00 */
[----:B------:R-:W-:-:S02]  /*54930*/  IMAD.MOV.U32 R2, RZ, RZ, R57 ;  /* 0x000000ffff027224 */ /* 0x000fc400078e0039 */
[----:B------:R-:W-:-:S05]  /*54940*/  IMAD.MOV.U32 R3, RZ, RZ, R56 ;  /* 0x000000ffff037224 */ /* 0x000fca00078e0038 */
[----:B------:R1:W3:Y:S01]  /*54950*/  @P5 LDG.E.U16 R33, desc[UR6][R2.64] ;  /* 0x0000000602215981 */ /* 0x0002e2000c1e1500 */
[----:B0-----:R-:W-:Y:S02]  /*54960*/  IMAD.MOV.U32 R14, RZ, RZ, R5 ;  /* 0x000000ffff0e7224 */ /* 0x001fe400078e0005 */
[----:B------:R-:W-:Y:S02]  /*54970*/  IMAD.MOV.U32 R15, RZ, RZ, R4 ;  /* 0x000000ffff0f7224 */ /* 0x000fe400078e0004 */
[----:B------:R-:W-:Y:S02]  /*54980*/  IMAD.MOV.U32 R4, RZ, RZ, R55 ;  /* 0x000000ffff047224 */ /* 0x000fe400078e0037 */
[----:B------:R-:W-:-:S05]  /*54990*/  IMAD.MOV.U32 R5, RZ, RZ, R54 ;  /* 0x000000ffff057224 */ /* 0x000fca00078e0036 */
[----:B------:R-:W3:Y:S01]  /*549a0*/  @P5 LDG.E.U16 R32, desc[UR6][R4.64] ;  /* 0x0000000604205981 */ /* 0x000ee2000c1e1500 */
[----:B-1----:R-:W-:Y:S02]  /*549b0*/  IMAD.MOV.U32 R16, RZ, RZ, R73 ;  /* 0x000000ffff107224 */ /* 0x002fe400078e0049 */
[----:B------:R-:W-:Y:S02]  /*549c0*/  IMAD.MOV.U32 R17, RZ, RZ, R72 ;  /* 0x000000ffff117224 */ /* 0x000fe400078e0048 */
[----:B----4-:R-:W-:Y:S02]  /*549d0*/  IMAD.MOV.U32 R28, RZ, RZ, R34 ;  /* 0x000000ffff1c7224 */ /* 0x010fe400078e0022 */
[----:B------:R-:W-:Y:S01]  /*549e0*/  IMAD.MOV.U32 R29, RZ, RZ, R7 ;  /* 0x000000ffff1d7224 */ /* 0x000fe200078e0007 */
[----:B--2---:R-:W-:Y:S04]  /*549f0*/  @P6 STL [R1+0x26bc], R85 ;  /* 0x0026bc5501006387 */ /* 0x004fe80000100800 */
[----:B---3--:R-:W-:Y:S04]  /*54a00*/  @P6 STL [R1+0x26c0], R84 ;  /* 0x0026c05401006387 */ /* 0x008fe80000100800 */
[----:B------:R-:W-:Y:S04]  /*54a10*/  STL.64 [R1+0x42e0], R24 ;  /* 0x0042e01801007387 */ /* 0x000fe80000100a00 */
[----:B------:R-:W-:Y:S04]  /*54a20*/  STL [R1+0x42e8], R47 ;  /* 0x0042e82f01007387 */ /* 0x000fe80000100800 */
[----:B------:R-:W-:Y:S04]  /*54a30*/  STL.64 [R1+0x16a0], R14 ;  /* 0x0016a00e01007387 */ /* 0x000fe80000100a00 */
[----:B------:R-:W-:Y:S04]  /*54a40*/  STL.64 [R1+0x16a8], R16 ;  /* 0x0016a81001007387 */ /* 0x000fe80000100a00 */
[----:B------:R0:W-:Y:S04]  /*54a50*/  STL.64 [R1+0x16c0], R2 ;  /* 0x0016c00201007387 */ /* 0x0001e80000100a00 */
[----:B------:R-:W-:Y:S01]  /*54a60*/  STL.64 [R1+0x16c8], R4 ;  /* 0x0016c80401007387 */ /* 0x000fe20000100a00 */
[----:B0-----:R-:W-:-:S02]  /*54a70*/  IMAD.MOV.U32 R2, RZ, RZ, R0 ;  /* 0x000000ffff027224 */ /* 0x001fc400078e0000 */
[----:B------:R-:W-:Y:S01]  /*54a80*/  IMAD.MOV.U32 R3, RZ, RZ, R35 ;  /* 0x000000ffff037224 */ /* 0x000fe200078e0023 */
[----:B------:R-:W-:Y:S04]  /*54a90*/  STL.64 [R1+0x42f0], R32 ;  /* 0x0042f02001007387 */ /* 0x000fe80000100a00 */
[----:B------:R0:W-:Y:S04]  /*54aa0*/  STL.64 [R1+0x16b8], R2 ;  /* 0x0016b80201007387 */ /* 0x0001e80000100a00 */
[----:B------:R-:W2:Y:S04]  /*54ab0*/  LDL R80, [R1+0x23dc] ;  /* 0x0023dc0001507983 */ /* 0x000ea80000100800 */
[----:B------:R-:W-:Y:S04]  /*54ac0*/  STL.64 [R1+0x16b0], R28 ;  /* 0x0016b01c01007387 */ /* 0x000fe80000100a00 */
[----:B------:R-:W3:Y:S04]  /*54ad0*/  LDL R59, [R1+0x23d4] ;  /* 0x0023d400013b7983 */ /* 0x000ee80000100800 */
[----:B------:R-:W4:Y:S01]  /*54ae0*/  LDL R58, [R1+0x23d8] ;  /* 0x0023d800013a7983 */ /* 0x000f220000100800 */
[----:B------:R-:W-:-:S02]  /*54af0*/  ISETP.GT.AND P6, PT, R92, 0x82, PT ;  /* 0x000000825c00780c */ /* 0x000fc40003fc4270 */
[----:B------:R-:W-:-:S11]  /*54b00*/  ISETP.GT.AND P0, PT, R92, 0x83, PT ;  /* 0x000000835c00780c */ /* 0x000fd60003f04270 */
        /* <DEDUP_REMOVED lines=28> */
[----:B------:R-:W4:Y:S04]  /*54cd0*/  LDL R55, [R1+0x26b8] ;  /* 0x0026b80001377983 */ /* 0x000f280000100800 */
[----:B--2---:R-:W2:Y:S04]  /*54ce0*/  @P6 LDG.E.U16 R80, desc[UR6][R28.64] ;  /* 0x000000061c506981 */ /* 0x004ea8000c1e1500 */
[----:B---3--:R-:W3:Y:S04]  /*54cf0*/  @P0 LDG.E.U16 R59, desc[UR6][R14.64] ;  /* 0x000000060e3b0981 */ /* 0x008ee8000c1e1500 */
[----:B----4-:R0:W4:Y:S04]  /*54d00*/  @P0 LDG.E.U16 R58, desc[UR6][R16.64] ;  /* 0x00000006103a0981 */ /* 0x010128000c1e1500 */
[----:B------:R1:W-:Y:S04]  /*54d10*/  @P6 STL [R1+0x23e0], R83 ;  /* 0x0023e05301006387 */ /* 0x0003e80000100800 */
[----:B------:R-:W4:Y:S04]  /*54d20*/  LDL R7, [R1+0x26b4] ;  /* 0x0026b40001077983 */ /* 0x000f280000100800 */
[----:B------:R-:W4:Y:S04]  /*54d30*/  LDL.LU R34, [R1+0x2064] ;  /* 0x0020640001227983 */ /* 0x000f280000300800 */
[----:B------:R-:W4:Y:S04]  /*54d40*/  LDL.LU R35, [R1+0x207c] ;  /* 0x00207c0001237983 */ /* 0x000f280000300800 */
[----:B------:R-:W4:Y:S04]  /*54d50*/  LDL.LU R0, [R1+0x2068] ;  /* 0x0020680001007983 */ /* 0x000f280000300800 */
[----:B-1----:R-:W4:Y:S01]  /*54d60*/  LDL.LU R83, [R1+0x2080] ;  /* 0x0020800001537983 */ /* 0x002f220000300800 */
[----:B------:R-:W-:-:S03]  /*54d70*/  LOP3.LUT R3, R3, R2, RZ, 0x3c, !PT ;  /* 0x0000000203037212 */ /* 0x000fc600078e3cff */
[----:B------:R-:W4:Y:S01]  /*54d80*/  LDL.LU R46, [R1+0x2100] ;  /* 0x00210000012e7983 */ /* 0x000f220000300800 */
[----:B------:R-:W-:Y:S01]  /*54d90*/  LOP3.LUT R23, R23, R22, RZ, 0x3c, !PT ;  /* 0x0000001617177212 */ /* 0x000fe200078e3cff */
[----:B0-----:R-:W-:Y:S02]  /*54da0*/  IMAD.MOV.U32 R16, RZ, RZ, R41 ;  /* 0x000000ffff107224 */ /* 0x001fe400078e0029 */
[----:B------:R-:W-:Y:S01]  /*54db0*/  IMAD.MOV.U32 R17, RZ, RZ, R40 ;  /* 0x000000ffff117224 */ /* 0x000fe200078e0028 */
[----:B------:R-:W-:Y:S02]  /*54dc0*/  LOP3.LUT R2, R3, R2, RZ, 0x3c, !PT ;  /* 0x0000000203027212 */ /* 0x000fe400078e3cff */
[C---:B------:R-:W-:Y:S01]  /*54dd0*/  LOP3.LUT R22, R23.reuse, R22, RZ, 0x3c, !PT ;  /* 0x0000001617167212 */ /* 0x040fe200078e3cff */
[----:B------:R-:W4:Y:S04]  /*54de0*/  LDL.LU R43, [R1+0x20fc] ;  /* 0x0020fc00012b7983 */ /* 0x000f280000300800 */
[----:B------:R0:W4:Y:S01]  /*54df0*/  @P5 LDG.E.U16 R36, desc[UR6][R16.64] ;  /* 0x0000000610245981 */ /* 0x000122000c1e1500 */
[----:B------:R-:W-:-:S02]  /*54e00*/  LOP3.LUT R23, R23, R22, RZ, 0x3c, !PT ;  /* 0x0000001617177212 */ /* 0x000fc400078e3cff */
[----:B------:R-:W-:Y:S01]  /*54e10*/  LOP3.LUT R3, R3, R2, RZ, 0x3c, !PT ;  /* 0x0000000203037212 */ /* 0x000fe200078e3cff */
[----:B------:R-:W-:Y:S02]  /*54e20*/  IMAD.MOV.U32 R14, RZ, RZ, R39 ;  /* 0x000000ffff0e7224 */ /* 0x000fe400078e0027 */
[----:B------:R-:W-:Y:S01]  /*54e30*/  IMAD.MOV.U32 R15, RZ, RZ, R38 ;  /* 0x000000ffff0f7224 */ /* 0x000fe200078e0026 */
[----:B------:R-:W4:Y:S04]  /*54e40*/  @P5 LDG.E.U16 R82, desc[UR6][R22.64] ;  /* 0x0000000616525981 */ /* 0x000f28000c1e1500 */
[----:B--2---:R-:W-:Y:S01]  /*54e50*/  @P6 STL [R1+0x23dc], R80 ;  /* 0x0023dc5001006387 */ /* 0x004fe20000100800 */
[----:B------:R-:W-:-:S03]  /*54e60*/  ISETP.GT.AND P6, PT, R92, 0x85, PT ;  /* 0x000000855c00780c */ /* 0x000fc60003fc4270 */
[----:B---3--:R-:W-:Y:S04]  /*54e70*/  @P0 STL [R1+0x23d4], R59 ;  /* 0x0023d43b01000387 */ /* 0x008fe80000100800 */
[----:B----4-:R-:W-:Y:S01]  /*54e80*/  @P0 STL [R1+0x23d8], R58 ;  /* 0x0023d83a01000387 */ /* 0x010fe20000100800 */
[----:B------:R-:W-:-:S03]  /*54e90*/  ISETP.GT.AND P0, PT, R92, 0x86, PT ;  /* 0x000000865c00780c */ /* 0x000fc60003f04270 */
[----:B------:R-:W-:Y:S04]  /*54ea0*/  STL.64 [R1+0x1670], R2 ;  /* 0x0016700201007387 */ /* 0x000fe80000100a00 */
[----:B------:R-:W-:Y:S04]  /*54eb0*/  STL.64 [R1+0x1678], R14 ;  /* 0x0016780e01007387 */ /* 0x000fe80000100a00 */
[----:B------:R0:W-:Y:S04]  /*54ec0*/  STL.64 [R1+0x1690], R16 ;  /* 0x0016901001007387 */ /* 0x0001e80000100a00 */
[----:B------:R-:W2:Y:S04]  /*54ed0*/  @P0 LDG.E.U16 R12, desc[UR6][R2.64] ;  /* 0x00000006020c0981 */ /* 0x000ea8000c1e1500 */
[----:B------:R1:W3:Y:S01]  /*54ee0*/  @P0 LDG.E.U16 R85, desc[UR6][R14.64] ;  /* 0x000000060e550981 */ /* 0x0002e2000c1e1500 */
[----:B0-----:R-:W-:-:S02]  /*54ef0*/  IMAD.MOV.U32 R16, RZ, RZ, R20 ;  /* 0x000000ffff107224 */ /* 0x001fc400078e0014 */
[----:B------:R-:W-:Y:S01]  /*54f00*/  IMAD.MOV.U32 R17, RZ, RZ, R37 ;  /* 0x000000ffff117224 */ /* 0x000fe200078e0025 */
[----:B------:R-:W-:-:S04]  /*54f10*/  MOV R20, R74 ;  /* 0x0000004a00147202 */ /* 0x000fc80000000f00 */
[----:B------:R0:W4:Y:S04]  /*54f20*/  @P6 LDG.E.U16 R84, desc[UR6][R16.64] ;  /* 0x0000000610546981 */ /* 0x000128000c1e1500 */
[----:B------:R-:W2:Y:S04]  /*54f30*/  @P6 LDG.E.U16 R75, desc[UR6][R20.64] ;  /* 0x00000006144b6981 */ /* 0x000ea8000c1e1500 */
[----:B------:R-:W-:Y:S01]  /*54f40*/  STL.64 [R1+0x1698], R22 ;  /* 0x0016981601007387 */ /* 0x000fe20000100a00 */
[----:B-1----:R-:W-:Y:S02]  /*54f50*/  IMAD.MOV.U32 R14, RZ, RZ, R4 ;  /* 0x000000ffff0e7224 */ /* 0x002fe400078e0004 */
[----:B------:R-:W-:-:S02]  /*54f60*/  IMAD.MOV.U32 R2, RZ, RZ, R56 ;  /* 0x000000ffff027224 */ /* 0x000fc400078e0038 */
[----:B------:R-:W-:Y:S01]  /*54f70*/  IMAD.MOV.U32 R3, RZ, RZ, R73 ;  /* 0x000000ffff037224 */ /* 0x000fe200078e0049 */
[----:B------:R-:W-:Y:S04]  /*54f80*/  @P5 STL [R1+0x23cc], R36 ;  /* 0x0023cc2401005387 */ /* 0x000fe80000100800 */
[----:B------:R-:W-:Y:S01]  /*54f90*/  @P5 STL [R1+0x23d0], R82 ;  /* 0x0023d05201005387 */ /* 0x000fe20000100800 */
[----:B------:R-:W-:-:S03]  /*54fa0*/  ISETP.GT.AND P5, PT, R92, 0x87, PT ;  /* 0x000000875c00780c */ /* 0x000fc60003fa4270 */
[----:B------:R-:W-:Y:S04]  /*54fb0*/  STL.64 [R1+0x1688], R20 ;  /* 0x0016881401007387 */ /* 0x000fe80000100a00 */
[----:B------:R0:W-:Y:S01]  /*54fc0*/  STL.64 [R1+0x1680], R16 ;  /* 0x0016801001007387 */ /* 0x0001e20000100a00 */
[----:B------:R-:W-:Y:S02]  /*54fd0*/  IMAD.MOV.U32 R4, RZ, RZ, R54 ;  /* 0x000000ffff047224 */ /* 0x000fe400078e0036 */
[----:B------:R-:W-:-:S03]  /*54fe0*/  IMAD.MOV.U32 R15, RZ, RZ, R13 ;  /* 0x000000ffff0f7224 */ /* 0x000fc600078e000d */
[----:B------:R1:W3:Y:S01]  /*54ff0*/  @P5 LDG.E.U16 R7, desc[UR6][R2.64] ;  /* 0x0000000602075981 */ /* 0x0002e2000c1e1500 */
[----:B0-----:R-:W-:Y:S02]  /*55000*/  IMAD.MOV.U32 R17, RZ, RZ, R5 ;  /* 0x000000ffff117224 */ /* 0x001fe400078e0005 */
[----:B------:R-:W-:Y:S02]  /*55010*/  IMAD.MOV.U32 R5, RZ, RZ, R57 ;  /* 0x000000ffff057224 */ /* 0x000fe400078e0039 */
[----:B------:R-:W-:-:S03]  /*55020*/  IMAD.MOV.U32 R16, RZ, RZ, R72 ;  /* 0x000000ffff107224 */ /* 0x000fc600078e0048 */
[----:B------:R0:W3:Y:S04]  /*55030*/  @P5 LDG.E.U16 R55, desc[UR6][R4.64] ;  /* 0x0000000604375981 */ /* 0x0000e8000c1e1500 */
[----:B----4-:R-:W-:Y:S04]  /*55040*/  @P6 STL [R1+0x23c4], R84 ;  /* 0x0023c45401006387 */ /* 0x010fe80000100800 */
[----:B--2---:R-:W-:Y:S01]  /*55050*/  @P6 STL [R1+0x23c8], R75 ;  /* 0x0023c84b01006387 */ /* 0x004fe20000100800 */
[----:B------:R-:W-:-:S03]  /*55060*/  ISETP.GT.AND P6, PT, R92, 0x88, PT ;  /* 0x000000885c00780c */ /* 0x000fc60003fc4270 */
[----:B------:R-:W-:Y:S04]  /*55070*/  @P0 STL [R1+0x25d4], R12 ;  /* 0x0025d40c01000387 */ /* 0x000fe80000100800 */
[----:B---3--:R-:W-:Y:S04]  /*55080*/  @P0 STL [R1+0x25d8], R85 ;  /* 0x0025d85501000387 */ /* 0x008fe80000100800 */
[----:B------:R-:W-:Y:S04]  /*55090*/  STL.64 [R1+0x1640], R14 ;  /* 0x0016400e01007387 */ /* 0x000fe80000100a00 */
[----:B------:R-:W-:Y:S04]  /*550a0*/  STL.64 [R1+0x1648], R16 ;  /* 0x0016481001007387 */ /* 0x000fe80000100a00 */
[----:B------:R1:W-:Y:S02]  /*550b0*/  STL.64 [R1+0x1660], R2 ;  /* 0x0016600201007387 */ /* 0x0003e40000100a00 */
[----:B-1----:R-:W-:-:S02]  /*550c0*/  IMAD.MOV.U32 R2, RZ, RZ, R83 ;  /* 0x000000ffff027224 */ /* 0x002fc400078e0053 */
[----:B------:R-:W-:-:S05]  /*550d0*/  IMAD.MOV.U32 R3, RZ, RZ, R0 ;  /* 0x000000ffff037224 */ /* 0x000fca00078e0000 */
[----:B------:R-:W2:Y:S04]  /*550e0*/  @P6 LDG.E.U16 R46, desc[UR6][R2.64] ;  /* 0x00000006022e6981 */ /* 0x000ea8000c1e1500 */
[----:B------:R0:W-:Y:S04]  /*550f0*/  STL.64 [R1+0x1668], R4 ;  /* 0x0016680401007387 */ /* 0x0001e80000100a00 */
[----:B------:R-:W-:Y:S01]  /*55100*/  @P5 STL [R1+0x26b4], R7 ;  /* 0x0026b40701005387 */ /* 0x000fe20000100800 */
[----:B0-----:R-:W-:Y:S02]  /*55110*/  IMAD.MOV.U32 R4, RZ, RZ, R35 ;  /* 0x000000ffff047224 */ /* 0x001fe400078e0023 */
[----:B------:R-:W-:Y:S01]  /*55120*/  IMAD.MOV.U32 R5, RZ, RZ, R34 ;  /* 0x000000ffff057224 */ /* 0x000fe200078e0022 */
[----:B------:R-:W-:Y:S04]  /*55130*/  @P5 STL [R1+0x26b8], R55 ;  /* 0x0026b83701005387 */ /* 0x000fe80000100800 */
[----:B------:R0:W-:Y:S01]  /*55140*/  STL.64 [R1+0x1658], R2 ;  /* 0x0016580201007387 */ /* 0x0001e20000100a00 */
[----:B------:R-:W-:-:S02]  /*55150*/  ISETP.GT.AND P0, PT, R92, 0x89, PT ;  /* 0x000000895c00780c */ /* 0x000fc40003f04270 */
[----:B------:R-:W-:Y:S02]  /*55160*/  PRMT R50, RZ, 0x7610, R50 ;  /* 0x00007610ff327816 */ /* 0x000fe40000000032 */
[----:B------:R-:W-:Y:S01]  /*55170*/  PRMT R51, RZ, 0x7610, R51 ;  /* 0x00007610ff337816 */ /* 0x000fe20000000033 */
[----:B------:R-:W3:Y:S04]  /*55180*/  @P6 LDG.E.U16 R43, desc[UR6][R4.64] ;  /* 0x00000006042b6981 */ /* 0x000ee8000c1e1500 */
[----:B0-----:R-:W4:Y:S04]  /*55190*/  LDL.LU R2, [R1+0x208c] ;  /* 0x00208c0001027983 */ /* 0x001f280000300800 */
[----:B------:R0:W-:Y:S04]  /*551a0*/  STL.64 [R1+0x1650], R4 ;  /* 0x0016500401007387 */ /* 0x0001e80000100a00 */
[----:B------:R-:W4:Y:S04]  /*551b0*/  LDL.LU R3, [R1+0x227c] ;  /* 0x00227c0001037983 */ /* 0x000f280000300800 */
[----:B------:R-:W3:Y:S04]  /*551c0*/  LDL.LU R22, [R1+0x2090] ;  /* 0x0020900001167983 */ /* 0x000ee80000300800 */
[----:B------:R-:W3:Y:S04]  /*551d0*/  LDL.LU R23, [R1+0x2280] ;  /* 0x0022800001177983 */ /* 0x000ee80000300800 */
[----:B------:R-:W3:Y:S04]  /*551e0*/  LDL.LU R82, [R1+0x2084] ;  /* 0x0020840001527983 */ /* 0x000ee80000300800 */
[----:B------:R-:W3:Y:S04]  /*551f0*/  LDL.LU R36, [R1+0x209c] ;  /* 0x00209c0001247983 */ /* 0x000ee80000300800 */
[----:B------:R-:W3:Y:S04]  /*55200*/  LDL.LU R57, [R1+0x2088] ;  /* 0x0020880001397983 */ /* 0x000ee80000300800 */
[----:B------:R-:W3:Y:S01]  /*55210*/  LDL.LU R54, [R1+0x20a0] ;  /* 0x0020a00001367983 */ /* 0x000ee20000300800 */
[----:B------:R-:W-:-:S03]  /*55220*/  ISETP.GT.AND P5, PT, R92, 0x8a, PT ;  /* 0x0000008a5c00780c */ /* 0x000fc60003fa4270 */
[----:B------:R-:W3:Y:S04]  /*55230*/  @P0 LDG.E.U16 R50, desc[UR6][R16.64] ;  /* 0x0000000610320981 */ /* 0x000ee8000c1e1500 */
[----:B------:R3:W3:Y:S04]  /*55240*/  @P0 LDG.E.U16 R51, desc[UR6][R14.64] ;  /* 0x000000060e330981 */ /* 0x0006e8000c1e1500 */
[----:B--2---:R-:W-:Y:S04]  /*55250*/  STL [R1+0x42f8], R46 ;  /* 0x0042f82e01007387 */ /* 0x004fe80000100800 */
[----:B------:R-:W2:Y:S04]  /*55260*/  LDL R55, [R1+0x23c0] ;  /* 0x0023c00001377983 */ /* 0x000ea80000100800 */
        /* <DEDUP_REMOVED lines=10> */
[----:B0-----:R-:W4:Y:S04]  /*55310*/  LDL.LU R4, [R1+0x22ac] ;  /* 0x0022ac0001047983 */ /* 0x001f280000300800 */
        /* <DEDUP_REMOVED lines=8> */
[----:B---3--:R-:W-:-:S02]  /*553a0*/  IMAD.MOV.U32 R15, RZ, RZ, R22 ;  /* 0x000000ffff0f7224 */ /* 0x008fc400078e0016 */
[----:B------:R-:W-:Y:S02]  /*553b0*/  IMAD.MOV.U32 R14, RZ, RZ, R23 ;  /* 0x000000ffff0e7224 */ /* 0x000fe400078e0017 */
[----:B------:R-:W-:Y:S02]  /*553c0*/  IMAD.MOV.U32 R17, RZ, RZ, R82 ;  /* 0x000000ffff117224 */ /* 0x000fe400078e0052 */
[----:B------:R-:W-:Y:S02]  /*553d0*/  IMAD.MOV.U32 R23, RZ, RZ, R57 ;  /* 0x000000ffff177224 */ /* 0x000fe400078e0039 */
[----:B------:R-:W-:Y:S02]  /*553e0*/  IMAD.MOV.U32 R22, RZ, RZ, R54 ;  /* 0x000000ffff167224 */ /* 0x000fe400078e0036 */
[----:B------:R-:W-:-:S03]  /*553f0*/  IMAD.MOV.U32 R16, RZ, RZ, R36 ;  /* 0x000000ffff107224 */ /* 0x000fc600078e0024 */
[----:B--2---:R-:W2:Y:S04]  /*55400*/  @P5 LDG.E.U16 R55, desc[UR6][R22.64] ;  /* 0x0000000616375981 */ /* 0x004ea8000c1e1500 */
[----:B----4-:R0:W3:Y:S01]  /*55410*/  @P5 LDG.E.U16 R7, desc[UR6][R16.64] ;  /* 0x0000000610075981 */ /* 0x0100e2000c1e1500 */
[----:B------:R-:W-:-:S04]  /*55420*/  LOP3.LUT R3, R3, R2, RZ, 0x3c, !PT ;  /* 0x0000000203037212 */ /* 0x000fc800078e3cff */
[----:B------:R-:W-:-:S04]  /*55430*/  LOP3.LUT R2, R3, R2, RZ, 0x3c, !PT ;  /* 0x0000000203027212 */ /* 0x000fc800078e3cff */
[----:B------:R-:W-:Y:S01]  /*55440*/  LOP3.LUT R3, R3, R2, RZ, 0x3c, !PT ;  /* 0x0000000203037212 */ /* 0x000fe200078e3cff */
[----:B------:R-:W-:Y:S01]  /*55450*/  STL.64 [R1+0x4300], R50 ;  /* 0x0043003201007387 */ /* 0x000fe20000100a00 */
[----:B------:R-:W-:-:S03]  /*55460*/  ISETP.GT.AND P6, PT, R92, 0x8b, PT ;  /* 0x0000008b5c00780c */ /* 0x000fc60003fc4270 */
[----:B------:R-:W-:Y:S04]  /*55470*/  STL.64 [R1+0x1610], R2 ;  /* 0x0016100201007387 */ /* 0x000fe80000100a00 */
[----:B------:R-:W-:Y:S04]  /*55480*/  STL.64 [R1+0x1618], R14 ;  /* 0x0016180e01007387 */ /* 0x000fe80000100a00 */
[----:B------:R0:W-:Y:S04]  /*55490*/  STL.64 [R1+0x1630], R16 ;  /* 0x0016301001007387 */ /* 0x0001e80000100a00 */
[----:B------:R-:W-:Y:S01]  /*554a0*/  STL.64 [R1+0x1638], R22 ;  /* 0x0016381601007387 */ /* 0x000fe20000100a00 */
[----:B------:R-:W-:-:S03]  /*554b0*/  ISETP.GT.AND P0, PT, R92, 0x8c, PT ;  /* 0x0000008c5c00780c */ /* 0x000fc60003f04270 */
[----:B------:R-:W4:Y:S04]  /*554c0*/  LDL.LU R42, [R1+0x20f0] ;  /* 0x0020f000012a7983 */ /* 0x000f280000300800 */
[----:B------:R-:W4:Y:S04]  /*554d0*/  LDL.LU R29, [R1+0x20ec] ;  /* 0x0020ec00011d7983 */ /* 0x000f280000300800 */
[----:B------:R-:W4:Y:S04]  /*554e0*/  LDL.LU R57, [R1+0x229c] ;  /* 0x00229c0001397983 */ /* 0x000f280000300800 */
[----:B------:R-:W4:Y:S01]  /*554f0*/  LDL.LU R54, [R1+0x22b4] ;  /* 0x0022b40001367983 */ /* 0x000f220000300800 */
[----:B0-----:R-:W-:-:S02]  /*55500*/  IMAD.MOV.U32 R16, RZ, RZ, R20 ;  /* 0x000000ffff107224 */ /* 0x001fc400078e0014 */
[----:B------:R-:W-:Y:S02]  /*55510*/  IMAD.MOV.U32 R17, RZ, RZ, R37 ;  /* 0x000000ffff117224 */ /* 0x000fe400078e0025 */
[----:B------:R-:W-:Y:S01]  /*55520*/  IMAD.MOV.U32 R20, RZ, RZ, R74 ;  /* 0x000000ffff147224 */ /* 0x000fe200078e004a */
[----:B------:R0:W4:Y:S04]  /*55530*/  @P0 LDG.E.U16 R85, desc[UR6][R14.64] ;  /* 0x000000060e550981 */ /* 0x000128000c1e1500 */
[----:B------:R-:W4:Y:S04]  /*55540*/  @P6 LDG.E.U16 R84, desc[UR6][R16.64] ;  /* 0x0000000610546981 */ /* 0x000f28000c1e1500 */
[----:B------:R-:W4:Y:S04]  /*55550*/  @P6 LDG.E.U16 R75, desc[UR6][R20.64] ;  /* 0x00000006144b6981 */ /* 0x000f28000c1e1500 */
[----:B------:R1:W4:Y:S01]  /*55560*/  @P0 LDG.E.U16 R12, desc[UR6][R2.64] ;  /* 0x00000006020c0981 */ /* 0x000322000c1e1500 */
[----:B0-----:R-:W-:-:S02]  /*55570*/  IMAD.MOV.U32 R14, RZ, RZ, R4 ;  /* 0x000000ffff0e7224 */ /* 0x001fc400078e0004 */
[----:B------:R-:W-:Y:S02]  /*55580*/  IMAD.MOV.U32 R4, RZ, RZ, R83 ;  /* 0x000000ffff047224 */ /* 0x000fe400078e0053 */
[----:B-1----:R-:W-:Y:S02]  /*55590*/  IMAD.MOV.U32 R2, RZ, RZ, R56 ;  /* 0x000000ffff027224 */ /* 0x002fe400078e0038 */
[----:B------:R-:W-:Y:S01]  /*555a0*/  IMAD.MOV.U32 R3, RZ, RZ, R73 ;  /* 0x000000ffff037224 */ /* 0x000fe200078e0049 */
[----:B--2---:R0:W-:Y:S04]  /*555b0*/  @P5 STL [R1+0x23c0], R55 ;  /* 0x0023c03701005387 */ /* 0x0041e80000100800 */
[----:B0-----:R-:W2:Y:S04]  /*555c0*/  LDL.LU R55, [R1+0x22a0] ;  /* 0x0022a00001377983 */ /* 0x001ea80000300800 */
[----:B---3--:R0:W-:Y:S01]  /*555d0*/  @P5 STL [R1+0x23bc], R7 ;  /* 0x0023bc0701005387 */ /* 0x0081e20000100800 */
[----:B------:R-:W-:-:S03]  /*555e0*/  ISETP.GT.AND P5, PT, R92, 0x8d, PT ;  /* 0x0000008d5c00780c */ /* 0x000fc60003fa4270 */
[----:B0-----:R-:W3:Y:S04]  /*555f0*/  LDL.LU R7, [R1+0x22b8] ;  /* 0x0022b80001077983 */ /* 0x001ee80000300800 */
[----:B------:R-:W-:Y:S04]  /*55600*/  STL.64 [R1+0x1628], R20 ;  /* 0x0016281401007387 */ /* 0x000fe80000100a00 */
[----:B------:R0:W-:Y:S04]  /*55610*/  STL.64 [R1+0x1620], R16 ;  /* 0x0016201001007387 */ /* 0x0001e80000100a00 */
[----:B------:R-:W2:Y:S01]  /*55620*/  @P5 LDG.E.U16 R35, desc[UR6][R2.64] ;  /* 0x0000000602235981 */ /* 0x000ea2000c1e1500 */
[----:B0-----:R-:W-:-:S02]  /*55630*/  IMAD.MOV.U32 R17, RZ, RZ, R5 ;  /* 0x000000ffff117224 */ /* 0x001fc400078e0005 */
[----:B------:R-:W-:-:S05]  /*55640*/  IMAD.MOV.U32 R5, RZ, RZ, R0 ;  /* 0x000000ffff057224 */ /* 0x000fca00078e0000 */
[----:B------:R-:W2:Y:S04]  /*55650*/  @P5 LDG.E.U16 R34, desc[UR6][R4.64] ;  /* 0x0000000604225981 */ /* 0x000ea8000c1e1500 */
[----:B----4-:R-:W-:Y:S04]  /*55660*/  @P6 STL [R1+0x23b4], R84 ;  /* 0x0023b45401006387 */ /* 0x010fe80000100800 */
[----:B------:R-:W-:Y:S04]  /*55670*/  @P6 STL [R1+0x23b8], R75 ;  /* 0x0023b84b01006387 */ /* 0x000fe80000100800 */
[----:B------:R-:W-:Y:S01]  /*55680*/  @P0 STL [R1+0x23ac], R12 ;  /* 0x0023ac0c01000387 */ /* 0x000fe20000100800 */
[----:B------:R-:W-:-:S03]  /*55690*/  IMAD.MOV.U32 R15, RZ, RZ, R13 ;  /* 0x000000ffff0f7224 */ /* 0x000fc600078e000d */
[----:B------:R-:W-:Y:S01]  /*556a0*/  @P0 STL [R1+0x23b0], R85 ;  /* 0x0023b05501000387 */ /* 0x000fe20000100800 */
[----:B------:R-:W-:-:S03]  /*556b0*/  IMAD.MOV.U32 R16, RZ, RZ, R72 ;  /* 0x000000ffff107224 */ /* 0x000fc600078e0048 */
[----:B------:R-:W4:Y:S04]  /*556c0*/  LDL R0, [R1+0x2620] ;  /* 0x0026200001007983 */ /* 0x000f280000100800 */
[----:B------:R-:W3:Y:S04]  /*556d0*/  LDL R83, [R1+0x261c] ;  /* 0x00261c0001537983 */ /* 0x000ee80000100800 */
[----:B------:R-:W-:Y:S04]  /*556e0*/  STL.64 [R1+0x1600], R2 ;  /* 0x0016000201007387 */ /* 0x000fe80000100a00 */
[----:B------:R-:W-:Y:S04]  /*556f0*/  STL.64 [R1+0x1608], R4 ;  /* 0x0016080401007387 */ /* 0x000fe80000100a00 */
[----:B------:R-:W-:Y:S04]  /*55700*/  STL.64 [R1+0x15e0], R14 ;  /* 0x0015e00e01007387 */ /* 0x000fe80000100a00 */
[----:B------:R-:W-:Y:S01]  /*55710*/  STL.64 [R1+0x15e8], R16 ;  /* 0x0015e81001007387 */ /* 0x000fe20000100a00 */
[----:B------:R-:W-:-:S03]  /*55720*/  ISETP.GT.AND P6, PT, R92, 0x8e, PT ;  /* 0x0000008e5c00780c */ /* 0x000fc60003fc4270 */
[----:B--2---:R0:W-:Y:S04]  /*55730*/  @P5 STL [R1+0x23a8], R34 ;  /* 0x0023a82201005387 */ /* 0x0041e80000100800 */
[----:B0-----:R-:W2:Y:S04]  /*55740*/  LDL R34, [R1+0x26b0] ;  /* 0x0026b00001227983 */ /* 0x001ea80000100800 */
[----:B------:R0:W-:Y:S04]  /*55750*/  @P5 STL [R1+0x23a4], R35 ;  /* 0x0023a42301005387 */ /* 0x0001e80000100800 */
[----:B0-----:R-:W2:Y:S01]  /*55760*/  LDL R35, [R1+0x26ac] ;  /* 0x0026ac0001237983 */ /* 0x001ea20000100800 */
[----:B------:R-:W-:Y:S01]  /*55770*/  ISETP.GT.AND P0, PT, R92, 0x8f, PT ;  /* 0x0000008f5c00780c */ /* 0x000fe20003f04270 */
[----:B---3--:R-:W-:-:S02]  /*55780*/  IMAD.MOV.U32 R38, RZ, RZ, R7 ;  /* 0x000000ffff267224 */ /* 0x008fc400078e0007 */
[----:B------:R-:W-:Y:S02]  /*55790*/  IMAD.MOV.U32 R39, RZ, RZ, R55 ;  /* 0x000000ffff277224 */ /* 0x000fe400078e0037 */
[----:B------:R-:W-:Y:S02]  /*557a0*/  IMAD.MOV.U32 R22, RZ, RZ, R54 ;  /* 0x000000ffff167224 */ /* 0x000fe400078e0036 */
[----:B------:R-:W-:Y:S01]  /*557b0*/  IMAD.MOV.U32 R23, RZ, RZ, R57 ;  /* 0x000000ffff177224 */ /* 0x000fe200078e0039 */
[----:B------:R-:W3:Y:S04]  /*557c0*/  LDL.LU R2, [R1+0x22c4] ;  /* 0x0022c40001027983 */ /* 0x000ee80000300800 */
[----:B----4-:R-:W4:Y:S04]  /*557d0*/  @P6 LDG.E.U16 R0, desc[UR6][R38.64] ;  /* 0x0000000626006981 */ /* 0x010f28000c1e1500 */
[----:B------:R-:W3:Y:S04]  /*557e0*/  @P6 LDG.E.U16 R83, desc[UR6][R22.64] ;  /* 0x0000000616536981 */ /* 0x000ee8000c1e1500 */
        /* <DEDUP_REMOVED lines=9> */
[----:B------:R-:W-:Y:S04]  /*55880*/  STL.64 [R1+0x15f0], R22 ;  /* 0x0015f01601007387 */ /* 0x000fe80000100a00 */
[----:B------:R-:W-:Y:S04]  /*55890*/  STL.64 [R1+0x15f8], R38 ;  /* 0x0015f82601007387 */ /* 0x000fe80000100a00 */
        /* <DEDUP_REMOVED lines=12> */
[----:B--2---:R-:W2:Y:S04]  /*55960*/  @P0 LDG.E.U16 R34, desc[UR6][R16.64] ;  /* 0x0000000610220981 */ /* 0x004ea8000c1e1500 */
[----:B------:R-:W2:Y:S04]  /*55970*/  @P0 LDG.E.U16 R35, desc[UR6][R14.64] ;  /* 0x000000060e230981 */ /* 0x000ea8000c1e1500 */
[----:B----4-:R0:W-:Y:S01]  /*55980*/  @P6 STL [R1+0x2620], R0 ;  /* 0x0026200001006387 */ /* 0x0101e20000100800 */
[----:B---3--:R-:W-:-:S03]  /*55990*/  LOP3.LUT R3, R3, R2, RZ, 0x3c, !PT ;  /* 0x0000000203037212 */ /* 0x008fc600078e3cff */
[----:B0-----:R-:W3:Y:S04]  /*559a0*/  LDL R0, [R1+0x2398] ;  /* 0x0023980001007983 */ /* 0x001ee80000100800 */
[----:B------:R0:W-:Y:S01]  /*559b0*/  @P6 STL [R1+0x261c], R83 ;  /* 0x00261c5301006387 */ /* 0x0001e20000100800 */
[----:B------:R-:W-:-:S03]  /*559c0*/  LOP3.LUT R2, R3, R2, RZ, 0x3c, !PT ;  /* 0x0000000203027212 */ /* 0x000fc600078e3cff */
[----:B0-----:R-:W4:Y:S01]  /*559d0*/  LDL R83, [R1+0x2394] ;  /* 0x0023940001537983 */ /* 0x001f220000100800 */
[----:B------:R-:W-:-:S03]  /*559e0*/  LOP3.LUT R3, R3, R2, RZ, 0x3c, !PT ;  /* 0x0000000203037212 */ /* 0x000fc600078e3cff */
[----:B--2---:R0:W-:Y:S04]  /*559f0*/  @P0 STL [R1+0x26b0], R34 ;  /* 0x0026b02201000387 */ /* 0x0041e80000100800 */
[----:B0-----:R-:W2:Y:S04]  /*55a00*/  LDL.LU R34, [R1+0x22fc] ;  /* 0x0022fc0001227983 */ /* 0x001ea80000300800 */
[----:B------:R0:W-:Y:S01]  /*55a10*/  @P0 STL [R1+0x26ac], R35 ;  /* 0x0026ac2301000387 */ /* 0x0001e20000100800 */
[C---:B------:R-:W-:Y:S02]  /*55a20*/  ISETP.GT.AND P0, PT, R92.reuse, 0x92, PT ;  /* 0x000000925c00780c */ /* 0x040fe40003f04270 */
[----:B------:R-:W-:Y:S01]  /*55a30*/  ISETP.GT.AND P5, PT, R92, 0x90, PT ;  /* 0x000000905c00780c */ /* 0x000fe20003fa4270 */
[----:B------:R-:W-:-:S02]  /*55a40*/  IMAD.MOV.U32 R14, RZ, RZ, R36 ;  /* 0x000000ffff0e7224 */ /* 0x000fc400078e0024 */
[----:B------:R-:W-:Y:S02]  /*55a50*/  IMAD.MOV.U32 R15, RZ, RZ, R82 ;  /* 0x000000ffff0f7224 */ /* 0x000fe400078e0052 */
[----:B------:R-:W-:Y:S02]  /*55a60*/  IMAD.MOV.U32 R16, RZ, RZ, R20 ;  /* 0x000000ffff107224 */ /* 0x000fe400078e0014 */
[----:B------:R-:W-:Y:S01]  /*55a70*/  IMAD.MOV.U32 R17, RZ, RZ, R37 ;  /* 0x000000ffff117224 */ /* 0x000fe200078e0025 */
[----:B------:R-:W-:Y:S01]  /*55a80*/  ISETP.GT.AND P6, PT, R92, 0x91, PT ;  /* 0x000000915c00780c */ /* 0x000fe20003fc4270 */
[----:B0-----:R-:W2:Y:S04]  /*55a90*/  LDL.LU R35, [R1+0x2314] ;  /* 0x0023140001237983 */ /* 0x001ea80000300800 */
[----:B------:R-:W2:Y:S01]  /*55aa0*/  @P0 LDG.E.U16 R4, desc[UR6][R2.64] ;  /* 0x0000000602040981 */ /* 0x000ea2000c1e1500 */
[----:B------:R-:W-:-:S03]  /*55ab0*/  IMAD.MOV.U32 R20, RZ, RZ, R74 ;  /* 0x000000ffff147224 */ /* 0x000fc600078e004a */
[----:B------:R-:W-:Y:S04]  /*55ac0*/  STL.64 [R1+0x15b0], R2 ;  /* 0x0015b00201007387 */ /* 0x000fe80000100a00 */
[----:B------:R-:W-:Y:S04]  /*55ad0*/  STL.64 [R1+0x15b8], R14 ;  /* 0x0015b80e01007387 */ /* 0x000fe80000100a00 */
[----:B------:R-:W-:Y:S04]  /*55ae0*/  STL.64 [R1+0x15d0], R16 ;  /* 0x0015d01001007387 */ /* 0x000fe80000100a00 */
[----:B------:R0:W-:Y:S04]  /*55af0*/  STL.64 [R1+0x15d8], R20 ;  /* 0x0015d81401007387 */ /* 0x0001e80000100a00 */
[----:B------:R0:W3:Y:S04]  /*55b00*/  @P5 LDG.E.U16 R42, desc[UR6][R20.64] ;  /* 0x00000006142a5981 */ /* 0x0000e8000c1e1500 */
[----:B------:R1:W3:Y:S01]  /*55b10*/  @P5 LDG.E.U16 R29, desc[UR6][R16.64] ;  /* 0x00000006101d5981 */ /* 0x0002e2000c1e1500 */
[----:B------:R-:W-:-:S02]  /*55b20*/  PRMT R53, RZ, 0x7610, R53 ;  /* 0x00007610ff357816 */ /* 0x000fc40000000035 */
[----:B------:R-:W-:Y:S01]  /*55b30*/  ISETP.GT.AND P5, PT, R92, 0x93, PT ;  /* 0x000000935c00780c */ /* 0x000fe20003fa4270 */
[----:B------:R-:W3:Y:S01]  /*55b40*/  @P0 LDG.E.U16 R13, desc[UR6][R14.64] ;  /* 0x000000060e0d0981 */ /* 0x000ee2000c1e1500 */
[----:B0-----:R-:W-:Y:S02]  /*55b50*/  IMAD.MOV.U32 R20, RZ, RZ, R12 ;  /* 0x000000ffff147224 */ /* 0x001fe400078e000c */
[----:B------:R-:W-:Y:S02]  /*55b60*/  IMAD.MOV.U32 R21, RZ, RZ, R85 ;  /* 0x000000ffff157224 */ /* 0x000fe400078e0055 */
[----:B-1----:R-:W-:Y:S01]  /*55b70*/  IMAD.MOV.U32 R16, RZ, RZ, R84 ;  /* 0x000000ffff107224 */ /* 0x002fe200078e0054 */
[----:B------:R-:W-:Y:S02]  /*55b80*/  MOV R17, R75 ;  /* 0x0000004b00117202 */ /* 0x000fe40000000f00 */
[----:B------:R-:W-:Y:S04]  /*55b90*/  STL.64 [R1+0x15c8], R20 ;  /* 0x0015c81401007387 */ /* 0x000fe80000100a00 */
[----:B------:R0:W-:Y:S04]  /*55ba0*/  STL.64 [R1+0x15c0], R16 ;  /* 0x0015c01001007387 */ /* 0x0001e80000100a00 */
[----:B------:R-:W3:Y:S04]  /*55bb0*/  LDL.LU R28, [R1+0x20e0] ;  /* 0x0020e000011c7983 */ /* 0x000ee80000300800 */
[----:B------:R0:W3:Y:S04]  /*55bc0*/  @P6 LDG.E.U16 R53, desc[UR6][R16.64] ;  /* 0x0000000610356981 */ /* 0x0000e8000c1e1500 */
[----:B------:R-:W3:Y:S01]  /*55bd0*/  LDL.LU R15, [R1+0x20dc] ;  /* 0x0020dc00010f7983 */ /* 0x000ee20000300800 */
[----:B------:R-:W-:-:S02]  /*55be0*/  IMAD.MOV.U32 R2, RZ, RZ, R54 ;  /* 0x000000ffff027224 */ /* 0x000fc400078e0036 */
[----:B------:R-:W-:-:S05]  /*55bf0*/  IMAD.MOV.U32 R3, RZ, RZ, R57 ;  /* 0x000000ffff037224 */ /* 0x000fca00078e0039 */
[----:B----4-:R-:W4:Y:S01]  /*55c00*/  @P5 LDG.E.U16 R83, desc[UR6][R2.64] ;  /* 0x0000000602535981 */ /* 0x010f22000c1e1500 */
[----:B0-----:R-:W-:Y:S02]  /*55c10*/  IMAD.MOV.U32 R17, RZ, RZ, R5 ;  /* 0x000000ffff117224 */ /* 0x001fe400078e0005 */
[----:B------:R-:W-:Y:S01]  /*55c20*/  IMAD.MOV.U32 R5, RZ, RZ, R55 ;  /* 0x000000ffff057224 */ /* 0x000fe200078e0037 */
[----:B--2---:R0:W-:Y:S02]  /*55c30*/  @P0 STL [R1+0x239c], R4 ;  /* 0x00239c0401000387 */ /* 0x0041e40000100800 */
[----:B0-----:R-:W-:-:S05]  /*55c40*/  IMAD.MOV.U32 R4, RZ, RZ, R7 ;  /* 0x000000ffff047224 */ /* 0x001fca00078e0007 */
[----:B---3--:R-:W2:Y:S01]  /*55c50*/  @P5 LDG.E.U16 R0, desc[UR6][R4.64] ;  /* 0x0000000604005981 */ /* 0x008ea2000c1e1500 */
[----:B------:R-:W-:Y:S02]  /*55c60*/  IMAD.MOV.U32 R16, RZ, RZ, R72 ;  /* 0x000000ffff107224 */ /* 0x000fe400078e0048 */
[----:B------:R-:W-:Y:S02]  /*55c70*/  IMAD.MOV.U32 R58, RZ, RZ, R56 ;  /* 0x000000ffff3a7224 */ /* 0x000fe400078e0038 */
[----:B------:R-:W-:Y:S01]  /*55c80*/  IMAD.MOV.U32 R59, RZ, RZ, R73 ;  /* 0x000000ffff3b7224 */ /* 0x000fe200078e0049 */
[----:B------:R-:W-:Y:S04]  /*55c90*/  @P0 STL [R1+0x23a0], R13 ;  /* 0x0023a00d01000387 */ /* 0x000fe80000100800 */
[----:B------:R-:W-:Y:S04]  /*55ca0*/  STL.64 [R1+0x1580], R16 ;  /* 0x0015801001007387 */ /* 0x000fe80000100a00 */
[----:B------:R-:W-:Y:S04]  /*55cb0*/  STL.64 [R1+0x1588], R58 ;  /* 0x0015883a01007387 */ /* 0x000fe80000100a00 */
[----:B------:R-:W-:Y:S04]  /*55cc0*/  STL.64 [R1+0x15a0], R2 ;  /* 0x0015a00201007387 */ /* 0x000fe80000100a00 */
[----:B------:R-:W-:Y:S04]  /*55cd0*/  STL.64 [R1+0x15a8], R4 ;  /* 0x0015a80401007387 */ /* 0x000fe80000100a00 */
[----:B------:R-:W3:Y:S04]  /*55ce0*/  LDL.LU R38, [R1+0x2300] ;  /* 0x0023000001267983 */ /* 0x000ee80000300800 */
[----:B------:R-:W3:Y:S01]  /*55cf0*/  LDL.LU R7, [R1+0x2318] ;  /* 0x0023180001077983 */ /* 0x000ee20000300800 */
[----:B------:R-:W-:-:S02]  /*55d00*/  PRMT R52, RZ, 0x7610, R52 ;  /* 0x00007610ff347816 */ /* 0x000fc40000000034 */
[-C--:B------:R-:W-:Y:S01]  /*55d10*/  LOP3.LUT R35, R35, R34.reuse, RZ, 0x3c, !PT ;  /* 0x0000002223237212 */ /* 0x080fe200078e3cff */
[----:B--2---:R0:W-:Y:S04]  /*55d20*/  @P5 STL [R1+0x2398], R0 ;  /* 0x0023980001005387 */ /* 0x0041e80000100800 */
[----:B------:R-:W2:Y:S04]  /*55d30*/  @P6 LDG.E.U16 R52, desc[UR6][R20.64] ;  /* 0x0000000614346981 */ /* 0x000ea8000c1e1500 */
[----:B0-----:R-:W2:Y:S04]  /*55d40*/  LDL R0, [R1+0x2390] ;  /* 0x0023900001007983 */ /* 0x001ea80000100800 */
[----:B----4-:R0:W-:Y:S04]  /*55d50*/  @P5 STL [R1+0x2394], R83 ;  /* 0x0023945301005387 */ /* 0x0101e80000100800 */
[----:B------:R-:W4:Y:S04]  /*55d60*/  LDL R40, [R1+0x2384] ;  /* 0x0023840001287983 */ /* 0x000f280000100800 */
[----:B------:R-:W4:Y:S04]  /*55d70*/  LDL R39, [R1+0x2388] ;  /* 0x0023880001277983 */ /* 0x000f280000100800 */
[----:B0-----:R-:W4:Y:S01]  /*55d80*/  LDL R83, [R1+0x238c] ;  /* 0x00238c0001537983 */ /* 0x001f220000100800 */
[----:B------:R-:W-:-:S02]  /*55d90*/  LOP3.LUT R34, R35, R34, RZ, 0x3c, !PT ;  /* 0x0000002223227212 */ /* 0x000fc400078e3cff */
[C---:B------:R-:W-:Y:S01]  /*55da0*/  ISETP.GT.AND P6, PT, R92.reuse, 0x94, PT ;  /* 0x000000945c00780c */ /* 0x040fe20003fc4270 */
[----:B------:R-:W4:Y:S01]  /*55db0*/  LDL.LU R2, [R1+0x26e4] ;  /* 0x0026e40001027983 */ /* 0x000f220000300800 */
[----:B------:R-:W-:Y:S02]  /*55dc0*/  LOP3.LUT R35, R35, R34, RZ, 0x3c, !PT ;  /* 0x0000002223237212 */ /* 0x000fe400078e3cff */
[C---:B------:R-:W-:Y:S01]  /*55dd0*/  ISETP.GT.AND P0, PT, R92.reuse, 0x95, PT ;  /* 0x000000955c00780c */ /* 0x040fe20003f04270 */
[----:B---3--:R-:W-:Y:S02]  /*55de0*/  IMAD.MOV.U32 R78, RZ, RZ, R7 ;  /* 0x000000ffff4e7224 */ /* 0x008fe400078e0007 */
[----:B------:R-:W-:Y:S01]  /*55df0*/  IMAD.MOV.U32 R79, RZ, RZ, R38 ;  /* 0x000000ffff4f7224 */ /* 0x000fe200078e0026 */
[----:B------:R0:W-:Y:S04]  /*55e00*/  STL.64 [R1+0x1590], R34 ;  /* 0x0015902201007387 */ /* 0x0001e80000100a00 */
        /* <DEDUP_REMOVED lines=24> */
[----:B----4-:R1:W4:Y:S04]  /*55f90*/  @P0 LDG.E.U16 R40, desc[UR6][R16.64] ;  /* 0x0000000610280981 */ /* 0x010328000c1e1500 */
[----:B------:R-:W4:Y:S04]  /*55fa0*/  @P0 LDG.E.U16 R39, desc[UR6][R58.64] ;  /* 0x000000063a270981 */ /* 0x000f28000c1e1500 */
[----:B------:R-:W4:Y:S04]  /*55fb0*/  @P6 LDG.E.U16 R83, desc[UR6][R34.64] ;  /* 0x0000000622536981 */ /* 0x000f28000c1e1500 */
[----:B------:R-:W-:Y:S01]  /*55fc0*/  STL.64 [R1+0x1598], R78 ;  /* 0x0015984e01007387 */ /* 0x000fe20000100a00 */
[----:B------:R-:W-:-:S03]  /*55fd0*/  ISETP.GT.AND P5, PT, R92, 0x96, PT ;  /* 0x000000965c00780c */ /* 0x000fc60003fa4270 */
[----:B------:R-:W4:Y:S04]  /*55fe0*/  LDL.LU R7, [R1+0x271c] ;  /* 0x00271c0001077983 */ /* 0x000f280000300800 */
[----:B0-----:R-:W4:Y:S01]  /*55ff0*/  LDL.LU R34, [R1+0x2734] ;  /* 0x0027340001227983 */ /* 0x001f220000300800 */
[----:B---3--:R-:W-:-:S03]  /*56000*/  LOP3.LUT R3, R3, R2, RZ, 0x3c, !PT ;  /* 0x0000000203037212 */ /* 0x008fc600078e3cff */
[----:B------:R-:W3:Y:S01]  /*56010*/  LDL.LU R35, [R1+0x2720] ;  /* 0x0027200001237983 */ /* 0x000ee20000300800 */
[----:B------:R-:W-:Y:S02]  /*56020*/  LOP3.LUT R13, R13, R12, RZ, 0x3c, !PT ;  /* 0x0000000c0d0d7212 */ /* 0x000fe400078e3cff */
[----:B------:R-:W-:Y:S02]  /*56030*/  LOP3.LUT R2, R3, R2, RZ, 0x3c, !PT ;  /* 0x0000000203027212 */ /* 0x000fe400078e3cff */
[----:B------:R-:W-:Y:S02]  /*56040*/  LOP3.LUT R12, R13, R12, RZ, 0x3c, !PT ;  /* 0x0000000c0d0c7212 */ /* 0x000fe400078e3cff */
[----:B------:R-:W-:Y:S01]  /*56050*/  LOP3.LUT R3, R3, R2, RZ, 0x3c, !PT ;  /* 0x0000000203037212 */ /* 0x000fe200078e3cff */
[----:B-1----:R-:W-:Y:S01]  /*56060*/  IMAD.MOV.U32 R16, RZ, RZ, R22 ;  /* 0x000000ffff107224 */ /* 0x002fe200078e0016 */
[----:B------:R-:W-:Y:S01]  /*56070*/  LOP3.LUT R13, R13, R12, RZ, 0x3c, !PT ;  /* 0x0000000c0d0d7212 */ /* 0x000fe200078e3cff */
[----:B------:R-:W-:-:S02]  /*56080*/  IMAD.MOV.U32 R17, RZ, RZ, R41 ;  /* 0x000000ffff117224 */ /* 0x000fc400078e0029 */
[----:B------:R-:W-:-:S03]  /*56090*/  IMAD.MOV.U32 R22, RZ, RZ, R82 ;  /* 0x000000ffff167224 */ /* 0x000fc600078e0052 */
[----:B------:R0:W3:Y:S04]  /*560a0*/  @P5 LDG.E.U16 R37, desc[UR6][R16.64] ;  /* 0x0000000610255981 */ /* 0x0000e8000c1e1500 */
[----:B------:R-:W3:Y:S04]  /*560b0*/  @P5 LDG.E.U16 R36, desc[UR6][R22.64] ;  /* 0x0000000616245981 */ /* 0x000ee8000c1e1500 */
[----:B--2---:R1:W-:Y:S04]  /*560c0*/  @P6 STL [R1+0x2390], R0 ;  /* 0x0023900001006387 */ /* 0x0043e80000100800 */
[----:B-1----:R-:W2:Y:S04]  /*560d0*/  LDL.LU R0, [R1+0x2738] ;  /* 0x0027380001007983 */ /* 0x002ea80000300800 */
[----:B----4-:R1:W-:Y:S01]  /*560e0*/  @P6 STL [R1+0x238c], R83 ;  /* 0x00238c5301006387 */ /* 0x0103e20000100800 */
[----:B------:R-:W-:-:S03]  /*560f0*/  ISETP.GT.AND P6, PT, R92, 0x97, PT ;  /* 0x000000975c00780c */ /* 0x000fc60003fc4270 */
[----:B-1----:R-:W4:Y:S04]  /*56100*/  LDL R83, [R1+0x2380] ;  /* 0x0023800001537983 */ /* 0x002f280000100800 */
[----:B------:R-:W-:Y:S04]  /*56110*/  @P0 STL [R1+0x2384], R40 ;  /* 0x0023842801000387 */ /* 0x000fe80000100800 */
[----:B------:R-:W-:Y:S04]  /*56120*/  @P0 STL [R1+0x2388], R39 ;  /* 0x0023882701000387 */ /* 0x000fe80000100800 */
[----:B------:R-:W-:Y:S04]  /*56130*/  STL.64 [R1+0x1550], R2 ;  /* 0x0015500201007387 */ /* 0x000fe80000100a00 */
[----:B------:R-:W-:Y:S04]  /*56140*/  STL.64 [R1+0x1558], R12 ;  /* 0x0015580c01007387 */ /* 0x000fe80000100a00 */
[----:B------:R0:W-:Y:S02]  /*56150*/  STL.64 [R1+0x1570], R16 ;  /* 0x0015701001007387 */ /* 0x0001e40000100a00 */
[----:B0-----:R-:W-:-:S02]  /*56160*/  IMAD.MOV.U32 R16, RZ, RZ, R21 ;  /* 0x000000ffff107224 */ /* 0x001fc400078e0015 */
[----:B------:R-:W-:Y:S02]  /*56170*/  IMAD.MOV.U32 R17, RZ, RZ, R20 ;  /* 0x000000ffff117224 */ /* 0x000fe400078e0014 */
[----:B------:R-:W-:Y:S02]  /*56180*/  IMAD.MOV.U32 R20, RZ, RZ, R75 ;  /* 0x000000ffff147224 */ /* 0x000fe400078e004b */
[----:B------:R-:W-:Y:S01]  /*56190*/  IMAD.MOV.U32 R21, RZ, RZ, R74 ;  /* 0x000000ffff157224 */ /* 0x000fe200078e004a */
[----:B------:R-:W2:Y:S04]  /*561a0*/  @P6 LDG.E.U16 R85, desc[UR6][R16.64] ;  /* 0x0000000610556981 */ /* 0x000ea8000c1e1500 */
[----:B------:R-:W4:Y:S01]  /*561b0*/  @P6 LDG.E.U16 R84, desc[UR6][R20.64] ;  /* 0x0000000614546981 */ /* 0x000f22000c1e1500 */
[----:B------:R-:W-:-:S03]  /*561c0*/  ISETP.GT.AND P0, PT, R92, 0x98, PT ;  /* 0x000000985c00780c */ /* 0x000fc60003f04270 */
[----:B------:R-:W-:Y:S04]  /*561d0*/  STL.64 [R1+0x1578], R22 ;  /* 0x0015781601007387 */ /* 0x000fe80000100a00 */
[----:B---3--:R-:W-:Y:S04]  /*561e0*/  @P5 STL [R1+0x2614], R37 ;  /* 0x0026142501005387 */ /* 0x008fe80000100800 */
[----:B------:R-:W-:Y:S01]  /*561f0*/  @P5 STL [R1+0x2618], R36 ;  /* 0x0026182401005387 */ /* 0x000fe20000100800 */
[----:B------:R-:W-:-:S03]  /*56200*/  ISETP.GT.AND P5, PT, R92, 0x99, PT ;  /* 0x000000995c00780c */ /* 0x000fc60003fa4270 */
[----:B------:R-:W-:Y:S04]  /*56210*/  STL.64 [R1+0x1568], R20 ;  /* 0x0015681401007387 */ /* 0x000fe80000100a00 */
[----:B------:R-:W-:Y:S01]  /*56220*/  STL.64 [R1+0x1560], R16 ;  /* 0x0015601001007387 */ /* 0x000fe20000100a00 */
[----:B------:R-:W-:Y:S02]  /*56230*/  IMAD.MOV.U32 R38, RZ, RZ, R5 ;  /* 0x000000ffff267224 */ /* 0x000fe400078e0005 */
[----:B------:R-:W-:Y:S01]  /*56240*/  IMAD.MOV.U32 R39, RZ, RZ, R4 ;  /* 0x000000ffff277224 */ /* 0x000fe200078e0004 */
[----:B------:R-:W-:Y:S01]  /*56250*/  PRMT R69, RZ, 0x7610, R69 ;  /* 0x00007610ff457816 */ /* 0x000fe20000000045 */
[----:B------:R-:W-:Y:S02]  /*56260*/  IMAD.MOV.U32 R58, RZ, RZ, R73 ;  /* 0x000000ffff3a7224 */ /* 0x000fe400078e0049 */
[----:B------:R-:W-:Y:S01]  /*56270*/  IMAD.MOV.U32 R59, RZ, RZ, R72 ;  /* 0x000000ffff3b7224 */ /* 0x000fe200078e0048 */
[----:B------:R0:W3:Y:S01]  /*56280*/  @P0 LDG.E.U16 R15, desc[UR6][R2.64] ;  /* 0x00000006020f0981 */ /* 0x0000e2000c1e1500 */
[----:B------:R-:W-:-:S02]  /*56290*/  IMAD.MOV.U32 R79, RZ, RZ, R7 ;  /* 0x000000ffff4f7224 */ /* 0x000fc400078e0007 */
[----:B------:R-:W-:Y:S01]  /*562a0*/  IMAD.MOV.U32 R78, RZ, RZ, R34 ;  /* 0x000000ffff4e7224 */ /* 0x000fe200078e0022 */
[----:B------:R-:W3:Y:S01]  /*562b0*/  @P0 LDG.E.U16 R28, desc[UR6][R12.64] ;  /* 0x000000060c1c0981 */ /* 0x000ee2000c1e1500 */
[----:B0-----:R-:W-:Y:S02]  /*562c0*/  IMAD.MOV.U32 R2, RZ, RZ, R57 ;  /* 0x000000ffff027224 */ /* 0x001fe400078e0039 */
[----:B------:R-:W-:-:S05]  /*562d0*/  IMAD.MOV.U32 R3, RZ, RZ, R56 ;  /* 0x000000ffff037224 */ /* 0x000fca00078e0038 */
[----:B------:R0:W3:Y:S01]  /*562e0*/  @P5 LDG.E.U16 R69, desc[UR6][R2.64] ;  /* 0x0000000602455981 */ /* 0x0000e2000c1e1500 */
[----:B------:R-:W-:Y:S02]  /*562f0*/  IMAD.MOV.U32 R4, RZ, RZ, R55 ;  /* 0x000000ffff047224 */ /* 0x000fe400078e0037 */
[----:B------:R-:W-:Y:S01]  /*56300*/  IMAD.MOV.U32 R5, RZ, RZ, R54 ;  /* 0x000000ffff057224 */ /* 0x000fe200078e0036 */
[----:B--2---:R-:W-:Y:S04]  /*56310*/  @P6 STL [R1+0x26a4], R85 ;  /* 0x0026a45501006387 */ /* 0x004fe80000100800 */
[----:B----4-:R-:W-:Y:S01]  /*56320*/  @P6 STL [R1+0x26a8], R84 ;  /* 0x0026a85401006387 */ /* 0x010fe20000100800 */
[----:B------:R-:W-:-:S03]  /*56330*/  ISETP.GT.AND P6, PT, R92, 0x9a, PT ;  /* 0x0000009a5c00780c */ /* 0x000fc60003fc4270 */
[----:B------:R-:W-:Y:S04]  /*56340*/  STL.64 [R1+0x1520], R38 ;  /* 0x0015202601007387 */ /* 0x000fe80000100a00 */
[----:B------:R-:W-:Y:S04]  /*56350*/  STL.64 [R1+0x1528], R58 ;  /* 0x0015283a01007387 */ /* 0x000fe80000100a00 */
[----:B------:R0:W-:Y:S02]  /*56360*/  STL.64 [R1+0x1540], R2 ;  /* 0x0015400201007387 */ /* 0x0001e40000100a00 */
[----:B0-----:R-:W-:-:S02]  /*56370*/  IMAD.MOV.U32 R2, RZ, RZ, R0 ;  /* 0x000000ffff027224 */ /* 0x001fc400078e0000 */
[----:B------:R-:W-:-:S05]  /*56380*/  IMAD.MOV.U32 R3, RZ, RZ, R35 ;  /* 0x000000ffff037224 */ /* 0x000fca00078e0023 */
[----:B------:R-:W2:Y:S04]  /*56390*/  @P6 LDG.E.U16 R83, desc[UR6][R2.64] ;  /* 0x0000000602536981 */ /* 0x000ea8000c1e1500 */
[----:B------:R-:W-:Y:S04]  /*563a0*/  STL.64 [R1+0x1548], R4 ;  /* 0x0015480401007387 */ /* 0x000fe80000100a00 */
[----:B------:R0:W-:Y:S04]  /*563b0*/  STL.64 [R1+0x1538], R2 ;  /* 0x0015380201007387 */ /* 0x0001e80000100a00 */
[----:B------:R-:W4:Y:S04]  /*563c0*/  LDL R7, [R1+0x237c] ;  /* 0x00237c0001077983 */ /* 0x000f280000100800 */
[----:B------:R-:W-:Y:S04]  /*563d0*/  STL.64 [R1+0x1530], R78 ;  /* 0x0015304e01007387 */ /* 0x000fe80000100a00 */
[----:B------:R-:W3:Y:S04]  /*563e0*/  LDL R20, [R1+0x2378] ;  /* 0x0023780001147983 */ /* 0x000ee80000100800 */
[----:B------:R-:W3:Y:S04]  /*563f0*/  LDL R21, [R1+0x2374] ;  /* 0x0023740001157983 */ /* 0x000ee80000100800 */
[----:B0-----:R-:W3:Y:S04]  /*56400*/  LDL.LU R2, [R1+0x2744] ;  /* 0x0027440001027983 */ /* 0x001ee80000300800 */
[----:B------:R-:W3:Y:S04]  /*56410*/  LDL.LU R3, [R1+0x275c] ;  /* 0x00275c0001037983 */ /* 0x000ee80000300800 */
[----:B------:R-:W3:Y:S04]  /*56420*/  LDL.LU R34, [R1+0x2748] ;  /* 0x0027480001227983 */ /* 0x000ee80000300800 */
[----:B------:R-:W3:Y:S04]  /*56430*/  LDL.LU R35, [R1+0x2760] ;  /* 0x0027600001237983 */ /* 0x000ee80000300800 */
[----:B------:R-:W3:Y:S04]  /*56440*/  LDL.LU R0, [R1+0x273c] ;  /* 0x00273c0001007983 */ /* 0x000ee80000300800 */
[----:B--2---:R0:W-:Y:S04]  /*56450*/  @P6 STL [R1+0x2380], R83 ;  /* 0x0023805301006387 */ /* 0x0041e80000100800 */
[----:B----4-:R-:W2:Y:S04]  /*56460*/  @P6 LDG.E.U16 R7, desc[UR6][R78.64] ;  /* 0x000000064e076981 */ /* 0x010ea8000c1e1500 */
[----:B0-----:R-:W4:Y:S04]  /*56470*/  LDL.LU R83, [R1+0x2754] ;  /* 0x0027540001537983 */ /* 0x001f280000300800 */
[----:B------:R-:W2:Y:S04]  /*56480*/  LDL.LU R40, [R1+0x2740] ;  /* 0x0027400001287983 */ /* 0x000ea80000300800 */
[----:B------:R-:W2:Y:S04]  /*56490*/  LDL.LU R41, [R1+0x2758] ;  /* 0x0027580001297983 */ /* 0x000ea80000300800 */
[----:B------:R-:W4:Y:S04]  /*564a0*/  LDL R23, [R1+0x236c] ;  /* 0x00236c0001177983 */ /* 0x000f280000100800 */
[----:B------:R-:W4:Y:S01]  /*564b0*/  LDL R22, [R1+0x2370] ;  /* 0x0023700001167983 */ /* 0x000f220000100800 */
[----:B------:R-:W-:-:S02]  /*564c0*/  ISETP.GT.AND P0, PT, R92, 0x9b, PT ;  /* 0x0000009b5c00780c */ /* 0x000fc40003f04270 */
[----:B------:R-:W-:Y:S01]  /*564d0*/  PRMT R68, RZ, 0x7610, R68 ;  /* 0x00007610ff447816 */ /* 0x000fe20000000044 */
[----:B------:R-:W4:Y:S04]  /*564e0*/  LDL.LU R82, [R1+0x274c] ;  /* 0x00274c0001527983 */ /* 0x000f280000300800 */
[----:B------:R-:W4:Y:S04]  /*564f0*/  LDL.LU R36, [R1+0x2764] ;  /* 0x0027640001247983 */ /* 0x000f280000300800 */
[----:B------:R-:W4:Y:S04]  /*56500*/  LDL.LU R37, [R1+0x2750] ;  /* 0x0027500001257983 */ /* 0x000f280000300800 */
[----:B------:R-:W4:Y:S04]  /*56510*/  LDL.LU R74, [R1+0x2768] ;  /* 0x00276800014a7983 */ /* 0x000f280000300800 */
[----:B------:R-:W4:Y:S04]  /*56520*/  LDL R84, [R1+0x2364] ;  /* 0x0023640001547983 */ /* 0x000f280000100800 */
[----:B------:R-:W4:Y:S01]  /*56530*/  @P5 LDG.E.U16 R68, desc[UR6][R4.64] ;  /* 0x0000000604445981 */ /* 0x000f22000c1e1500 */
[----:B------:R-:W-:-:S03]  /*56540*/  ISETP.GT.AND P5, PT, R92, 0x9c, PT ;  /* 0x0000009c5c00780c */ /* 0x000fc60003fa4270 */
[----:B------:R-:W4:Y:S04]  /*56550*/  LDL R75, [R1+0x2368] ;  /* 0x00236800014b7983 */ /* 0x000f280000100800 */
[----:B------:R-:W4:Y:S04]  /*56560*/  LDL R12, [R1+0x260c] ;  /* 0x00260c00010c7983 */ /* 0x000f280000100800 */
[----:B---3--:R0:W3:Y:S04]  /*56570*/  @P0 LDG.E.U16 R21, desc[UR6][R38.64] ;  /* 0x0000000626150981 */ /* 0x0080e8000c1e1500 */
[----:B------:R-:W3:Y:S04]  /*56580*/  @P0 LDG.E.U16 R20, desc[UR6][R58.64] ;  /* 0x000000063a140981 */ /* 0x000ee8000c1e1500 */
[----:B------:R-:W3:Y:S04]  /*56590*/  LDL R85, [R1+0x2610] ;  /* 0x0026100001557983 */ /* 0x000ee80000100800 */
[----:B------:R-:W3:Y:S04]  /*565a0*/  LDL.LU R13, [R1+0x2774] ;  /* 0x00277400010d7983 */ /* 0x000ee80000300800 */
[----:B------:R-:W3:Y:S04]  /*565b0*/  LDL.LU R4, [R1+0x278c] ;  /* 0x00278c0001047983 */ /* 0x000ee80000300800 */
[----:B------:R-:W3:Y:S01]  /*565c0*/  LDL.LU R5, [R1+0x2778] ;  /* 0x0027780001057983 */ /* 0x000ee20000300800 */
[----:B0-----:R-:W-:-:S03]  /*565d0*/  IMAD.MOV.U32 R39, RZ, RZ, R0 ;  /* 0x000000ffff277224 */ /* 0x001fc600078e0000 */
        /* <DEDUP_REMOVED lines=8> */
[----:B--2---:R-:W-:Y:S01]  /*56660*/  LOP3.LUT R41, R41, R40, RZ, 0x3c, !PT ;  /* 0x0000002829297212 */ /* 0x004fe200078e3cff */
[----:B----4-:R-:W-:-:S03]  /*56670*/  IMAD.MOV.U32 R38, RZ, RZ, R83 ;  /* 0x000000ffff267224 */ /* 0x010fc600078e0053 */
[C---:B------:R-:W-:Y:S02]  /*56680*/  LOP3.LUT R40, R41.reuse, R40, RZ, 0x3c, !PT ;  /* 0x0000002829287212 */ /* 0x040fe400078e3cff */
[----:B------:R0:W2:Y:S02]  /*56690*/  @P5 LDG.E.U16 R23, desc[UR6][R38.64] ;  /* 0x0000000626175981 */ /* 0x0000a4000c1e1500 */
[----:B------:R-:W-:-:S05]  /*566a0*/  LOP3.LUT R41, R41, R40, RZ, 0x3c, !PT ;  /* 0x0000002829297212 */ /* 0x000fca00078e3cff */
[----:B------:R-:W4:Y:S04]  /*566b0*/  @P5 LDG.E.U16 R22, desc[UR6][R40.64] ;  /* 0x0000000628165981 */ /* 0x000f28000c1e1500 */
[----:B------:R1:W-:Y:S04]  /*566c0*/  @P6 STL [R1+0x237c], R7 ;  /* 0x00237c0701006387 */ /* 0x0003e80000100800 */
[----:B-1----:R-:W4:Y:S01]  /*566d0*/  LDL R7, [R1+0x269c] ;  /* 0x00269c0001077983 */ /* 0x002f220000100800 */
[----:B------:R-:W-:-:S03]  /*566e0*/  LOP3.LUT R3, R3, R2, RZ, 0x3c, !PT ;  /* 0x0000000203037212 */ /* 0x000fc600078e3cff */
[----:B---3--:R1:W-:Y:S01]  /*566f0*/  @P0 STL [R1+0x2374], R21 ;  /* 0x0023741501000387 */ /* 0x0083e20000100800 */
[----:B------:R-:W-:-:S03]  /*56700*/  LOP3.LUT R2, R3, R2, RZ, 0x3c, !PT ;  /* 0x0000000203027212 */ /* 0x000fc600078e3cff */
[----:B------:R3:W-:Y:S01]  /*56710*/  @P0 STL [R1+0x2378], R20 ;  /* 0x0023781401000387 */ /* 0x0007e20000100800 */
[----:B------:R-:W-:Y:S01]  /*56720*/  LOP3.LUT R3, R3, R2, RZ, 0x3c, !PT ;  /* 0x0000000203037212 */ /* 0x000fe200078e3cff */
[----:B-1----:R-:W-:Y:S02]  /*56730*/  IMAD.MOV.U32 R21, RZ, RZ, R34 ;  /* 0x000000ffff157224 */ /* 0x002fe400078e0022 */
[----:B------:R-:W4:Y:S01]  /*56740*/  LDL.LU R34, [R1+0x277c] ;  /* 0x00277c0001227983 */ /* 0x000f220000300800 */
[----:B---3--:R-:W-:-:S03]  /*56750*/  IMAD.MOV.U32 R20, RZ, RZ, R35 ;  /* 0x000000ffff147224 */ /* 0x008fc600078e0023 */
[----:B------:R-:W-:Y:S01]  /*56760*/  STL.64 [R1+0x14f0], R2 ;  /* 0x0014f00201007387 */ /* 0x000fe20000100a00 */
[C---:B------:R-:W-:Y:S02]  /*56770*/  ISETP.GT.AND P6, PT, R92.reuse, 0x9d, PT ;  /* 0x0000009d5c00780c */ /* 0x040fe40003fc4270 */
[----:B------:R-:W-:Y:S01]  /*56780*/  ISETP.GT.AND P0, PT, R92, 0x9e, PT ;  /* 0x0000009e5c00780c */ /* 0x000fe20003f04270 */
[----:B------:R-:W-:Y:S04]  /*56790*/  STL.64 [R1+0x14f8], R20 ;  /* 0x0014f81401007387 */ /* 0x000fe80000100a00 */
[----:B------:R0:W-:Y:S04]  /*567a0*/  STL.64 [R1+0x1510], R38 ;  /* 0x0015102601007387 */ /* 0x0001e80000100a00 */
[----:B------:R-:W3:Y:S04]  /*567b0*/  LDL.LU R35, [R1+0x2794] ;  /* 0x0027940001237983 */ /* 0x000ee80000300800 */
[----:B------:R-:W3:Y:S04]  /*567c0*/  LDL.LU R0, [R1+0x2780] ;  /* 0x0027800001007983 */ /* 0x000ee80000300800 */
[----:B------:R-:W3:Y:S04]  /*567d0*/  LDL.LU R83, [R1+0x2798] ;  /* 0x0027980001537983 */ /* 0x000ee80000300800 */
[----:B------:R-:W-:Y:S04]  /*567e0*/  STL.64 [R1+0x1518], R40 ;  /* 0x0015182801007387 */ /* 0x000fe80000100a00 */
[----:B------:R1:W3:Y:S04]  /*567f0*/  @P0 LDG.E.U16 R12, desc[UR6][R2.64] ;  /* 0x00000006020c0981 */ /* 0x0002e8000c1e1500 */
[----:B------:R-:W3:Y:S01]  /*56800*/  @P0 LDG.E.U16 R85, desc[UR6][R20.64] ;  /* 0x0000000614550981 */ /* 0x000ee2000c1e1500 */
[----:B0-----:R-:W-:-:S02]  /*56810*/  IMAD.MOV.U32 R39, RZ, RZ, R5 ;  /* 0x000000ffff277224 */ /* 0x001fc400078e0005 */
[----:B------:R-:W-:Y:S02]  /*56820*/  IMAD.MOV.U32 R5, RZ, RZ, R57 ;  /* 0x000000ffff057224 */ /* 0x000fe400078e0039 */
[----:B-1----:R-:W-:Y:S02]  /*56830*/  IMAD.MOV.U32 R2, RZ, RZ, R56 ;  /* 0x000000ffff027224 */ /* 0x002fe400078e0038 */
[----:B------:R-:W-:Y:S01]  /*56840*/  IMAD.MOV.U32 R3, RZ, RZ, R73 ;  /* 0x000000ffff037224 */ /* 0x000fe200078e0049 */
[----:B--2---:R0:W-:Y:S04]  /*56850*/  @P5 STL [R1+0x236c], R23 ;  /* 0x00236c1701005387 */ /* 0x0041e80000100800 */
[----:B----4-:R1:W-:Y:S01]  /*56860*/  @P5 STL [R1+0x2370], R22 ;  /* 0x0023701601005387 */ /* 0x0103e20000100800 */
[----:B0-----:R-:W-:-:S02]  /*56870*/  IMAD.MOV.U32 R23, RZ, RZ, R82 ;  /* 0x000000ffff177224 */ /* 0x001fc400078e0052 */
[----:B-1----:R-:W-:Y:S02]  /*56880*/  IMAD.MOV.U32 R22, RZ, RZ, R36 ;  /* 0x000000ffff167224 */ /* 0x002fe400078e0024 */
[----:B------:R-:W-:Y:S01]  /*56890*/  IMAD.MOV.U32 R36, RZ, RZ, R74 ;  /* 0x000000ffff247224 */ /* 0x000fe200078e004a */
[----:B------:R-:W-:Y:S02]  /*568a0*/  ISETP.GT.AND P5, PT, R92, 0x9f, PT ;  /* 0x0000009f5c00780c */ /* 0x000fe40003fa4270 */
[----:B------:R0:W2:Y:S04]  /*568b0*/  @P6 LDG.E.U16 R84, desc[UR6][R22.64] ;  /* 0x0000000616546981 */ /* 0x0000a8000c1e1500 */
[----:B------:R-:W4:Y:S04]  /*568c0*/  @P6 LDG.E.U16 R75, desc[UR6][R36.64] ;  /* 0x00000006244b6981 */ /* 0x000f28000c1e1500 */
[----:B------:R-:W-:Y:S04]  /*568d0*/  STL.64 [R1+0x1508], R36 ;  /* 0x0015082401007387 */ /* 0x000fe80000100a00 */
[----:B------:R0:W-:Y:S04]  /*568e0*/  STL.64 [R1+0x1500], R22 ;  /* 0x0015001601007387 */ /* 0x0001e80000100a00 */
[----:B------:R-:W4:Y:S01]  /*568f0*/  @P5 LDG.E.U16 R7, desc[UR6][R2.64] ;  /* 0x0000000602075981 */ /* 0x000f22000c1e1500 */
[----:B0-----:R-:W-:-:S02]  /*56900*/  IMAD.MOV.U32 R22, RZ, RZ, R4 ;  /* 0x000000ffff167224 */ /* 0x001fc400078e0004 */
[----:B------:R-:W-:-:S05]  /*56910*/  IMAD.MOV.U32 R4, RZ, RZ, R54 ;  /* 0x000000ffff047224 */ /* 0x000fca00078e0036 */
[----:B------:R0:W4:Y:S01]  /*56920*/  @P5 LDG.E.U16 R55, desc[UR6][R4.64] ;  /* 0x0000000604375981 */ /* 0x000122000c1e1500 */
[----:B------:R-:W-:Y:S01]  /*56930*/  MOV R23, R13 ;  /* 0x0000000d00177202 */ /* 0x000fe20000000f00 */
[----:B------:R-:W-:Y:S02]  /*56940*/  IMAD.MOV.U32 R38, RZ, RZ, R72 ;  /* 0x000000ffff267224 */ /* 0x000fe400078e0048 */
[----:B---3--:R-:W-:Y:S01]  /*56950*/  IMAD.MOV.U32 R13, RZ, RZ, R0 ;  /* 0x000000ffff0d7224 */ /* 0x008fe200078e0000 */
[----:B--2---:R-:W-:Y:S04]  /*56960*/  @P6 STL [R1+0x2364], R84 ;  /* 0x0023645401006387 */ /* 0x004fe80000100800 */
[----:B----4-:R-:W-:Y:S04]  /*56970*/  @P6 STL [R1+0x2368], R75 ;  /* 0x0023684b01006387 */ /* 0x010fe80000100800 */
[----:B------:R1:W-:Y:S04]  /*56980*/  @P0 STL [R1+0x260c], R12 ;  /* 0x00260c0c01000387 */ /* 0x0003e80000100800 */
[----:B------:R-:W-:Y:S04]  /*56990*/  @P0 STL [R1+0x2610], R85 ;  /* 0x0026105501000387 */ /* 0x000fe80000100800 */
[----:B------:R-:W-:Y:S04]  /*569a0*/  STL.64 [R1+0x14c0], R22 ;  /* 0x0014c01601007387 */ /* 0x000fe80000100a00 */
[----:B------:R-:W-:Y:S04]  /*569b0*/  STL.64 [R1+0x14c8], R38 ;  /* 0x0014c82601007387 */ /* 0x000fe80000100a00 */
[----:B------:R2:W-:Y:S04]  /*569c0*/  STL.64 [R1+0x14e0], R2 ;  /* 0x0014e00201007387 */ /* 0x0005e80000100a00 */
[----:B------:R0:W-:Y:S01]  /*569d0*/  STL.64 [R1+0x14e8], R4 ;  /* 0x0014e80401007387 */ /* 0x0001e20000100a00 */
[----:B-1----:R-:W-:-:S03]  /*569e0*/  IMAD.MOV.U32 R12, RZ, RZ, R83 ;  /* 0x000000ffff0c7224 */ /* 0x002fc600078e0053 */
[----:B--2---:R-:W2:Y:S04]  /*569f0*/  LDL.LU R2, [R1+0x27a4] ;  /* 0x0027a40001027983 */ /* 0x004ea80000300800 */
[----:B------:R-:W2:Y:S04]  /*56a00*/  LDL.LU R3, [R1+0x27bc] ;  /* 0x0027bc0001037983 */ /* 0x000ea80000300800 */
[----:B------:R-:W3:Y:S04]  /*56a10*/  LDL.LU R20, [R1+0x27a8] ;  /* 0x0027a80001147983 */ /* 0x000ee80000300800 */
[----:B------:R-:W3:Y:S04]  /*56a20*/  LDL.LU R21, [R1+0x27c0] ;  /* 0x0027c00001157983 */ /* 0x000ee80000300800 */
[----:B------:R-:W4:Y:S04]  /*56a30*/  LDL.LU R82, [R1+0x279c] ;  /* 0x00279c0001527983 */ /* 0x000f280000300800 */
[----:B------:R-:W2:Y:S04]  /*56a40*/  LDL.LU R36, [R1+0x27b4] ;  /* 0x0027b40001247983 */ /* 0x000ea80000300800 */
[----:B------:R-:W3:Y:S04]  /*56a50*/  LDL.LU R37, [R1+0x27a0] ;  /* 0x0027a00001257983 */ /* 0x000ee80000300800 */
[----:B------:R-:W3:Y:S01]  /*56a60*/  LDL.LU R74, [R1+0x27b8] ;  /* 0x0027b800014a7983 */ /* 0x000ee20000300800 */
[----:B0-----:R-:W-:-:S02]  /*56a70*/  IMAD.MOV.U32 R4, RZ, RZ, R35 ;  /* 0x000000ffff047224 */ /* 0x001fc400078e0023 */
[----:B------:R-:W-:Y:S01]  /*56a80*/  IMAD.MOV.U32 R5, RZ, RZ, R34 ;  /* 0x000000ffff057224 */ /* 0x000fe200078e0022 */
[----:B------:R-:W-:Y:S04]  /*56a90*/  @P5 STL [R1+0x269c], R7 ;  /* 0x00269c0701005387 */ /* 0x000fe80000100800 */
[----:B------:R0:W-:Y:S04]  /*56aa0*/  @P5 STL [R1+0x26a0], R55 ;  /* 0x0026a03701005387 */ /* 0x0001e80000100800 */
[----:B------:R-:W3:Y:S04]  /*56ab0*/  LDL R75, [R1+0x2360] ;  /* 0x00236000014b7983 */ /* 0x000ee80000100800 */
[----:B------:R1:W-:Y:S04]  /*56ac0*/  STL.64 [R1+0x14d8], R12 ;  /* 0x0014d80c01007387 */ /* 0x0003e80000100a00 */
[----:B------:R0:W-:Y:S04]  /*56ad0*/  STL.64 [R1+0x14d0], R4 ;  /* 0x0014d00401007387 */ /* 0x0001e80000100a00 */
[----:B------:R-:W3:Y:S01]  /*56ae0*/  LDL R84, [R1+0x235c] ;  /* 0x00235c0001547983 */ /* 0x000ee20000100800 */
[----:B------:R-:W-:-:S03]  /*56af0*/  ISETP.GT.AND P6, PT, R92, 0xa0, PT ;  /* 0x000000a05c00780c */ /* 0x000fc60003fc4270 */
[----:B------:R-:W3:Y:S04]  /*56b00*/  LDL.LU R54, [R1+0x27ac] ;  /* 0x0027ac0001367983 */ /* 0x000ee80000300800 */
[----:B------:R-:W3:Y:S04]  /*56b10*/  LDL.LU R83, [R1+0x27c4] ;  /* 0x0027c40001537983 */ /* 0x000ee80000300800 */
[----:B0-----:R-:W3:Y:S04]  /*56b20*/  LDL.LU R55, [R1+0x27b0] ;  /* 0x0027b00001377983 */ /* 0x001ee80000300800 */
[----:B------:R-:W3:Y:S01]  /*56b30*/  LDL.LU R7, [R1+0x27c8] ;  /* 0x0027c80001077983 */ /* 0x000ee20000300800 */
[----:B------:R-:W-:-:S03]  /*56b40*/  ISETP.GT.AND P0, PT, R92, 0xa1, PT ;  /* 0x000000a15c00780c */ /* 0x000fc60003f04270 */
[----:B------:R-:W3:Y:S04]  /*56b50*/  LDL R34, [R1+0x2358] ;  /* 0x0023580001227983 */ /* 0x000ee80000100800 */
[----:B------:R-:W3:Y:S04]  /*56b60*/  LDL R35, [R1+0x2354] ;  /* 0x0023540001237983 */ /* 0x000ee80000100800 */
[----:B------:R-:W3:Y:S01]  /*56b70*/  LDL R85, [R1+0x2350] ;  /* 0x0023500001557983 */ /* 0x000ee20000100800 */
[----:B------:R-:W-:-:S03]  /*56b80*/  ISETP.GT.AND P5, PT, R92, 0xa2, PT ;  /* 0x000000a25c00780c */ /* 0x000fc60003fa4270 */
[----:B------:R-:W3:Y:S01]  /*56b90*/  @P6 LDG.E.U16 R14, desc[UR6][R12.64] ;  /* 0x000000060c0e6981 */ /* 0x000ee2000c1e1500 */
[----:B------:R-:W-:-:S03]  /*56ba0*/  PRMT R71, RZ, 0x7610, R71 ;  /* 0x00007610ff477816 */ /* 0x000fc60000000047 */
[----:B------:R-:W3:Y:S04]  /*56bb0*/  @P6 LDG.E.U16 R17, desc[UR6][R4.64] ;  /* 0x0000000604116981 */ /* 0x000ee8000c1e1500 */
[----:B------:R4:W3:Y:S04]  /*56bc0*/  @P0 LDG.E.U16 R71, desc[UR6][R22.64] ;  /* 0x0000000616470981 */ /* 0x0008e8000c1e1500 */
[----:B-1----:R-:W3:Y:S04]  /*56bd0*/  LDL R12, [R1+0x234c] ;  /* 0x00234c00010c7983 */ /* 0x002ee80000100800 */
[----:B------:R-:W3:Y:S01]  /*56be0*/  LDL.LU R13, [R1+0x27d4] ;  /* 0x0027d400010d7983 */ /* 0x000ee20000300800 */
[----:B------:R-:W-:-:S03]  /*56bf0*/  PRMT R70, RZ, 0x7610, R70 ;  /* 0x00007610ff467816 */ /* 0x000fc60000000046 */
[----:B------:R-:W3:Y:S04]  /*56c00*/  LDL.LU R4, [R1+0x27ec] ;  /* 0x0027ec0001047983 */ /* 0x000ee80000300800 */
[----:B------:R-:W3:Y:S04]  /*56c10*/  LDL.LU R5, [R1+0x27d8] ;  /* 0x0027d80001057983 */ /* 0x000ee80000300800 */
[----:B------:R-:W3:Y:S04]  /*56c20*/  LDL.LU R72, [R1+0x27f0] ;  /* 0x0027f00001487983 */ /* 0x000ee80000300800 */
[----:B------:R-:W3:Y:S01]  /*56c30*/  LDL.LU R73, [R1+0x27cc] ;  /* 0x0027cc0001497983 */ /* 0x000ee20000300800 */
[----:B------:R-:W-:-:S03]  /*56c40*/  ISETP.GT.AND P6, PT, R92, 0xa3, PT ;  /* 0x000000a35c00780c */ /* 0x000fc60003fc4270 */
[----:B------:R-:W3:Y:S04]  /*56c50*/  LDL.LU R56, [R1+0x27e4] ;  /* 0x0027e40001387983 */ /* 0x000ee80000300800 */
[----:B------:R-:W3:Y:S04]  /*56c60*/  LDL.LU R57, [R1+0x27d0] ;  /* 0x0027d00001397983 */ /* 0x000ee80000300800 */
[----:B------:R-:W3:Y:S04]  /*56c70*/  LDL.LU R0, [R1+0x27e8] ;  /* 0x0027e80001007983 */ /* 0x000ee80000300800 */
[----:B------:R-:W3:Y:S01]  /*56c80*/  @P0 LDG.E.U16 R70, desc[UR6][R38.64] ;  /* 0x0000000626460981 */ /* 0x000ee2000c1e1500 */
[----:B----4-:R-:W-:-:S02]  /*56c90*/  IMAD.MOV.U32 R23, RZ, RZ, R82 ;  /* 0x000000ffff177224 */ /* 0x010fc400078e0052 */
[----:B--2---:R-:W-:Y:S02]  /*56ca0*/  IMAD.MOV.U32 R22, RZ, RZ, R36 ;  /* 0x000000ffff167224 */ /* 0x004fe400078e0024 */
[----:B---3--:R-:W-:-:S05]  /*56cb0*/  IMAD.MOV.U32 R36, RZ, RZ, R74 ;  /* 0x000000ffff247224 */ /* 0x008fca00078e004a */
[----:B------:R0:W2:Y:S04]  /*56cc0*/  @P5 LDG.E.U16 R75, desc[UR6][R36.64] ;  /* 0x00000006244b5981 */ /* 0x0000a8000c1e1500 */
[----:B------:R1:W3:Y:S01]  /*56cd0*/  @P5 LDG.E.U16 R84, desc[UR6][R22.64] ;  /* 0x0000000616545981 */ /* 0x0002e2000c1e1500 */
[----:B------:R-:W-:Y:S02]  /*56ce0*/  LOP3.LUT R3, R3, R2, RZ, 0x3c, !PT ;  /* 0x0000000203037212 */ /* 0x000fe400078e3cff */
[----:B------:R-:W-:Y:S02]  /*56cf0*/  LOP3.LUT R21, R21, R20, RZ, 0x3c, !PT ;  /* 0x0000001415157212 */ /* 0x000fe400078e3cff */
[----:B------:R-:W-:Y:S02]  /*56d00*/  LOP3.LUT R2, R3, R2, RZ, 0x3c, !PT ;  /* 0x0000000203027212 */ /* 0x000fe400078e3cff */
[----:B------:R-:W-:-:S02]  /*56d10*/  LOP3.LUT R20, R21, R20, RZ, 0x3c, !PT ;  /* 0x0000001415147212 */ /* 0x000fc400078e3cff */
[----:B------:R-:W-:Y:S02]  /*56d20*/  LOP3.LUT R3, R3, R2, RZ, 0x3c, !PT ;  /* 0x0000000203037212 */ /* 0x000fe400078e3cff */
[----:B------:R-:W-:Y:S02]  /*56d30*/  LOP3.LUT R21, R21, R20, RZ, 0x3c, !PT ;  /* 0x0000001415157212 */ /* 0x000fe400078e3cff */
[----:B------:R-:W-:Y:S01]  /*56d40*/  ISETP.GT.AND P0, PT, R92, 0xa4, PT ;  /* 0x000000a45c00780c */ /* 0x000fe20003f04270 */
[----:B------:R-:W-:Y:S04]  /*56d50*/  STL.64 [R1+0x1490], R2 ;  /* 0x0014900201007387 */ /* 0x000fe80000100a00 */
[----:B------:R-:W-:Y:S04]  /*56d60*/  STL.64 [R1+0x1498], R20 ;  /* 0x0014981401007387 */ /* 0x000fe80000100a00 */
[----:B------:R-:W-:Y:S04]  /*56d70*/  STL.64 [R1+0x14b0], R22 ;  /* 0x0014b01601007387 */ /* 0x000fe80000100a00 */
[----:B------:R0:W-:Y:S04]  /*56d80*/  STL.64 [R1+0x14b8], R36 ;  /* 0x0014b82401007387 */ /* 0x0001e80000100a00 */
[----:B------:R-:W4:Y:S04]  /*56d90*/  LDL.LU R16, [R1+0x20c0] ;  /* 0x0020c00001107983 */ /* 0x000f280000300800 */
[----:B------:R-:W4:Y:S04]  /*56da0*/  LDL.LU R79, [R1+0x20bc] ;  /* 0x0020bc00014f7983 */ /* 0x000f280000300800 */
[----:B------:R-:W4:Y:S04]  /*56db0*/  @P0 LDG.E.U16 R12, desc[UR6][R2.64] ;  /* 0x00000006020c0981 */ /* 0x000f28000c1e1500 */
[----:B------:R-:W4:Y:S01]  /*56dc0*/  @P0 LDG.E.U16 R85, desc[UR6][R20.64] ;  /* 0x0000000614550981 */ /* 0x000f22000c1e1500 */
[----:B0-----:R-:W-:-:S02]  /*56dd0*/  IMAD.MOV.U32 R36, RZ, RZ, R7 ;  /* 0x000000ffff247224 */ /* 0x001fc400078e0007 */
[----:B------:R-:W-:Y:S02]  /*56de0*/  IMAD.MOV.U32 R37, RZ, RZ, R55 ;  /* 0x000000ffff257224 */ /* 0x000fe400078e0037 */
[----:B-1----:R-:W-:Y:S02]  /*56df0*/  IMAD.MOV.U32 R22, RZ, RZ, R83 ;  /* 0x000000ffff167224 */ /* 0x002fe400078e0053 */
[----:B------:R-:W-:Y:S01]  /*56e00*/  IMAD.MOV.U32 R23, RZ, RZ, R54 ;  /* 0x000000ffff177224 */ /* 0x000fe200078e0036 */
[----:B------:R-:W4:Y:S04]  /*56e10*/  @P6 LDG.E.U16 R34, desc[UR6][R36.64] ;  /* 0x0000000624226981 */ /* 0x000f28000c1e1500 */
[----:B------:R0:W4:Y:S04]  /*56e20*/  @P6 LDG.E.U16 R35, desc[UR6][R22.64] ;  /* 0x0000000616236981 */ /* 0x000128000c1e1500 */
[----:B---3--:R-:W-:Y:S04]  /*56e30*/  @P5 STL [R1+0x235c], R84 ;  /* 0x00235c5401005387 */ /* 0x008fe80000100800 */
[----:B--2---:R-:W-:Y:S04]  /*56e40*/  @P5 STL [R1+0x2360], R75 ;  /* 0x0023604b01005387 */ /* 0x004fe80000100800 */
[----:B------:R-:W2:Y:S04]  /*56e50*/  LDL R83, [R1+0x2344] ;  /* 0x0023440001537983 */ /* 0x000ea80000100800 */
[----:B------:R-:W3:Y:S04]  /*56e60*/  LDL R54, [R1+0x2348] ;  /* 0x0023480001367983 */ /* 0x000ee80000100800 */
[----:B------:R0:W-:Y:S04]  /*56e70*/  STL.64 [R1+0x14a0], R22 ;  /* 0x0014a01601007387 */ /* 0x0001e80000100a00 */
[----:B------:R-:W-:Y:S04]  /*56e80*/  STL.64 [R1+0x14a8], R36 ;  /* 0x0014a82401007387 */ /* 0x000fe80000100a00 */
[----:B------:R-:W3:Y:S04]  /*56e90*/  LDL.LU R55, [R1+0x27dc] ;  /* 0x0027dc0001377983 */ /* 0x000ee80000300800 */
[----:B------:R-:W3:Y:S01]  /*56ea0*/  LDL.LU R7, [R1+0x27f4] ;  /* 0x0027f40001077983 */ /* 0x000ee20000300800 */
[----:B------:R-:W-:-:S02]  /*56eb0*/  IMAD.MOV.U32 R39, RZ, RZ, R5 ;  /* 0x000000ffff277224 */ /* 0x000fc400078e0005 */
[----:B------:R-:W-:Y:S02]  /*56ec0*/  IMAD.MOV.U32 R5, RZ, RZ, R73 ;  /* 0x000000ffff057224 */ /* 0x000fe400078e0049 */
[----:B------:R-:W-:Y:S02]  /*56ed0*/  IMAD.MOV.U32 R40, RZ, RZ, R0 ;  /* 0x000000ffff287224 */ /* 0x000fe400078e0000 */
[----:B------:R-:W-:Y:S02]  /*56ee0*/  IMAD.MOV.U32 R41, RZ, RZ, R57 ;  /* 0x000000ffff297224 */ /* 0x000fe400078e0039 */
[----:B------:R-:W-:Y:S02]  /*56ef0*/  IMAD.MOV.U32 R38, RZ, RZ, R72 ;  /* 0x000000ffff267224 */ /* 0x000fe400078e0048 */
[----:B0-----:R-:W-:Y:S02]  /*56f00*/  IMAD.MOV.U32 R22, RZ, RZ, R4 ;  /* 0x000000ffff167224 */ /* 0x001fe400078e0004 */
[----:B------:R-:W-:-:S02]  /*56f10*/  IMAD.MOV.U32 R4, RZ, RZ, R56 ;  /* 0x000000ffff047224 */ /* 0x000fc400078e0038 */
[----:B------:R-:W-:Y:S01]  /*56f20*/  IMAD.MOV.U32 R23, RZ, RZ, R13 ;  /* 0x000000ffff177224 */ /* 0x000fe200078e000d */
[C---:B------:R-:W-:Y:S01]  /*56f30*/  ISETP.GT.AND P5, PT, R92.reuse, 0xa5, PT ;  /* 0x000000a55c00780c */ /* 0x040fe20003fa4270 */
[----:B----4-:R0:W-:Y:S04]  /*56f40*/  @P6 STL [R1+0x2358], R34 ;  /* 0x0023582201006387 */ /* 0x0101e80000100800 */
[----:B0-----:R-:W4:Y:S04]  /*56f50*/  LDL.LU R34, [R1+0x27e0] ;  /* 0x0027e00001227983 */ /* 0x001f280000300800 */
[----:B------:R0:W-:Y:S04]  /*56f60*/  @P6 STL [R1+0x2354], R35 ;  /* 0x0023542301006387 */ /* 0x0001e80000100800 */
[----:B0-----:R-:W4:Y:S04]  /*56f70*/  LDL.LU R35, [R1+0x27f8] ;  /* 0x0027f80001237983 */ /* 0x001f280000300800 */
[----:B------:R0:W-:Y:S04]  /*56f80*/  @P0 STL [R1+0x234c], R12 ;  /* 0x00234c0c01000387 */ /* 0x0001e80000100800 */
[----:B------:R-:W-:Y:S04]  /*56f90*/  @P0 STL [R1+0x2350], R85 ;  /* 0x0023505501000387 */ /* 0x000fe80000100800 */
[----:B------:R-:W4:Y:S04]  /*56fa0*/  LDL R82, [R1+0x2608] ;  /* 0x0026080001527983 */ /* 0x000f280000100800 */
[----:B------:R-:W4:Y:S04]  /*56fb0*/  LDL R36, [R1+0x2604] ;  /* 0x0026040001247983 */ /* 0x000f280000100800 */
[----:B------:R-:W-:Y:S04]  /*56fc0*/  STL.64 [R1+0x1480], R4 ;  /* 0x0014800401007387 */ /* 0x000fe80000100a00 */
[----:B------:R1:W-:Y:S04]  /*56fd0*/  STL.64 [R1+0x1488], R40 ;  /* 0x0014882801007387 */ /* 0x0003e80000100a00 */
[----:B------:R-:W4:Y:S04]  /*56fe0*/  LDL R37, [R1+0x26d0] ;  /* 0x0026d00001257983 */ /* 0x000f280000100800 */
[----:B------:R-:W-:Y:S04]  /*56ff0*/  STL.64 [R1+0x1468], R38 ;  /* 0x0014682601007387 */ /* 0x000fe80000100a00 */
[----:B------:R-:W-:Y:S04]  /*57000*/  STL.64 [R1+0x1460], R22 ;  /* 0x0014601601007387 */ /* 0x000fe80000100a00 */
[----:B------:R-:W4:Y:S04]  /*57010*/  LDL R2, [R1+0x26cc] ;  /* 0x0026cc0001027983 */ /* 0x000f280000100800 */
[----:B--2---:R-:W2:Y:S04]  /*57020*/  @P5 LDG.E.U16 R83, desc[UR6][R4.64] ;  /* 0x0000000604535981 */ /* 0x004ea8000c1e1500 */
[----:B---3--:R1:W3:Y:S01]  /*57030*/  @P5 LDG.E.U16 R54, desc[UR6][R40.64] ;  /* 0x0000000628365981 */ /* 0x0082e2000c1e1500 */
[----:B------:R-:W-:-:S02]  /*57040*/  ISETP.GT.AND P6, PT, R92, 0xa6, PT ;  /* 0x000000a65c00780c */ /* 0x000fc40003fc4270 */
[----:B------:R-:W-:Y:S01]  /*57050*/  ISETP.GT.AND P0, PT, R92, 0xa7, PT ;  /* 0x000000a75c00780c */ /* 0x000fe20003f04270 */
[----:B------:R-:W3:Y:S04]  /*57060*/  LDL.LU R3, [R1+0x2804] ;  /* 0x0028040001037983 */ /* 0x000ee80000300800 */
[----:B------:R-:W3:Y:S04]  /*57070*/  LDL.LU R0, [R1+0x281c] ;  /* 0x00281c0001007983 */ /* 0x000ee80000300800 */
[----:B0-----:R-:W3:Y:S04]  /*57080*/  LDL.LU R12, [R1+0x2808] ;  /* 0x00280800010c7983 */ /* 0x001ee80000300800 */
[----:B------:R-:W3:Y:S04]  /*57090*/  LDL.LU R13, [R1+0x2820] ;  /* 0x00282000010d7983 */ /* 0x000ee80000300800 */
[----:B------:R-:W3:Y:S01]  /*570a0*/  LDL.LU R20, [R1+0x27fc] ;  /* 0x0027fc0001147983 */ /* 0x000ee20000300800 */
[----:B-1----:R-:W-:-:S03]  /*570b0*/  IMAD.MOV.U32 R40, RZ, RZ, R7 ;  /* 0x000000ffff287224 */ /* 0x002fc600078e0007 */
[----:B------:R-:W3:Y:S01]  /*570c0*/  LDL.LU R21, [R1+0x2814] ;  /* 0x0028140001157983 */ /* 0x000ee20000300800 */
[----:B------:R-:W-:-:S03]  /*570d0*/  IMAD.MOV.U32 R41, RZ, RZ, R55 ;  /* 0x000000ffff297224 */ /* 0x000fc600078e0037 */
[----:B------:R-:W3:Y:S04]  /*570e0*/  LDL.LU R74, [R1+0x2800] ;  /* 0x00280000014a7983 */ /* 0x000ee80000300800 */
[----:B------:R-:W3:Y:S04]  /*570f0*/  LDL.LU R75, [R1+0x2818] ;  /* 0x00281800014b7983 */ /* 0x000ee80000300800 */
[----:B------:R-:W3:Y:S04]  /*57100*/  LDL.LU R84, [R1+0x280c] ;  /* 0x00280c0001547983 */ /* 0x000ee80000300800 */
[----:B------:R-:W3:Y:S04]  /*57110*/  LDL.LU R85, [R1+0x2824] ;  /* 0x0028240001557983 */ /* 0x000ee80000300800 */
[----:B------:R-:W3:Y:S01]  /*57120*/  LDL.LU R4, [R1+0x2810] ;  /* 0x0028100001047983 */ /* 0x000ee20000300800 */
[----:B----4-:R-:W-:-:S02]  /*57130*/  IMAD.MOV.U32 R59, RZ, RZ, R34 ;  /* 0x000000ffff3b7224 */ /* 0x010fc400078e0022 */
[----:B------:R-:W-:Y:S01]  /*57140*/  IMAD.MOV.U32 R58, RZ, RZ, R35 ;  /* 0x000000ffff3a7224 */ /* 0x000fe200078e0023 */
[----:B------:R-:W4:Y:S04]  /*57150*/  @P6 LDG.E.U16 R36, desc[UR6][R40.64] ;  /* 0x0000000628246981 */ /* 0x000f28000c1e1500 */
[----:B------:R-:W4:Y:S04]  /*57160*/  @P6 LDG.E.U16 R82, desc[UR6][R58.64] ;  /* 0x000000063a526981 */ /* 0x000f28000c1e1500 */
[----:B------:R-:W4:Y:S04]  /*57170*/  @P0 LDG.E.U16 R37, desc[UR6][R38.64] ;  /* 0x0000000626250981 */ /* 0x000f28000c1e1500 */
[----:B------:R0:W4:Y:S04]  /*57180*/  @P0 LDG.E.U16 R2, desc[UR6][R22.64] ;  /* 0x0000000616020981 */ /* 0x000128000c1e1500 */
[----:B--2---:R1:W-:Y:S04]  /*57190*/  @P5 STL [R1+0x2344], R83 ;  /* 0x0023445301005387 */ /* 0x0043e80000100800 */
[----:B-1----:R-:W2:Y:S04]  /*571a0*/  LDL.LU R83, [R1+0x2828] ;  /* 0x0028280001537983 */ /* 0x002ea80000300800 */
[----:B---3--:R1:W-:Y:S04]  /*571b0*/  @P5 STL [R1+0x2348], R54 ;  /* 0x0023483601005387 */ /* 0x0083e80000100800 */
[----:B------:R-:W3:Y:S04]  /*571c0*/  LDL R72, [R1+0x2340] ;  /* 0x0023400001487983 */ /* 0x000ee80000100800 */
[----:B------:R-:W3:Y:S04]  /*571d0*/  LDL R73, [R1+0x233c] ;  /* 0x00233c0001497983 */ /* 0x000ee80000100800 */
[----:B------:R-:W-:Y:S04]  /*571e0*/  STL.64 [R1+0x1470], R40 ;  /* 0x0014702801007387 */ /* 0x000fe80000100a00 */
[----:B------:R-:W-:Y:S04]  /*571f0*/  STL.64 [R1+0x1478], R58 ;  /* 0x0014783a01007387 */ /* 0x000fe80000100a00 */
[----:B------:R-:W3:Y:S04]  /*57200*/  LDL.LU R5, [R1+0x2834] ;  /* 0x0028340001057983 */ /* 0x000ee80000300800 */
[----:B------:R-:W3:Y:S04]  /*57210*/  LDL.LU R56, [R1+0x284c] ;  /* 0x00284c0001387983 */ /* 0x000ee80000300800 */
[----:B------:R-:W3:Y:S04]  /*57220*/  LDL.LU R57, [R1+0x2838] ;  /* 0x0028380001397983 */ /* 0x000ee80000300800 */
[----:B-1----:R-:W3:Y:S04]  /*57230*/  LDL.LU R54, [R1+0x2850] ;  /* 0x0028500001367983 */ /* 0x002ee80000300800 */
[----:B------:R-:W3:Y:S01]  /*57240*/  LDL.LU R55, [R1+0x282c] ;  /* 0x00282c0001377983 */ /* 0x000ee20000300800 */
[----:B------:R-:W-:-:S03]  /*57250*/  LOP3.LUT R13, R13, R12, RZ, 0x3c, !PT ;  /* 0x0000000c0d0d7212 */ /* 0x000fc600078e3cff */
[----:B------:R-:W3:Y:S01]  /*57260*/  LDL.LU R7, [R1+0x2844] ;  /* 0x0028440001077983 */ /* 0x000ee20000300800 */
[----:B------:R-:W-:Y:S02]  /*57270*/  LOP3.LUT R21, R21, R20, RZ, 0x3c, !PT ;  /* 0x0000001415157212 */ /* 0x000fe400078e3cff */
[----:B------:R-:W-:Y:S01]  /*57280*/  ISETP.GT.AND P5, PT, R92, 0xa8, PT ;  /* 0x000000a85c00780c */ /* 0x000fe20003fa4270 */
[----:B------:R-:W3:Y:S04]  /*57290*/  LDL.LU R34, [R1+0x2830] ;  /* 0x0028300001227983 */ /* 0x000ee80000300800 */
[----:B------:R-:W3:Y:S01]  /*572a0*/  LDL.LU R35, [R1+0x2848] ;  /* 0x0028480001237983 */ /* 0x000ee20000300800 */
[----:B------:R-:W-:Y:S02]  /*572b0*/  LOP3.LUT R12, R13, R12, RZ, 0x3c, !PT ;  /* 0x0000000c0d0c7212 */ /* 0x000fe400078e3cff */
[----:B------:R-:W-:Y:S01]  /*572c0*/  LOP3.LUT R20, R21, R20, RZ, 0x3c, !PT ;  /* 0x0000001415147212 */ /* 0x000fe200078e3cff */
[----:B0-----:R-:W-:Y:S01]  /*572d0*/  IMAD.MOV.U32 R22, RZ, RZ, R75 ;  /* 0x000000ffff167224 */ /* 0x001fe200078e004b */
[----:B------:R-:W-:-:S02]  /*572e0*/  LOP3.LUT R13, R13, R12, RZ, 0x3c, !PT ;  /* 0x0000000c0d0d7212 */ /* 0x000fc400078e3cff */
[----:B------:R-:W-:Y:S01]  /*572f0*/  LOP3.LUT R21, R21, R20, RZ, 0x3c, !PT ;  /* 0x0000001415157212 */ /* 0x000fe200078e3cff */
[----:B------:R-:W-:-:S04]  /*57300*/  IMAD.MOV.U32 R23, RZ, RZ, R74 ;  /* 0x000000ffff177224 */ /* 0x000fc800078e004a */
[----:B------:R-:W3:Y:S04]  /*57310*/  @P5 LDG.E.U16 R79, desc[UR6][R20.64] ;  /* 0x00000006144f5981 */ /* 0x000ee8000c1e1500 */
[----:B------:R0:W3:Y:S04]  /*57320*/  @P5 LDG.E.U16 R16, desc[UR6][R22.64] ;  /* 0x0000000616105981 */ /* 0x0000e8000c1e1500 */
[----:B----4-:R-:W-:Y:S04]  /*57330*/  @P6 STL [R1+0x2604], R36 ;  /* 0x0026042401006387 */ /* 0x010fe80000100800 */
[----:B------:R-:W-:Y:S04]  /*57340*/  @P6 STL [R1+0x2608], R82 ;  /* 0x0026085201006387 */ /* 0x000fe80000100800 */
[----:B------:R1:W-:Y:S04]  /*57350*/  @P0 STL [R1+0x26cc], R2 ;  /* 0x0026cc0201000387 */ /* 0x0003e80000100800 */
[----:B------:R-:W-:Y:S01]  /*57360*/  @P0 STL [R1+0x26d0], R37 ;  /* 0x0026d02501000387 */ /* 0x000fe20000100800 */
[----:B-1----:R-:W-:-:S03]  /*57370*/  IMAD.MOV.U32 R2, RZ, RZ, R0 ;  /* 0x000000ffff027224 */ /* 0x002fc600078e0000 */
[----:B------:R-:W4:Y:S04]  /*57380*/  LDL R0, [R1+0x2338] ;  /* 0x0023380001007983 */ /* 0x000f280000100800 */
[----:B------:R-:W-:Y:S04]  /*57390*/  STL.64 [R1+0x1430], R2 ;  /* 0x0014300201007387 */ /* 0x000fe80000100a00 */
[----:B------:R-:W-:Y:S04]  /*573a0*/  STL.64 [R1+0x1438], R12 ;  /* 0x0014380c01007387 */ /* 0x000fe80000100a00 */
[----:B------:R-:W-:Y:S04]  /*573b0*/  STL.64 [R1+0x1450], R20 ;  /* 0x0014501401007387 */ /* 0x000fe80000100a00 */
[----:B------:R0:W-:Y:S02]  /*573c0*/  STL.64 [R1+0x1458], R22 ;  /* 0x0014581601007387 */ /* 0x0001e40000100a00 */
[----:B0-----:R-:W-:-:S02]  /*573d0*/  IMAD.MOV.U32 R23, RZ, RZ, R4 ;  /* 0x000000ffff177224 */ /* 0x001fc400078e0004 */
[----:B--2---:R-:W-:-:S05]  /*573e0*/  IMAD.MOV.U32 R22, RZ, RZ, R83 ;  /* 0x000000ffff167224 */ /* 0x004fca00078e0053 */
[----:B------:R-:W-:Y:S04]  /*573f0*/  STL.64 [R1+0x1448], R22 ;  /* 0x0014481601007387 */ /* 0x000fe80000100a00 */
[----:B------:R-:W2:Y:S01]  /*57400*/  LDL R83, [R1+0x2334] ;  /* 0x0023340001537983 */ /* 0x000ea20000100800 */
[----:B------:R-:W-:-:S13]  /*57410*/  ISETP.GT.AND P0, PT, R92, 0xaa, PT ;  /* 0x000000aa5c00780c */ /* 0x000fda0003f04270 */
[----:B---3--:R-:W3:Y:S04]  /*57420*/  @P0 LDG.E.U16 R72, desc[UR6][R12.64] ;  /* 0x000000060c480981 */ /* 0x008ee8000c1e1500 */
[----:B------:R0:W3:Y:S01]  /*57430*/  @P0 LDG.E.U16 R73, desc[UR6][R2.64] ;  /* 0x0000000602490981 */ /* 0x0000e2000c1e1500 */
[----:B------:R-:W-:Y:S01]  /*57440*/  ISETP.GT.AND P5, PT, R92, 0xab, PT ;  /* 0x000000ab5c00780c */ /* 0x000fe20003fa4270 */
[----:B------:R-:W-:Y:S02]  /*57450*/  IMAD.MOV.U32 R41, RZ, RZ, R5 ;  /* 0x000000ffff297224 */ /* 0x000fe400078e0005 */
[----:B------:R-:W-:Y:S02]  /*57460*/  IMAD.MOV.U32 R4, RZ, RZ, R35 ;  /* 0x000000ffff047224 */ /* 0x000fe400078e0023 */
[----:B------:R-:W-:-:S02]  /*57470*/  IMAD.MOV.U32 R5, RZ, RZ, R34 ;  /* 0x000000ffff057224 */ /* 0x000fc400078e0022 */
[----:B0-----:R-:W-:Y:S02]  /*57480*/  IMAD.MOV.U32 R2, RZ, RZ, R7 ;  /* 0x000000ffff027224 */ /* 0x001fe400078e0007 */
[----:B------:R-:W-:-:S04]  /*57490*/  IMAD.MOV.U32 R3, RZ, RZ, R55 ;  /* 0x000000ffff037224 */ /* 0x000fc800078e0037 */
[----:B----4-:R-:W4:Y:S04]  /*574a0*/  @P5 LDG.E.U16 R0, desc[UR6][R4.64] ;  /* 0x0000000604005981 */ /* 0x010f28000c1e1500 */
[----:B--2---:R-:W2:Y:S01]  /*574b0*/  @P5 LDG.E.U16 R83, desc[UR6][R2.64] ;  /* 0x0000000602535981 */ /* 0x004ea2000c1e1500 */
[----:B------:R-:W-:Y:S02]  /*574c0*/  IMAD.MOV.U32 R20, RZ, RZ, R85 ;  /* 0x000000ffff147224 */ /* 0x000fe400078e0055 */
[----:B------:R-:W-:-:S05]  /*574d0*/  IMAD.MOV.U32 R21, RZ, RZ, R84 ;  /* 0x000000ffff157224 */ /* 0x000fca00078e0054 */
[----:B------:R-:W-:Y:S04]  /*574e0*/  STL.64 [R1+0x1440], R20 ;  /* 0x0014401401007387 */ /* 0x000fe80000100a00 */
[----:B------:R-:W2:Y:S04]  /*574f0*/  LDL.LU R78, [R1+0x20b0] ;  /* 0x0020b000014e7983 */ /* 0x000ea80000300800 */
[----:B------:R-:W2:Y:S04]  /*57500*/  LDL.LU R80, [R1+0x20ac] ;  /* 0x0020ac0001507983 */ /* 0x000ea80000300800 */
[----:B---3--:R0:W-:Y:S01]  /*57510*/  @P0 STL [R1+0x2340], R72 ;  /* 0x0023404801000387 */ /* 0x0081e20000100800 */
[----:B------:R-:W-:Y:S01]  /*57520*/  ISETP.GT.AND P6, PT, R92, 0xa9, PT ;  /* 0x000000a95c00780c */ /* 0x000fe20003fc4270 */
[----:B------:R-:W-:-:S02]  /*57530*/  IMAD.MOV.U32 R40, RZ, RZ, R56 ;  /* 0x000000ffff287224 */ /* 0x000fc400078e0038 */
[----:B------:R-:W-:Y:S01]  /*57540*/  IMAD.MOV.U32 R12, RZ, RZ, R54 ;  /* 0x000000ffff0c7224 */ /* 0x000fe200078e0036 */
[----:B0-----:R-:W3:Y:S04]  /*57550*/  LDL.LU R72, [R1+0x283c] ;  /* 0x00283c0001487983 */ /* 0x001ee80000300800 */
[----:B------:R0:W-:Y:S01]  /*57560*/  @P0 STL [R1+0x233c], R73 ;  /* 0x00233c4901000387 */ /* 0x0001e20000100800 */
[----:B------:R-:W-:-:S03]  /*57570*/  MOV R13, R57 ;  /* 0x00000039000d7202 */ /* 0x000fc60000000f00 */
[----:B0-----:R-:W3:Y:S04]  /*57580*/  LDL.LU R73, [R1+0x2854] ;  /* 0x0028540001497983 */ /* 0x001ee80000300800 */
[----:B------:R-:W3:Y:S04]  /*57590*/  LDL.LU R58, [R1+0x2840] ;  /* 0x00284000013a7983 */ /* 0x000ee80000300800 */
[----:B------:R-:W3:Y:S04]  /*575a0*/  LDL.LU R59, [R1+0x2858] ;  /* 0x00285800013b7983 */ /* 0x000ee80000300800 */
[----:B------:R-:W-:Y:S04]  /*575b0*/  STL.64 [R1+0x1420], R2 ;  /* 0x0014200201007387 */ /* 0x000fe80000100a00 */
[----:B------:R-:W-:Y:S04]  /*575c0*/  STL.64 [R1+0x1428], R4 ;  /* 0x0014280401007387 */ /* 0x000fe80000100a00 */
[----:B------:R-:W3:Y:S04]  /*575d0*/  LDL R82, [R1+0x2330] ;  /* 0x0023300001527983 */ /* 0x000ee80000100800 */
[----:B------:R-:W3:Y:S04]  /*575e0*/  LDL R54, [R1+0x232c] ;  /* 0x00232c0001367983 */ /* 0x000ee80000100800 */
[----:B------:R-:W-:Y:S04]  /*575f0*/  STL.64 [R1+0x1400], R40 ;  /* 0x0014002801007387 */ /* 0x000fe80000100a00 */
[----:B------:R-:W-:Y:S01]  /*57600*/  STL.64 [R1+0x1408], R12 ;  /* 0x0014080c01007387 */ /* 0x000fe20000100a00 */
[----:B------:R-:W-:-:S03]  /*57610*/  PRMT R10, RZ, 0x7610, R10 ;  /* 0x00007610ff0a7816 */ /* 0x000fc6000000000a */
[----:B------:R-:W3:Y:S04]  /*57620*/  LDL R55, [R1+0x2328] ;  /* 0x0023280001377983 */ /* 0x000ee80000100800 */
[----:B------:R-:W3:Y:S04]  /*57630*/  LDL R7, [R1+0x2324] ;  /* 0x0023240001077983 */ /* 0x000ee80000100800 */
[----:B------:R-:W3:Y:S04]  /*57640*/  LDL.LU R34, [R1+0x2864] ;  /* 0x0028640001227983 */ /* 0x000ee80000300800 */
[----:B------:R-:W3:Y:S04]  /*57650*/  LDL.LU R35, [R1+0x287c] ;  /* 0x00287c0001237983 */ /* 0x000ee80000300800 */
[----:B------:R-:W3:Y:S04]  /*57660*/  LDL.LU R74, [R1+0x2868] ;  /* 0x00286800014a7983 */ /* 0x000ee80000300800 */
[----:B------:R-:W3:Y:S04]  /*57670*/  LDL.LU R75, [R1+0x2880] ;  /* 0x00288000014b7983 */ /* 0x000ee80000300800 */
[----:B------:R-:W3:Y:S04]  /*57680*/  LDL.LU R36, [R1+0x285c] ;  /* 0x00285c0001247983 */ /* 0x000ee80000300800 */
[----:B------:R0:W3:Y:S04]  /*57690*/  @P6 LDG.E.U16 R10, desc[UR6][R22.64] ;  /* 0x00000006160a6981 */ /* 0x0000e8000c1e1500 */
[----:B------:R-:W3:Y:S04]  /*576a0*/  LDL.LU R37, [R1+0x2874] ;  /* 0x0028740001257983 */ /* 0x000ee80000300800 */
[----:B------:R-:W0:Y:S04]  /*576b0*/  LDL.LU R22, [R1+0x2860] ;  /* 0x0028600001167983 */ /* 0x000e280000300800 */
[----:B------:R-:W0:Y:S04]  /*576c0*/  LDL.LU R23, [R1+0x2878] ;  /* 0x0028780001177983 */ /* 0x000e280000300800 */
[----:B----4-:R1:W-:Y:S04]  /*576d0*/  @P5 STL [R1+0x2338], R0 ;  /* 0x0023380001005387 */ /* 0x0103e80000100800 */
[----:B-1----:R-:W4:Y:S04]  /*576e0*/  LDL R0, [R1+0x2600] ;  /* 0x0026000001007983 */ /* 0x002f280000100800 */
[----:B--2---:R1:W-:Y:S04]  /*576f0*/  @P5 STL [R1+0x2334], R83 ;  /* 0x0023345301005387 */ /* 0x0043e80000100800 */
[----:B-1----:R-:W2:Y:S01]  /*57700*/  LDL R83, [R1+0x25fc] ;  /* 0x0025fc0001537983 */ /* 0x002ea20000100800 */
[----:B------:R-:W-:-:S06]  /*57710*/  PRMT R11, RZ, 0x7610, R11 ;  /* 0x00007610ff0b7816 */ /* 0x000fcc000000000b */
[----:B------:R1:W2:Y:S01]  /*57720*/  @P6 LDG.E.U16 R11, desc[UR6][R20.64] ;  /* 0x00000006140b6981 */ /* 0x0002a2000c1e1500 */
[C---:B------:R-:W-:Y:S02]  /*57730*/  ISETP.GT.AND P6, PT, R92.reuse, 0xac, PT ;  /* 0x000000ac5c00780c */ /* 0x040fe40003fc4270 */
[C---:B------:R-:W-:Y:S01]  /*57740*/  ISETP.GT.AND P0, PT, R92.reuse, 0xad, PT ;  /* 0x000000ad5c00780c */ /* 0x040fe20003f04270 */
[----:B---3--:R-:W-:Y:S01]  /*57750*/  IMAD.MOV.U32 R39, RZ, RZ, R72 ;  /* 0x000000ffff277224 */ /* 0x008fe200078e0048 */
[-C--:B------:R-:W-:Y:S01]  /*57760*/  LOP3.LUT R59, R59, R58.reuse, RZ, 0x3c, !PT ;  /* 0x0000003a3b3b7212 */ /* 0x080fe200078e3cff */
[----:B------:R-:W-:Y:S01]  /*57770*/  IMAD.MOV.U32 R38, RZ, RZ, R73 ;  /* 0x000000ffff267224 */ /* 0x000fe200078e0049 */
[----:B------:R-:W-:Y:S01]  /*57780*/  ISETP.GT.AND P5, PT, R92, 0xae, PT ;  /* 0x000000ae5c00780c */ /* 0x000fe20003fa4270 */
[----:B------:R-:W1:Y:S01]  /*57790*/  LDL.LU R20, [R1+0x286c] ;  /* 0x00286c0001147983 */ /* 0x000e620000300800 */
[----:B------:R-:W-:-:S05]  /*577a0*/  LOP3.LUT R58, R59, R58, RZ, 0x3c, !PT ;  /* 0x0000003a3b3a7212 */ /* 0x000fca00078e3cff */
[----:B------:R-:W3:Y:S04]  /*577b0*/  @P6 LDG.E.U16 R54, desc[UR6][R38.64] ;  /* 0x0000000626366981 */ /* 0x000ee8000c1e1500 */
[----:B------:R-:W3:Y:S04]  /*577c0*/  @P0 LDG.E.U16 R55, desc[UR6][R12.64] ;  /* 0x000000060c370981 */ /* 0x000ee8000c1e1500 */
[----:B------:R-:W3:Y:S01]  /*577d0*/  @P0 LDG.E.U16 R7, desc[UR6][R40.64] ;  /* 0x0000000628070981 */ /* 0x000ee2000c1e1500 */
[----:B------:R-:W-:-:S03]  /*577e0*/  LOP3.LUT R59, R59, R58, RZ, 0x3c, !PT ;  /* 0x0000003a3b3b7212 */ /* 0x000fc600078e3cff */
[----:B------:R-:W1:Y:S04]  /*577f0*/  LDL.LU R21, [R1+0x2884] ;  /* 0x0028840001157983 */ /* 0x000e680000300800 */
[----:B------:R-:W3:Y:S04]  /*57800*/  LDL.LU R56, [R1+0x2870] ;  /* 0x0028700001387983 */ /* 0x000ee80000300800 */
[----:B------:R-:W3:Y:S04]  /*57810*/  LDL.LU R57, [R1+0x2888] ;  /* 0x0028880001397983 */ /* 0x000ee80000300800 */
[----:B------:R-:W3:Y:S04]  /*57820*/  @P6 LDG.E.U16 R82, desc[UR6][R58.64] ;  /* 0x000000063a526981 */ /* 0x000ee8000c1e1500 */
[----:B------:R-:W3:Y:S04]  /*57830*/  LDL.LU R72, [R1+0x2894] ;  /* 0x0028940001487983 */ /* 0x000ee80000300800 */
[----:B------:R-:W3:Y:S04]  /*57840*/  LDL.LU R73, [R1+0x28a4] ;  /* 0x0028a40001497983 */ /* 0x000ee80000300800 */
[----:B------:R-:W3:Y:S01]  /*57850*/  LDL.LU R4, [R1+0x2898] ;  /* 0x0028980001047983 */ /* 0x000ee20000300800 */
[----:B------:R-:W-:-:S02]  /*57860*/  LOP3.LUT R37, R37, R36, RZ, 0x3c, !PT ;  /* 0x0000002425257212 */ /* 0x000fc400078e3cff */
[----:B0-----:R-:W-:Y:S02]  /*57870*/  LOP3.LUT R23, R23, R22, RZ, 0x3c, !PT ;  /* 0x0000001617177212 */ /* 0x001fe400078e3cff */
[----:B------:R-:W-:Y:S02]  /*57880*/  LOP3.LUT R36, R37, R36, RZ, 0x3c, !PT ;  /* 0x0000002425247212 */ /* 0x000fe400078e3cff */
[----:B------:R-:W-:Y:S02]  /*57890*/  LOP3.LUT R22, R23, R22, RZ, 0x3c, !PT ;  /* 0x0000001617167212 */ /* 0x000fe400078e3cff */
[----:B------:R-:W-:Y:S02]  /*578a0*/  LOP3.LUT R37, R37, R36, RZ, 0x3c, !PT ;  /* 0x0000002425257212 */ /* 0x000fe400078e3cff */
[----:B------:R-:W-:-:S05]  /*578b0*/  LOP3.LUT R23, R23, R22, RZ, 0x3c, !PT ;  /* 0x0000001617177212 */ /* 0x000fca00078e3cff */
[----:B----4-:R-:W4:Y:S04]  /*578c0*/  @P5 LDG.E.U16 R0, desc[UR6][R22.64] ;  /* 0x0000000616005981 */ /* 0x010f28000c1e1500 */
[----:B--2---:R-:W2:Y:S04]  /*578d0*/  @P5 LDG.E.U16 R83, desc[UR6][R36.64] ;  /* 0x0000000624535981 */ /* 0x004ea8000c1e1500 */
[----:B------:R-:W-:Y:S04]  /*578e0*/  STL.64 [R1+0x1410], R38 ;  /* 0x0014102601007387 */ /* 0x000fe80000100a00 */
[----:B------:R-:W2:Y:S04]  /*578f0*/  LDL.LU R5, [R1+0x28a8] ;  /* 0x0028a80001057983 */ /* 0x000ea80000300800 */
[----:B------:R-:W2:Y:S04]  /*57900*/  LDL.LU R2, [R1+0x288c] ;  /* 0x00288c0001027983 */ /* 0x000ea80000300800 */
[----:B------:R-:W2:Y:S04]  /*57910*/  LDL.LU R3, [R1+0x28ac] ;  /* 0x0028ac0001037983 */ /* 0x000ea80000300800 */
[----:B------:R-:W2:Y:S04]  /*57920*/  LDL.LU R84, [R1+0x2890] ;  /* 0x0028900001547983 */ /* 0x000ea80000300800 */
[----:B------:R-:W2:Y:S04]  /*57930*/  LDL.LU R85, [R1+0x28b0] ;  /* 0x0028b00001557983 */ /* 0x000ea80000300800 */
[----:B------:R0:W-:Y:S01]  /*57940*/  STL.64 [R1+0x1418], R58 ;  /* 0x0014183a01007387 */ /* 0x0001e20000100a00 */
[----:B------:R-:W-:-:S02]  /*57950*/  LOP3.LUT R35, R35, R34, RZ, 0x3c, !PT ;  /* 0x0000002223237212 */ /* 0x000fc400078e3cff */
[----:B------:R-:W-:Y:S02]  /*57960*/  LOP3.LUT R75, R75, R74, RZ, 0x3c, !PT ;  /* 0x0000004a4b4b7212 */ /* 0x000fe400078e3cff */
[----:B------:R-:W-:Y:S02]  /*57970*/  LOP3.LUT R34, R35, R34, RZ, 0x3c, !PT ;  /* 0x0000002223227212 */ /* 0x000fe400078e3cff */
[----:B------:R-:W-:Y:S01]  /*57980*/  LOP3.LUT R74, R75, R74, RZ, 0x3c, !PT ;  /* 0x0000004a4b4a7212 */ /* 0x000fe200078e3cff */
[----:B0-----:R-:W2:Y:S01]  /*57990*/  LDL.LU.64 R58, [R1+0x4920] ;  /* 0x00492000013a7983 */ /* 0x001ea20000300a00 */
[----:B------:R-:W-:Y:S02]  /*579a0*/  LOP3.LUT R35, R35, R34, RZ, 0x3c, !PT ;  /* 0x0000002223237212 */ /* 0x000fe400078e3cff */
[----:B------:R-:W-:Y:S01]  /*579b0*/  LOP3.LUT R75, R75, R74, RZ, 0x3c, !PT ;  /* 0x0000004a4b4b7212 */ /* 0x000fe200078e3cff */
[----:B---3--:R0:W-:Y:S04]  /*579c0*/  @P6 STL [R1+0x2330], R82 ;  /* 0x0023305201006387 */ /* 0x0081e80000100800 */
[----:B0-----:R-:W3:Y:S04]  /*579d0*/  LDL.LU R82, [R1+0x4918] ;  /* 0x0049180001527983 */ /* 0x001ee80000300800 */
[----:B------:R-:W3:Y:S04]  /*579e0*/  LDL.LU.64 R38, [R1+0x4910] ;  /* 0x0049100001267983 */ /* 0x000ee80000300a00 */
[----:B------:R0:W-:Y:S04]  /*579f0*/  @P6 STL [R1+0x232c], R54 ;  /* 0x00232c3601006387 */ /* 0x0001e80000100800 */
[----:B0-----:R-:W3:Y:S04]  /*57a00*/  LDL.LU R54, [R1+0x4908] ;  /* 0x0049080001367983 */ /* 0x001ee80000300800 */
[----:B------:R-:W3:Y:S04]  /*57a10*/  LDL.LU R12, [R1+0x289c] ;  /* 0x00289c00010c7983 */ /* 0x000ee80000300800 */
[----:B------:R-:W3:Y:S04]  /*57a20*/  LDL.LU R13, [R1+0x28b4] ;  /* 0x0028b400010d7983 */ /* 0x000ee80000300800 */
[----:B------:R0:W-:Y:S04]  /*57a30*/  @P0 STL [R1+0x2328], R55 ;  /* 0x0023283701000387 */ /* 0x0001e80000100800 */
[----:B0-----:R-:W3:Y:S04]  /*57a40*/  LDL R55, [R1+0x231c] ;  /* 0x00231c0001377983 */ /* 0x001ee80000100800 */
[----:B------:R-:W3:Y:S04]  /*57a50*/  LDL.LU.64 R40, [R1+0x4900] ;  /* 0x0049000001287983 */ /* 0x000ee80000300a00 */
[----:B------:R0:W-:Y:S04]  /*57a60*/  @P0 STL [R1+0x2324], R7 ;  /* 0x0023240701000387 */ /* 0x0001e80000100800 */
[----:B0-----:R-:W3:Y:S04]  /*57a70*/  LDL.LU R7, [R1+0x48f8] ;  /* 0x0048f80001077983 */ /* 0x001ee80000300800 */
[----:B------:R-:W-:Y:S04]  /*57a80*/  STL.64 [R1+0x13d0], R34 ;  /* 0x0013d02201007387 */ /* 0x000fe80000100a00 */
[----:B------:R-:W-:Y:S04]  /*57a90*/  STL.64 [R1+0x13d8], R74 ;  /* 0x0013d84a01007387 */ /* 0x000fe80000100a00 */
[----:B------:R-:W-:Y:S04]  /*57aa0*/  STL.64 [R1+0x13f0], R36 ;  /* 0x0013f02401007387 */ /* 0x000fe80000100a00 */
[----:B------:R0:W-:Y:S04]  /*57ab0*/  STL.64 [R1+0x13f8], R22 ;  /* 0x0013f81601007387 */ /* 0x0001e80000100a00 */
[----:B0-----:R-:W3:Y:S04]  /*57ac0*/  LDL.LU.64 R22, [R1+0x48f0] ;  /* 0x0048f00001167983 */ /* 0x001ee80000300a00 */
[----:B----4-:R0:W-:Y:S04]  /*57ad0*/  @P5 STL [R1+0x2600], R0 ;  /* 0x0026000001005387 */ /* 0x0101e80000100800 */
[----:B0-----:R-:W4:Y:S04]  /*57ae0*/  LDL.LU R0, [R1+0x48e8] ;  /* 0x0048e80001007983 */ /* 0x001f280000300800 */
[----:B------:R-:W3:Y:S04]  /*57af0*/  LDL.LU.64 R36, [R1+0x48e0] ;  /* 0x0048e00001247983 */ /* 0x000ee80000300a00 */
[----:B--2---:R0:W-:Y:S04]  /*57b00*/  @P5 STL [R1+0x25fc], R83 ;  /* 0x0025fc5301005387 */ /* 0x0041e80000100800 */
[----:B0-----:R-:W2:Y:S01]  /*57b10*/  LDL.LU R83, [R1+0x48dc] ;  /* 0x0048dc0001537983 */ /* 0x001ea20000300800 */
[----:B------:R-:W-:-:S02]  /*57b20*/  ISETP.GT.AND P6, PT, R92, 0xaf, PT ;  /* 0x000000af5c00780c */ /* 0x000fc40003fc4270 */
[----:B------:R-:W-:Y:S02]  /*57b30*/  LOP3.LUT R57, R57, R56, RZ, 0x3c, !PT ;  /* 0x0000003839397212 */ /* 0x000fe400078e3cff */
[----:B-1----:R-:W-:Y:S02]  /*57b40*/  LOP3.LUT R21, R21, R20, RZ, 0x3c, !PT ;  /* 0x0000001415157212 */ /* 0x002fe400078e3cff */
[----:B------:R-:W-:Y:S02]  /*57b50*/  LOP3.LUT R56, R57, R56, RZ, 0x3c, !PT ;  /* 0x0000003839387212 */ /* 0x000fe400078e3cff */
[----:B------:R-:W-:Y:S02]  /*57b60*/  LOP3.LUT R20, R21, R20, RZ, 0x3c, !PT ;  /* 0x0000001415147212 */ /* 0x000fe400078e3cff */
[----:B------:R-:W-:Y:S02]  /*57b70*/  LOP3.LUT R57, R57, R56, RZ, 0x3c, !PT ;  /* 0x0000003839397212 */ /* 0x000fe400078e3cff */
[----:B------:R-:W-:-:S05]  /*57b80*/  LOP3.LUT R21, R21, R20, RZ, 0x3c, !PT ;  /* 0x0000001415157212 */ /* 0x000fca00078e3cff */
[----:B----4-:R-:W4:Y:S04]  /*57b90*/  @P6 LDG.E.U16 R0, desc[UR6][R20.64] ;  /* 0x0000000614006981 */ /* 0x010f28000c1e1500 */
[----:B--2---:R-:W2:Y:S01]  /*57ba0*/  @P6 LDG.E.U16 R83, desc[UR6][R56.64] ;  /* 0x0000000638536981 */ /* 0x004ea2000c1e1500 */
[----:B------:R-:W-:-:S03]  /*57bb0*/  ISETP.GT.AND P0, PT, R92, 0xb0, PT ;  /* 0x000000b05c00780c */ /* 0x000fc60003f04270 */
[----:B------:R-:W-:Y:S01]  /*57bc0*/  STL.64 [R1+0x13e8], R56 ;  /* 0x0013e83801007387 */ /* 0x000fe20000100a00 */
[----:B------:R-:W-:Y:S02]  /*57bd0*/  ISETP.GT.AND P6, PT, R92, 0xb2, PT ;  /* 0x000000b25c00780c */ /* 0x000fe40003fc4270 */
[----:B---3--:R-:W-:-:S04]  /*57be0*/  LOP3.LUT R13, R13, R12, RZ, 0x3c, !PT ;  /* 0x0000000c0d0d7212 */ /* 0x008fc800078e3cff */
[----:B------:R-:W-:-:S04]  /*57bf0*/  LOP3.LUT R12, R13, R12, RZ, 0x3c, !PT ;  /* 0x0000000c0d0c7212 */ /* 0x000fc800078e3cff */
[----:B------:R-:W-:Y:S01]  /*57c00*/  LOP3.LUT R13, R13, R12, RZ, 0x3c, !PT ;  /* 0x0000000c0d0d7212 */ /* 0x000fe200078e3cff */
[----:B------:R-:W3:Y:S04]  /*57c10*/  @P0 LDG.E.U16 R78, desc[UR6][R74.64] ;  /* 0x000000064a4e0981 */ /* 0x000ee8000c1e1500 */
[----:B------:R-:W3:Y:S04]  /*57c20*/  @P0 LDG.E.U16 R80, desc[UR6][R34.64] ;  /* 0x0000000622500981 */ /* 0x000ee8000c1e1500 */
[----:B------:R-:W3:Y:S04]  /*57c30*/  @P6 LDG.E.U16 R7, desc[UR6][R12.64] ;  /* 0x000000060c076981 */ /* 0x000ee8000c1e1500 */
[----:B--2---:R0:W-:Y:S04]  /*57c40*/  STL [R1+0x26c8], R83 ;  /* 0x0026c85301007387 */ /* 0x0041e80000100800 */
[----:B0-----:R-:W2:Y:S04]  /*57c50*/  LDL.LU R83, [R1+0x48d8] ;  /* 0x0048d80001537983 */ /* 0x001ea80000300800 */
[----:B------:R-:W2:Y:S04]  /*57c60*/  LDL.LU R56, [R1+0x290c] ;  /* 0x00290c0001387983 */ /* 0x000ea80000300800 */
[----:B------:R0:W-:Y:S04]  /*57c70*/  STL.64 [R1+0x13e0], R20 ;  /* 0x0013e01401007387 */ /* 0x0001e80000100a00 */
[----:B------:R-:W2:Y:S04]  /*57c80*/  LDL.LU R57, [R1+0x2930] ;  /* 0x0029300001397983 */ /* 0x000ea80000300800 */
[----:B0-----:R-:W2:Y:S04]  /*57c90*/  LDL.LU.64 R20, [R1+0x48d0] ;  /* 0x0048d00001147983 */ /* 0x001ea80000300a00 */
[----:B----4-:R0:W-:Y:S04]  /*57ca0*/  STL [R1+0x26c4], R0 ;  /* 0x0026c40001007387 */ /* 0x0101e80000100800 */
[----:B0-----:R-:W4:Y:S04]  /*57cb0*/  LDL.LU R0, [R1+0x48c8] ;  /* 0x0048c80001007983 */ /* 0x001f280000300800 */
[----:B------:R-:W2:Y:S04]  /*57cc0*/  LDL.LU.64 R74, [R1+0x48c0] ;  /* 0x0048c000014a7983 */ /* 0x000ea80000300a00 */
[----:B------:R-:W2:Y:S01]  /*57cd0*/  LDL.LU.64 R34, [R1+0x48b8] ;  /* 0x0048b80001227983 */ /* 0x000ea20000300a00 */
[----:B------:R-:W-:-:S02]  /*57ce0*/  LOP3.LUT R73, R73, R72, RZ, 0x3c, !PT ;  /* 0x0000004849497212 */ /* 0x000fc400078e3cff */
[----:B------:R-:W-:Y:S02]  /*57cf0*/  LOP3.LUT R5, R5, R4, RZ, 0x3c, !PT ;  /* 0x0000000405057212 */ /* 0x000fe400078e3cff */
[----:B------:R-:W-:Y:S02]  /*57d00*/  LOP3.LUT R3, R3, R2, RZ, 0x3c, !PT ;  /* 0x0000000203037212 */ /* 0x000fe400078e3cff */
[----:B------:R-:W-:Y:S02]  /*57d10*/  ISETP.GT.AND P5, PT, R92, 0xb1, PT ;  /* 0x000000b15c00780c */ /* 0x000fe40003fa4270 */
[----:B------:R-:W-:Y:S02]  /*57d20*/  LOP3.LUT R85, R85, R84, RZ, 0x3c, !PT ;  /* 0x0000005455557212 */ /* 0x000fe400078e3cff */
[----:B------:R-:W-:Y:S02]  /*57d30*/  LOP3.LUT R72, R73, R72, RZ, 0x3c, !PT ;  /* 0x0000004849487212 */ /* 0x000fe400078e3cff */
[----:B------:R-:W-:-:S02]  /*57d40*/  LOP3.LUT R4, R5, R4, RZ, 0x3c, !PT ;  /* 0x0000000405047212 */ /* 0x000fc400078e3cff */
[----:B------:R-:W-:Y:S02]  /*57d50*/  LOP3.LUT R2, R3, R2, RZ, 0x3c, !PT ;  /* 0x0000000203027212 */ /* 0x000fe400078e3cff */
[----:B------:R-:W-:Y:S02]  /*57d60*/  LOP3.LUT R84, R85, R84, RZ, 0x3c, !PT ;  /* 0x0000005455547212 */ /* 0x000fe400078e3cff */
[----:B------:R-:W-:Y:S02]  /*57d70*/  LOP3.LUT R73, R73, R72, RZ, 0x3c, !PT ;  /* 0x0000004849497212 */ /* 0x000fe400078e3cff */
[----:B------:R-:W-:Y:S02]  /*57d80*/  LOP3.LUT R5, R5, R4, RZ, 0x3c, !PT ;  /* 0x0000000405057212 */ /* 0x000fe400078e3cff */
[----:B------:R-:W-:Y:S02]  /*57d90*/  LOP3.LUT R3, R3, R2, RZ, 0x3c, !PT ;  /* 0x0000000203037212 */ /* 0x000fe400078e3cff */
[----:B------:R-:W-:Y:S01]  /*57da0*/  LOP3.LUT R85, R85, R84, RZ, 0x3c, !PT ;  /* 0x0000005455557212 */ /* 0x000fe200078e3cff */
[----:B------:R-:W-:Y:S04]  /*57db0*/  STL.64 [R1+0x13a8], R72 ;  /* 0x0013a84801007387 */ /* 0x000fe80000100a00 */
[----:B------:R-:W-:Y:S04]  /*57dc0*/  STL.64 [R1+0x13b0], R4 ;  /* 0x0013b00401007387 */ /* 0x000fe80000100a00 */
[----:B------:R-:W-:Y:S04]  /*57dd0*/  STL.64 [R1+0x13c0], R2 ;  /* 0x0013c00201007387 */ /* 0x000fe80000100a00 */
[----:B------:R0:W-:Y:S01]  /*57de0*/  STL.64 [R1+0x13c8], R84 ;  /* 0x0013c85401007387 */ /* 0x0001e20000100a00 */
[----:B------:R-:W-:-:S02]  /*57df0*/  ISETP.GT.AND P0, PT, R92, 0xb3, PT ;  /* 0x000000b35c00780c */ /* 0x000fc40003f04270 */
[----:B------:R-:W-:Y:S01]  /*57e00*/  PRMT R54, RZ, 0x7610, R54 ;  /* 0x00007610ff367816 */ /* 0x000fe20000000036 */
[----:B------:R-:W4:Y:S10]  /*57e10*/  @P6 LDG.E.U16 R55, desc[UR6][R4.64] ;  /* 0x0000000604376981 */ /* 0x000f34000c1e1500 */
[----:B------:R-:W4:Y:S04]  /*57e20*/  @P0 LDG.E.U16 R54, desc[UR6][R72.64] ;  /* 0x0000000648360981 */ /* 0x000f28000c1e1500 */
[----:B--2---:R1:W2:Y:S04]  /*57e30*/  @P5 LDG.E.U16 R34, desc[UR6][R84.64] ;  /* 0x0000000654225981 */ /* 0x0042a8000c1e1500 */
[----:B------:R-:W2:Y:S04]  /*57e40*/  @P5 LDG.E.U16 R35, desc[UR6][R2.64] ;  /* 0x0000000602235981 */ /* 0x000ea8000c1e1500 */
[----:B0-----:R-:W2:Y:S04]  /*57e50*/  LDL.LU.64 R84, [R1+0x48b0] ;  /* 0x0048b00001547983 */ /* 0x001ea80000300a00 */
[----:B------:R-:W2:Y:S04]  /*57e60*/  LDL.LU.64 R2, [R1+0x48a8] ;  /* 0x0048a80001027983 */ /* 0x000ea80000300a00 */
[----:B------:R0:W-:Y:S04]  /*57e70*/  STL.64 [R1+0x13b8], R12 ;  /* 0x0013b80c01007387 */ /* 0x0001e80000100a00 */
[----:B0-----:R-:W2:Y:S04]  /*57e80*/  LDL.LU.64 R12, [R1+0x48a0] ;  /* 0x0048a000010c7983 */ /* 0x001ea80000300a00 */
[----:B---3--:R0:W-:Y:S04]  /*57e90*/  STL [R1+0x2320], R7 ;  /* 0x0023200701007387 */ /* 0x0081e80000100800 */
[----:B0-----:R-:W3:Y:S01]  /*57ea0*/  LDL.LU R7, [R1+0x4898] ;  /* 0x0048980001077983 */ /* 0x001ee20000300800 */
[----:B------:R-:W-:-:S02]  /*57eb0*/  ISETP.GT.AND P5, PT, R92, 0xb4, PT ;  /* 0x000000b45c00780c */ /* 0x000fc40003fa4270 */
[----:B------:R-:W-:Y:S02]  /*57ec0*/  PRMT R83, RZ, 0x7610, R83 ;  /* 0x00007610ff537816 */ /* 0x000fe40000000053 */
[----:B----4-:R-:W-:Y:S01]  /*57ed0*/  PRMT R0, RZ, 0x7610, R0 ;  /* 0x00007610ff007816 */ /* 0x010fe20000000000 */
[----:B------:R-:W4:Y:S04]  /*57ee0*/  LDL.LU.64 R4, [R1+0x4890] ;  /* 0x0048900001047983 */ /* 0x000f280000300a00 */
[----:B------:R-:W2:Y:S04]  /*57ef0*/  @P0 LDG.E.U16 R83, desc[UR6][R36.64] ;  /* 0x0000000624530981 */ /* 0x000ea8000c1e1500 */
[----:B------:R-:W2:Y:S01]  /*57f00*/  @P5 LDG.E.U16 R0, desc[UR6][R20.64] ;  /* 0x0000000614005981 */ /* 0x000ea2000c1e1500 */
[----:B---3--:R-:W-:-:S06]  /*57f10*/  PRMT R7, RZ, 0x7610, R7 ;  /* 0x00007610ff077816 */ /* 0x008fcc0000000007 */
[----:B------:R-:W3:Y:S04]  /*57f20*/  @P5 LDG.E.U16 R7, desc[UR6][R74.64] ;  /* 0x000000064a075981 */ /* 0x000ee8000c1e1500 */
[----:B------:R-:W-:Y:S04]  /*57f30*/  @P6 STL [R1+0x231c], R55 ;  /* 0x00231c3701006387 */ /* 0x000fe80000100800 */
[----:B------:R-:W4:Y:S04]  /*57f40*/  LDL.LU.64 R72, [R1+0x4888] ;  /* 0x0048880001487983 */ /* 0x000f280000300a00 */
[----:B------:R0:W-:Y:S04]  /*57f50*/  STL [R1+0x20a0], R54 ;  /* 0x0020a03601007387 */ /* 0x0001e80000100800 */
[----:B0-----:R-:W4:Y:S04]  /*57f60*/  LDL.LU R54, [R1+0x29a8] ;  /* 0x0029a80001367983 */ /* 0x001f280000300800 */
[----:B------:R-:W4:Y:S04]  /*57f70*/  LDL.LU R55, [R1+0x29d8] ;  /* 0x0029d80001377983 */ /* 0x000f280000300800 */
[----:B------:R-:W4:Y:S04]  /*57f80*/  LDL.LU.64 R36, [R1+0x4880] ;  /* 0x0048800001247983 */ /* 0x000f280000300a00 */
[----:B--2---:R0:W-:Y:S04]  /*57f90*/  STL [R1+0x209c], R83 ;  /* 0x00209c5301007387 */ /* 0x0041e80000100800 */
[----:B0-----:R-:W2:Y:S04]  /*57fa0*/  LDL.LU R83, [R1+0x4878] ;  /* 0x0048780001537983 */ /* 0x001ea80000300800 */
[----:B------:R-:W2:Y:S04]  /*57fb0*/  LDL.LU.64 R20, [R1+0x4870] ;  /* 0x0048700001147983 */ /* 0x000ea80000300a00 */
[----:B------:R0:W-:Y:S04]  /*57fc0*/  STL [R1+0x2098], R0 ;  /* 0x0020980001007387 */ /* 0x0001e80000100800 */
[----:B0-----:R-:W2:Y:S04]  /*57fd0*/  LDL.LU R0, [R1+0x4868] ;  /* 0x0048680001007983 */ /* 0x001ea80000300800 */
[----:B------:R-:W4:Y:S04]  /*57fe0*/  LDL.LU.64 R74, [R1+0x4860] ;  /* 0x00486000014a7983 */ /* 0x000f280000300a00 */
[----:B---3--:R0:W-:Y:S04]  /*57ff0*/  STL [R1+0x2094], R7 ;  /* 0x0020940701007387 */ /* 0x0081e80000100800 */
[----:B0-----:R-:W3:Y:S01]  /*58000*/  LDL.LU R7, [R1+0x4858] ;  /* 0x0048580001077983 */ /* 0x001ee20000300800 */
[----:B------:R-:W-:-:S02]  /*58010*/  ISETP.GT.AND P6, PT, R92, 0xb5, PT ;  /* 0x000000b55c00780c */ /* 0x000fc40003fc4270 */
[----:B------:R-:W-:-:S04]  /*58020*/  LOP3.LUT R57, R57, R56, RZ, 0x3c, !PT ;  /* 0x0000003839397212 */ /* 0x000fc800078e3cff */
[----:B------:R-:W-:-:S04]  /*58030*/  LOP3.LUT R56, R57, R56, RZ, 0x3c, !PT ;  /* 0x0000003839387212 */ /* 0x000fc800078e3cff */
[----:B------:R-:W-:Y:S02]  /*58040*/  LOP3.LUT R57, R57, R56, RZ, 0x3c, !PT ;  /* 0x0000003839397212 */ /* 0x000fe400078e3cff */
[----:B--2---:R-:W-:-:S06]  /*58050*/  PRMT R0, RZ, 0x7610, R0 ;  /* 0x00007610ff007816 */ /* 0x004fcc0000000000 */
[----:B------:R-:W2:Y:S01]  /*58060*/  @P6 LDG.E.U16 R0, desc[UR6][R56.64] ;  /* 0x0000000638006981 */ /* 0x000ea2000c1e1500 */
[----:B---3--:R-:W-:-:S06]  /*58070*/  PRMT R7, RZ, 0x7610, R7 ;  /* 0x00007610ff077816 */ /* 0x008fcc0000000007 */
[----:B------:R-:W3:Y:S04]  /*58080*/  @P6 LDG.E.U16 R7, desc[UR6][R84.64] ;  /* 0x0000000654076981 */ /* 0x000ee8000c1e1500 */
[----:B------:R0:W-:Y:S04]  /*58090*/  STL.64 [R1+0x1388], R56 ;  /* 0x0013883801007387 */ /* 0x0001e80000100a00 */
[----:B0-----:R-:W4:Y:S04]  /*580a0*/  LDL.LU.64 R56, [R1+0x4850] ;  /* 0x0048500001387983 */ /* 0x001f280000300a00 */
[----:B--2---:R0:W-:Y:S04]  /*580b0*/  STL [R1+0x2090], R0 ;  /* 0x0020900001007387 */ /* 0x0041e80000100800 */
[----:B0-----:R-:W2:Y:S04]  /*580c0*/  LDL.LU R0, [R1+0x4848] ;  /* 0x0048480001007983 */ /* 0x001ea80000300800 */
[----:B------:R-:W1:Y:S04]  /*580d0*/  LDL.LU.64 R84, [R1+0x4840] ;  /* 0x0048400001547983 */ /* 0x000e680000300a00 */
[----:B---3--:R0:W-:Y:S04]  /*580e0*/  STL [R1+0x208c], R7 ;  /* 0x00208c0701007387 */ /* 0x0081e80000100800 */
[----:B0-----:R-:W3:Y:S01]  /*580f0*/  LDL.LU R7, [R1+0x4838] ;  /* 0x0048380001077983 */ /* 0x001ee20000300800 */
[----:B------:R-:W-:-:S02]  /*58100*/  ISETP.GT.AND P0, PT, R92, 0xb6, PT ;  /* 0x000000b65c00780c */ /* 0x000fc40003f04270 */
[----:B---3--:R-:W-:-:S11]  /*58110*/  PRMT R7, RZ, 0x7610, R7 ;  /* 0x00007610ff077816 */ /* 0x008fd60000000007 */
[----:B------:R-:W3:Y:S04]  /*58120*/  @P0 LDG.E.U16 R7, desc[UR6][R2.64] ;  /* 0x0000000602070981 */ /* 0x000ee8000c1e1500 */
[----:B------:R-:W2:Y:S01]  /*58130*/  LDL.LU.64 R2, [R1+0x4830] ;  /* 0x0048300001027983 */ /* 0x000ea20000300a00 */
[----:B------:R-:W-:-:S03]  /*58140*/  ISETP.GT.AND P5, PT, R92, 0xb7, PT ;  /* 0x000000b75c00780c */ /* 0x000fc60003fa4270 */
[----:B---3--:R0:W-:Y:S04]  /*58150*/  STL [R1+0x22a0], R7 ;  /* 0x0022a00701007387 */ /* 0x0081e80000100800 */
[----:B0-----:R-:W3:Y:S01]  /*58160*/  LDL.LU R7, [R1+0x4828] ;  /* 0x0048280001077983 */ /* 0x001ee20000300800 */
[----:B-1----:R-:W-:Y:S02]  /*58170*/  PRMT R84, RZ, 0x7610, R84 ;  /* 0x00007610ff547816 */ /* 0x002fe40000000054 */
[----:B------:R-:W-:-:S04]  /*58180*/  PRMT R85, RZ, 0x7610, R85 ;  /* 0x00007610ff557816 */ /* 0x000fc80000000055 */
[----:B----4-:R-:W4:Y:S04]  /*58190*/  @P5 LDG.E.U16 R84, desc[UR6][R4.64] ;  /* 0x0000000604545981 */ /* 0x010f28000c1e1500 */
[----:B------:R-:W2:Y:S04]  /*581a0*/  @P0 LDG.E.U16 R85, desc[UR6][R12.64] ;  /* 0x000000060c550981 */ /* 0x000ea8000c1e1500 */
[----:B------:R-:W2:Y:S04]  /*581b0*/  LDL.LU.64 R12, [R1+0x4820] ;  /* 0x00482000010c7983 */ /* 0x000ea80000300a00 */
[----:B------:R-:W2:Y:S01]  /*581c0*/  LDL.LU.64 R4, [R1+0x4818] ;  /* 0x0048180001047983 */ /* 0x000ea20000300a00 */
[----:B---3--:R-:W-:-:S06]  /*581d0*/  PRMT R7, RZ, 0x7610, R7 ;  /* 0x00007610ff077816 */ /* 0x008fcc0000000007 */
[----:B------:R-:W3:Y:S04]  /*581e0*/  @P5 LDG.E.U16 R7, desc[UR6][R72.64] ;  /* 0x0000000648075981 */ /* 0x000ee8000c1e1500 */
[----:B----4-:R0:W-:Y:S04]  /*581f0*/  STL [R1+0x22e0], R84 ;  /* 0x0022e05401007387 */ /* 0x0101e80000100800 */
[----:B0-----:R-:W4:Y:S04]  /*58200*/  LDL.LU R84, [R1+0x29dc] ;  /* 0x0029dc0001547983 */ /* 0x001f280000300800 */
[----:B--2---:R0:W-:Y:S04]  /*58210*/  STL [R1+0x229c], R85 ;  /* 0x00229c5501007387 */ /* 0x0041e80000100800 */
[----:B0-----:R-:W4:Y:S04]  /*58220*/  LDL.LU R85, [R1+0x29e0] ;  /* 0x0029e00001557983 */ /* 0x001f280000300800 */
[----:B------:R-:W2:Y:S01]  /*58230*/  LDL.LU.64 R72, [R1+0x4810] ;  /* 0x0048100001487983 */ /* 0x000ea20000300a00 */
[----:B------:R-:W-:-:S03]  /*58240*/  ISETP.GT.AND P6, PT, R92, 0xb8, PT ;  /* 0x000000b85c00780c */ /* 0x000fc60003fc4270 */
[----:B---3--:R0:W-:Y:S04]  /*58250*/  STL [R1+0x22dc], R7 ;  /* 0x0022dc0701007387 */ /* 0x0081e80000100800 */
[----:B0-----:R-:W3:Y:S01]  /*58260*/  LDL.LU R7, [R1+0x4808] ;  /* 0x0048080001077983 */ /* 0x001ee20000300800 */
[----:B------:R-:W-:Y:S02]  /*58270*/  PRMT R27, RZ, 0x7610, R27 ;  /* 0x00007610ff1b7816 */ /* 0x000fe4000000001b */
[----:B------:R-:W-:-:S04]  /*58280*/  PRMT R77, RZ, 0x7610, R77 ;  /* 0x00007610ff4d7816 */ /* 0x000fc8000000004d */
[----:B------:R-:W2:Y:S04]  /*58290*/  @P6 LDG.E.U16 R27, desc[UR6][R36.64] ;  /* 0x00000006241b6981 */ /* 0x000ea8000c1e1500 */
[----:B------:R0:W2:Y:S01]  /*582a0*/  @P6 LDG.E.U16 R77, desc[UR6][R20.64] ;  /* 0x00000006144d6981 */ /* 0x0000a2000c1e1500 */
[----:B------:R-:W-:-:S03]  /*582b0*/  ISETP.GT.AND P5, PT, R92, 0xba, PT ;  /* 0x000000ba5c00780c */ /* 0x000fc60003fa4270 */
[----:B------:R-:W2:Y:S04]  /*582c0*/  LDL.LU.64 R36, [R1+0x4800] ;  /* 0x0048000001247983 */ /* 0x000ea80000300a00 */
[----:B------:R-:W0:Y:S01]  /*582d0*/  LDL.LU.64 R20, [R1+0x47f8] ;  /* 0x0047f80001147983 */ /* 0x000e220000300a00 */
[----:B------:R-:W-:Y:S02]  /*582e0*/  ISETP.GT.AND P0, PT, R92, 0xb9, PT ;  /* 0x000000b95c00780c */ /* 0x000fe40003f04270 */
[----:B---3--:R-:W-:-:S06]  /*582f0*/  PRMT R7, RZ, 0x7610, R7 ;  /* 0x00007610ff077816 */ /* 0x008fcc0000000007 */
[----:B------:R-:W3:Y:S01]  /*58300*/  @P5 LDG.E.U16 R7, desc[UR6][R56.64] ;  /* 0x0000000638075981 */ /* 0x000ee2000c1e1500 */
[----:B------:R-:W-:-:S04]  /*58310*/  LOP3.LUT R55, R55, R54, RZ, 0x3c, !PT ;  /* 0x0000003637377212 */ /* 0x000fc800078e3cff */
[----:B------:R-:W-:-:S04]  /*58320*/  LOP3.LUT R54, R55, R54, RZ, 0x3c, !PT ;  /* 0x0000003637367212 */ /* 0x000fc800078e3cff */
[----:B------:R-:W-:Y:S02]  /*58330*/  LOP3.LUT R55, R55, R54, RZ, 0x3c, !PT ;  /* 0x0000003637377212 */ /* 0x000fe400078e3cff */
[----:B0-----:R-:W-:Y:S02]  /*58340*/  PRMT R20, RZ, 0x7610, R20 ;  /* 0x00007610ff147816 */ /* 0x001fe40000000014 */
[----:B------:R-:W-:Y:S01]  /*58350*/  PRMT R21, RZ, 0x7610, R21 ;  /* 0x00007610ff157816 */ /* 0x000fe20000000015 */
[----:B------:R0:W-:Y:S04]  /*58360*/  STL.64 [R1+0x1348], R54 ;  /* 0x0013483601007387 */ /* 0x0001e80000100a00 */
[----:B------:R-:W2:Y:S04]  /*58370*/  @P0 LDG.E.U16 R20, desc[UR6][R54.64] ;  /* 0x0000000636140981 */ /* 0x000ea8000c1e1500 */
[----:B------:R1:W2:Y:S04]  /*58380*/  @P0 LDG.E.U16 R21, desc[UR6][R74.64] ;  /* 0x000000064a150981 */ /* 0x0002a8000c1e1500 */
[----:B0-----:R-:W4:Y:S04]  /*58390*/  LDL.LU.64 R54, [R1+0x47f0] ;  /* 0x0047f00001367983 */ /* 0x001f280000300a00 */
[----:B------:R-:W1:Y:S04]  /*583a0*/  LDL.LU.64 R74, [R1+0x47e8] ;  /* 0x0047e800014a7983 */ /* 0x000e680000300a00 */
[----:B------:R-:W4:Y:S04]  /*583b0*/  LDL.LU.64 R56, [R1+0x47e0] ;  /* 0x0047e00001387983 */ /* 0x000f280000300a00 */
[----:B---3--:R0:W-:Y:S04]  /*583c0*/  STL [R1+0x2088], R7 ;  /* 0x0020880701007387 */ /* 0x0081e80000100800 */
[----:B0-----:R-:W3:Y:S01]  /*583d0*/  LDL.LU R7, [R1+0x47d8] ;  /* 0x0047d80001077983 */ /* 0x001ee20000300800 */
[----:B------:R-:W-:-:S02]  /*583e0*/  ISETP.GT.AND P6, PT, R92, 0xbb, PT ;  /* 0x000000bb5c00780c */ /* 0x000fc40003fc4270 */
[----:B------:R-:W-:Y:S02]  /*583f0*/  ISETP.GT.AND P0, PT, R92, 0xbc, PT ;  /* 0x000000bc5c00780c */ /* 0x000fe40003f04270 */
[----:B------:R-:W-:Y:S02]  /*58400*/  PRMT R83, RZ, 0x7610, R83 ;  /* 0x00007610ff537816 */ /* 0x000fe40000000053 */
[----:B------:R-:W-:-:S07]  /*58410*/  PRMT R0, RZ, 0x7610, R0 ;  /* 0x00007610ff007816 */ /* 0x000fce0000000000 */
[----:B------:R-:W4:Y:S04]  /*58420*/  @P6 LDG.E.U16 R83, desc[UR6][R4.64] ;  /* 0x0000000604536981 */ /* 0x000f28000c1e1500 */
[----:B--2---:R-:W2:Y:S01]  /*58430*/  @P0 LDG.E.U16 R0, desc[UR6][R72.64] ;  /* 0x0000000648000981 */ /* 0x004ea2000c1e1500 */
[----:B-1----:R-:W-:Y:S02]  /*58440*/  PRMT R74, RZ, 0x7610, R74 ;  /* 0x00007610ff4a7816 */ /* 0x002fe4000000004a */
[----:B------:R-:W-:-:S04]  /*58450*/  PRMT R75, RZ, 0x7610, R75 ;  /* 0x00007610ff4b7816 */ /* 0x000fc8000000004b */
[----:B------:R-:W2:Y:S04]  /*58460*/  @P6 LDG.E.U16 R74, desc[UR6][R12.64] ;  /* 0x000000060c4a6981 */ /* 0x000ea8000c1e1500 */
[----:B------:R-:W4:Y:S04]  /*58470*/  @P5 LDG.E.U16 R75, desc[UR6][R2.64] ;  /* 0x00000006024b5981 */ /* 0x000f28000c1e1500 */
[----:B------:R-:W4:Y:S04]  /*58480*/  LDL.LU.64 R2, [R1+0x47d0] ;  /* 0x0047d00001027983 */ /* 0x000f280000300a00 */
[----:B------:R-:W4:Y:S01]  /*58490*/  LDL.LU.64 R12, [R1+0x47c8] ;  /* 0x0047c800010c7983 */ /* 0x000f220000300a00 */
[----:B---3--:R-:W-:-:S06]  /*584a0*/  PRMT R7, RZ, 0x7610, R7 ;  /* 0x00007610ff077816 */ /* 0x008fcc0000000007 */
[----:B------:R-:W3:Y:S04]  /*584b0*/  @P0 LDG.E.U16 R7, desc[UR6][R36.64] ;  /* 0x0000000624070981 */ /* 0x000ee8000c1e1500 */
[----:B--2---:R0:W-:Y:S04]  /*584c0*/  STL [R1+0x2080], R74 ;  /* 0x0020804a01007387 */ /* 0x0041e80000100800 */
[----:B0-----:R-:W2:Y:S04]  /*584d0*/  LDL.LU R74, [R1+0x29e4] ;  /* 0x0029e400014a7983 */ /* 0x001ea80000300800 */
[----:B----4-:R0:W-:Y:S04]  /*584e0*/  STL [R1+0x2084], R75 ;  /* 0x0020844b01007387 */ /* 0x0101e80000100800 */
[----:B0-----:R-:W2:Y:S04]  /*584f0*/  LDL.LU R75, [R1+0x29e8] ;  /* 0x0029e800014b7983 */ /* 0x001ea80000300800 */
[----:B------:R-:W4:Y:S04]  /*58500*/  LDL.LU.64 R4, [R1+0x47c0] ;  /* 0x0047c00001047983 */ /* 0x000f280000300a00 */
[----:B------:R0:W-:Y:S04]  /*58510*/  STL [R1+0x207c], R83 ;  /* 0x00207c5301007387 */ /* 0x0001e80000100800 */
        /* <DEDUP_REMOVED lines=19> */
[----:B------:R-:W2:Y:S04]  /*58650*/  LDL.LU.64 R54, [R1+0x4780] ;  /* 0x0047800001367983 */ /* 0x000ea80000300a00 */
        /* <DEDUP_REMOVED lines=9> */
[----:B--2---:R-:W-:Y:S02]  /*586f0*/  PRMT R54, RZ, 0x7610, R54 ;  /* 0x00007610ff367816 */ /* 0x004fe40000000036 */
[----:B------:R-:W-:-:S04]  /*58700*/  PRMT R55, RZ, 0x7610, R55 ;  /* 0x00007610ff377816 */ /* 0x000fc80000000037 */
[----:B------:R-:W2:Y:S04]  /*58710*/  @P0 LDG.E.U16 R54, desc[UR6][R12.64] ;  /* 0x000000060c360981 */ /* 0x000ea8000c1e1500 */
[----:B------:R-:W2:Y:S04]  /*58720*/  @P6 LDG.E.U16 R55, desc[UR6][R2.64] ;  /* 0x0000000602376981 */ /* 0x000ea8000c1e1500 */
[----:B------:R-:W2:Y:S04]  /*58730*/  LDL.LU.64 R2, [R1+0x4760] ;  /* 0x0047600001027983 */ /* 0x000ea80000300a00 */
[----:B------:R-:W2:Y:S01]  /*58740*/  LDL.LU.64 R12, [R1+0x4758] ;  /* 0x00475800010c7983 */ /* 0x000ea20000300a00 */
[----:B---3--:R-:W-:-:S06]  /*58750*/  PRMT R7, RZ, 0x7610, R7 ;  /* 0x00007610ff077816 */ /* 0x008fcc0000000007 */
[----:B----4-:R-:W3:Y:S04]  /*58760*/  @P0 LDG.E.U16 R7, desc[UR6][R4.64] ;  /* 0x0000000604070981 */ /* 0x010ee8000c1e1500 */
[----:B--2---:R0:W-:Y:S04]  /*58770*/  STL [R1+0x22d8], R54 ;  /* 0x0022d83601007387 */ /* 0x0041e80000100800 */
[----:B0-----:R-:W2:Y:S04]  /*58780*/  LDL.LU R54, [R1+0x29ec] ;  /* 0x0029ec0001367983 */ /* 0x001ea80000300800 */
[----:B------:R0:W-:Y:S04]  /*58790*/  STL [R1+0x2294], R55 ;  /* 0x0022943701007387 */ /* 0x0001e80000100800 */
[----:B0-----:R-:W2:Y:S04]  /*587a0*/  LDL.LU R55, [R1+0x29f0] ;  /* 0x0029f00001377983 */ /* 0x001ea80000300800 */
[----:B------:R-:W4:Y:S01]  /*587b0*/  LDL.LU.64 R4, [R1+0x4750] ;  /* 0x0047500001047983 */ /* 0x000f220000300a00 */
        /* <DEDUP_REMOVED lines=21> */
[----:B0-----:R-:W2:Y:S04]  /*58910*/  LDL.LU.64 R74, [R1+0x4730] ;  /* 0x00473000014a7983 */ /* 0x001ea80000300a00 */
[----:B------:R-:W1:Y:S04]  /*58920*/  LDL.LU.64 R84, [R1+0x4728] ;  /* 0x0047280001547983 */ /* 0x000e680000300a00 */
[----:B------:R-:W2:Y:S04]  /*58930*/  LDL.LU.64 R56, [R1+0x4720] ;  /* 0x0047200001387983 */ /* 0x000ea80000300a00 */
[----:B---3--:R0:W-:Y:S04]  /*58940*/  STL [R1+0x2068], R7 ;  /* 0x0020680701007387 */ /* 0x0081e80000100800 */
[----:B0-----:R-:W3:Y:S01]  /*58950*/  LDL.LU R7, [R1+0x4718] ;  /* 0x0047180001077983 */ /* 0x001ee20000300800 */
[----:B------:R-:W-:-:S02]  /*58960*/  ISETP.GT.AND P5, PT, R92, 0xc3, PT ;  /* 0x000000c35c00780c */ /* 0x000fc40003fa4270 */
[----:B------:R-:W-:Y:S02]  /*58970*/  ISETP.GT.AND P6, PT, R92, 0xc4, PT ;  /* 0x000000c45c00780c */ /* 0x000fe40003fc4270 */
[----:B------:R-:W-:Y:S02]  /*58980*/  PRMT R83, RZ, 0x7610, R83 ;  /* 0x00007610ff537816 */ /* 0x000fe40000000053 */
[----:B------:R-:W-:-:S07]  /*58990*/  PRMT R0, RZ, 0x7610, R0 ;  /* 0x00007610ff007816 */ /* 0x000fce0000000000 */
[----:B----4-:R-:W4:Y:S04]  /*589a0*/  @P5 LDG.E.U16 R83, desc[UR6][R4.64] ;  /* 0x0000000604535981 */ /* 0x010f28000c1e1500 */
        /* <DEDUP_REMOVED lines=34> */
[----:B------:R-:W4:Y:S04]  /*58bd0*/  LDL.LU.64 R56, [R1+0x46c0] ;  /* 0x0046c00001387983 */ /* 0x000f280000300a00 */
[----:B---3--:R0:W-:Y:S04]  /*58be0*/  STL [R1+0x204c], R7 ;  /* 0x00204c0701007387 */ /* 0x0081e80000100800 */
[----:B0-----:R-:W3:Y:S01]  /*58bf0*/  LDL.LU R7, [R1+0x46b8] ;  /* 0x0046b80001077983 */ /* 0x001ee20000300800 */
[----:B------:R-:W-:-:S02]  /*58c00*/  ISETP.GT.AND P5, PT, R92, 0xc6, PT ;  /* 0x000000c65c00780c */ /* 0x000fc40003fa4270 */
[----:B--2---:R-:W-:-:S11]  /*58c10*/  PRMT R0, RZ, 0x7610, R0 ;  /* 0x00007610ff007816 */ /* 0x004fd60000000000 */
[----:B------:R-:W2:Y:S01]  /*58c20*/  @P5 LDG.E.U16 R0, desc[UR6][R2.64] ;  /* 0x0000000602005981 */ /* 0x000ea2000c1e1500 */
[----:B------:R-:W-:Y:S02]  /*58c30*/  ISETP.GT.AND P6, PT, R92, 0xc7, PT ;  /* 0x000000c75c00780c */ /* 0x000fe40003fc4270 */
[----:B----4-:R-:W-:Y:S02]  /*58c40*/  PRMT R56, RZ, 0x7610, R56 ;  /* 0x00007610ff387816 */ /* 0x010fe40000000038 */
[----:B------:R-:W-:Y:S01]  /*58c50*/  PRMT R57, RZ, 0x7610, R57 ;  /* 0x00007610ff397816 */ /* 0x000fe20000000039 */
[----:B------:R-:W4:Y:S08]  /*58c60*/  LDL.LU.64 R2, [R1+0x46b0] ;  /* 0x0046b00001027983 */ /* 0x000f300000300a00 */
[----:B------:R-:W4:Y:S04]  /*58c70*/  @P6 LDG.E.U16 R56, desc[UR6][R72.64] ;  /* 0x0000000648386981 */ /* 0x000f28000c1e1500 */
[----:B------:R-:W4:Y:S01]  /*58c80*/  @P6 LDG.E.U16 R57, desc[UR6][R4.64] ;  /* 0x0000000604396981 */ /* 0x000f22000c1e1500 */
[----:B---3--:R-:W-:-:S06]  /*58c90*/  PRMT R7, RZ, 0x7610, R7 ;  /* 0x00007610ff077816 */ /* 0x008fcc0000000007 */
[----:B------:R-:W3:Y:S04]  /*58ca0*/  @P5 LDG.E.U16 R7, desc[UR6][R12.64] ;  /* 0x000000060c075981 */ /* 0x000ee8000c1e1500 */
[----:B--2---:R0:W-:Y:S04]  /*58cb0*/  STL [R1+0x2290], R0 ;  /* 0x0022900001007387 */ /* 0x0041e80000100800 */
[----:B0-----:R-:W2:Y:S04]  /*58cc0*/  LDL.LU R0, [R1+0x46a8] ;  /* 0x0046a80001007983 */ /* 0x001ea80000300800 */
[----:B------:R-:W2:Y:S04]  /*58cd0*/  LDL.LU.64 R12, [R1+0x46a0] ;  /* 0x0046a000010c7983 */ /* 0x000ea80000300a00 */
[----:B---3--:R0:W-:Y:S04]  /*58ce0*/  STL [R1+0x228c], R7 ;  /* 0x00228c0701007387 */ /* 0x0081e80000100800 */
[----:B0-----:R-:W3:Y:S01]  /*58cf0*/  LDL.LU R7, [R1+0x4698] ;  /* 0x0046980001077983 */ /* 0x001ee20000300800 */
[----:B------:R-:W-:-:S02]  /*58d00*/  ISETP.GT.AND P0, PT, R92, 0xc8, PT ;  /* 0x000000c85c00780c */ /* 0x000fc40003f04270 */
[----:B------:R-:W-:Y:S01]  /*58d10*/  PRMT R87, RZ, 0x7610, R87 ;  /* 0x00007610ff577816 */ /* 0x000fe20000000057 */
[----:B------:R-:W2:Y:S01]  /*58d20*/  LDL.LU.64 R4, [R1+0x4690] ;  /* 0x0046900001047983 */ /* 0x000ea20000300a00 */
[----:B------:R-:W-:-:S03]  /*58d30*/  PRMT R61, RZ, 0x7610, R61 ;  /* 0x00007610ff3d7816 */ /* 0x000fc6000000003d */
[----:B------:R-:W2:Y:S04]  /*58d40*/  LDL.LU.64 R72, [R1+0x4688] ;  /* 0x0046880001487983 */ /* 0x000ea80000300a00 */
[----:B----4-:R0:W-:Y:S01]  /*58d50*/  STL [R1+0x22cc], R56 ;  /* 0x0022cc3801007387 */ /* 0x0101e20000100800 */
[----:B------:R-:W-:-:S03]  /*58d60*/  ISETP.GT.AND P6, PT, R92, 0xca, PT ;  /* 0x000000ca5c00780c */ /* 0x000fc60003fc4270 */
[----:B------:R-:W4:Y:S04]  /*58d70*/  @P0 LDG.E.U16 R87, desc[UR6][R74.64] ;  /* 0x000000064a570981 */ /* 0x000f28000c1e1500 */
[----:B0-----:R-:W4:Y:S04]  /*58d80*/  LDL.LU R56, [R1+0x29fc] ;  /* 0x0029fc0001387983 */ /* 0x001f280000300800 */
[----:B------:R0:W-:Y:S04]  /*58d90*/  STL [R1+0x22d0], R57 ;  /* 0x0022d03901007387 */ /* 0x0001e80000100800 */
[----:B------:R1:W4:Y:S04]  /*58da0*/  @P0 LDG.E.U16 R61, desc[UR6][R54.64] ;  /* 0x00000006363d0981 */ /* 0x000328000c1e1500 */
[----:B0-----:R-:W4:Y:S04]  /*58db0*/  LDL.LU R57, [R1+0x2a00] ;  /* 0x002a000001397983 */ /* 0x001f280000300800 */
[----:B------:R-:W4:Y:S04]  /*58dc0*/  LDL.LU.64 R74, [R1+0x4680] ;  /* 0x00468000014a7983 */ /* 0x000f280000300a00 */
[----:B------:R-:W1:Y:S01]  /*58dd0*/  LDL.LU.64 R54, [R1+0x4678] ;  /* 0x0046780001367983 */ /* 0x000e620000300a00 */
[----:B---3--:R-:W-:-:S06]  /*58de0*/  PRMT R7, RZ, 0x7610, R7 ;  /* 0x00007610ff077816 */ /* 0x008fcc0000000007 */
[----:B--2---:R-:W2:Y:S01]  /*58df0*/  @P6 LDG.E.U16 R7, desc[UR6][R12.64] ;  /* 0x000000060c076981 */ /* 0x004ea2000c1e1500 */
[----:B------:R-:W-:Y:S02]  /*58e00*/  ISETP.GT.AND P5, PT, R92, 0xc9, PT ;  /* 0x000000c95c00780c */ /* 0x000fe40003fa4270 */
[----:B------:R-:W-:-:S04]  /*58e10*/  LOP3.LUT R85, R85, R84, RZ, 0x3c, !PT ;  /* 0x0000005455557212 */ /* 0x000fc800078e3cff */
[----:B------:R-:W-:-:S04]  /*58e20*/  LOP3.LUT R84, R85, R84, RZ, 0x3c, !PT ;  /* 0x0000005455547212 */ /* 0x000fc800078e3cff */
[----:B------:R-:W-:-:S05]  /*58e30*/  LOP3.LUT R85, R85, R84, RZ, 0x3c, !PT ;  /* 0x0000005455557212 */ /* 0x000fca00078e3cff */
[----:B------:R0:W-:Y:S01]  /*58e40*/  STL.64 [R1+0x1248], R84 ;  /* 0x0012485401007387 */ /* 0x0001e20000100a00 */
[----:B-1----:R-:W-:Y:S02]  /*58e50*/  PRMT R54, RZ, 0x7610, R54 ;  /* 0x00007610ff367816 */ /* 0x002fe40000000036 */
[----:B------:R-:W-:-:S04]  /*58e60*/  PRMT R55, RZ, 0x7610, R55 ;  /* 0x00007610ff377816 */ /* 0x000fc80000000037 */
[----:B------:R-:W3:Y:S04]  /*58e70*/  @P5 LDG.E.U16 R54, desc[UR6][R84.64] ;  /* 0x0000000654365981 */ /* 0x000ee8000c1e1500 */
[----:B------:R-:W3:Y:S04]  /*58e80*/  @P5 LDG.E.U16 R55, desc[UR6][R2.64] ;  /* 0x0000000602375981 */ /* 0x000ee8000c1e1500 */
[----:B0-----:R-:W3:Y:S04]  /*58e90*/  LDL.LU.64 R84, [R1+0x4670] ;  /* 0x0046700001547983 */ /* 0x001ee80000300a00 */
[----:B------:R-:W3:Y:S04]  /*58ea0*/  LDL.LU.64 R2, [R1+0x4668] ;  /* 0x0046680001027983 */ /* 0x000ee80000300a00 */
[----:B------:R-:W3:Y:S04]  /*58eb0*/  LDL.LU.64 R12, [R1+0x4660] ;  /* 0x00466000010c7983 */ /* 0x000ee80000300a00 */
[----:B--2---:R0:W-:Y:S04]  /*58ec0*/  STL [R1+0x2048], R7 ;  /* 0x0020480701007387 */ /* 0x0041e80000100800 */
[----:B0-----:R-:W2:Y:S01]  /*58ed0*/  LDL.LU R7, [R1+0x4658] ;  /* 0x0046580001077983 */ /* 0x001ea20000300800 */
[----:B------:R-:W-:-:S02]  /*58ee0*/  ISETP.GT.AND P0, PT, R92, 0xcb, PT ;  /* 0x000000cb5c00780c */ /* 0x000fc40003f04270 */
[----:B------:R-:W-:Y:S02]  /*58ef0*/  PRMT R66, RZ, 0x7610, R66 ;  /* 0x00007610ff427816 */ /* 0x000fe40000000042 */
[----:B------:R-:W-:Y:S02]  /*58f00*/  PRMT R67, RZ, 0x7610, R67 ;  /* 0x00007610ff437816 */ /* 0x000fe40000000043 */
[----:B------:R-:W-:Y:S02]  /*58f10*/  ISETP.GT.AND P5, PT, R92, 0xcc, PT ;  /* 0x000000cc5c00780c */ /* 0x000fe40003fa4270 */
[----:B------:R-:W-:Y:S02]  /*58f20*/  PRMT R83, RZ, 0x7610, R83 ;  /* 0x00007610ff537816 */ /* 0x000fe40000000053 */
[----:B------:R-:W-:Y:S01]  /*58f30*/  PRMT R0, RZ, 0x7610, R0 ;  /* 0x00007610ff007816 */ /* 0x000fe20000000000 */
[----:B------:R-:W2:Y:S04]  /*58f40*/  @P6 LDG.E.U16 R67, desc[UR6][R4.64] ;  /* 0x0000000604436981 */ /* 0x000ea8000c1e1500 */
[----:B------:R-:W2:Y:S04]  /*58f50*/  @P0 LDG.E.U16 R66, desc[UR6][R72.64] ;  /* 0x0000000648420981 */ /* 0x000ea8000c1e1500 */
[----:B----4-:R-:W4:Y:S04]  /*58f60*/  @P0 LDG.E.U16 R83, desc[UR6][R74.64] ;  /* 0x000000064a530981 */ /* 0x010f28000c1e1500 */
[----:B------:R-:W4:Y:S04]  /*58f70*/  LDL.LU.64 R4, [R1+0x4650] ;  /* 0x0046500001047983 */ /* 0x000f280000300a00 */
[----:B---3--:R-:W3:Y:S01]  /*58f80*/  @P5 LDG.E.U16 R0, desc[UR6][R84.64] ;  /* 0x0000000654005981 */ /* 0x008ee2000c1e1500 */
[----:B--2---:R-:W-:-:S06]  /*58f90*/  PRMT R7, RZ, 0x7610, R7 ;  /* 0x00007610ff077816 */ /* 0x004fcc0000000007 */
[----:B------:R-:W2:Y:S04]  /*58fa0*/  @P5 LDG.E.U16 R7, desc[UR6][R2.64] ;  /* 0x0000000602075981 */ /* 0x000ea8000c1e1500 */
[----:B------:R-:W-:Y:S04]  /*58fb0*/  STL [R1+0x2040], R66 ;  /* 0x0020404201007387 */ /* 0x000fe80000100800 */
[----:B------:R0:W-:Y:S04]  /*58fc0*/  STL [R1+0x2044], R67 ;  /* 0x0020444301007387 */ /* 0x0001e80000100800 */
[----:B0-----:R-:W2:Y:S04]  /*58fd0*/  LDL.64 R66, [R1+0x11d0] ;  /* 0x0011d00001427983 */ /* 0x001ea80000100a00 */
[----:B------:R-:W2:Y:S04]  /*58fe0*/  LDL.LU R72, [R1+0x2a04] ;  /* 0x002a040001487983 */ /* 0x000ea80000300800 */
[----:B------:R-:W2:Y:S04]  /*58ff0*/  LDL.LU R73, [R1+0x2a08] ;  /* 0x002a080001497983 */ /* 0x000ea80000300800 */
[----:B------:R-:W2:Y:S04]  /*59000*/  LDL.LU.64 R74, [R1+0x4648] ;  /* 0x00464800014a7983 */ /* 0x000ea80000300a00 */
[----:B----4-:R0:W-:Y:S04]  /*59010*/  STL [R1+0x203c], R83 ;  /* 0x00203c5301007387 */ /* 0x0101e80000100800 */
[----:B0-----:R-:W4:Y:S04]  /*59020*/  LDL.LU R83, [R1+0x4640] ;  /* 0x0046400001537983 */ /* 0x001f280000300800 */
[----:B------:R-:W4:Y:S04]  /*59030*/  LDL.LU.64 R84, [R1+0x4638] ;  /* 0x0046380001547983 */ /* 0x000f280000300a00 */
[----:B---3--:R0:W-:Y:S04]  /*59040*/  STL [R1+0x2038], R0 ;  /* 0x0020380001007387 */ /* 0x0081e80000100800 */
[----:B0-----:R-:W3:Y:S04]  /*59050*/  LDL.LU R0, [R1+0x4630] ;  /* 0x0046300001007983 */ /* 0x001ee80000300800 */
[----:B------:R-:W4:Y:S04]  /*59060*/  LDL.LU.64 R2, [R1+0x4628] ;  /* 0x0046280001027983 */ /* 0x000f280000300a00 */
[----:B--2---:R0:W-:Y:S04]  /*59070*/  STL [R1+0x2034], R7 ;  /* 0x0020340701007387 */ /* 0x0041e80000100800 */
[----:B0-----:R-:W2:Y:S01]  /*59080*/  LDL.LU R7, [R1+0x4620] ;  /* 0x0046200001077983 */ /* 0x001ea20000300800 */
[----:B------:R-:W-:-:S02]  /*59090*/  ISETP.GT.AND P6, PT, R92, 0xcd, PT ;  /* 0x000000cd5c00780c */ /* 0x000fc40003fc4270 */
[----:B------:R-:W-:-:S04]  /*590a0*/  LOP3.LUT R57, R57, R56, RZ, 0x3c, !PT ;  /* 0x0000003839397212 */ /* 0x000fc800078e3cff */
[----:B------:R-:W-:-:S04]  /*590b0*/  LOP3.LUT R56, R57, R56, RZ, 0x3c, !PT ;  /* 0x0000003839387212 */ /* 0x000fc800078e3cff */
[----:B------:R-:W-:Y:S02]  /*590c0*/  LOP3.LUT R57, R57, R56, RZ, 0x3c, !PT ;  /* 0x0000003839397212 */ /* 0x000fe400078e3cff */
[----:B---3--:R-:W-:-:S06]  /*590d0*/  PRMT R0, RZ, 0x7610, R0 ;  /* 0x00007610ff007816 */ /* 0x008fcc0000000000 */
[----:B------:R-:W3:Y:S01]  /*590e0*/  @P6 LDG.E.U16 R0, desc[UR6][R56.64] ;  /* 0x0000000638006981 */ /* 0x000ee2000c1e1500 */
[----:B--2---:R-:W-:-:S06]  /*590f0*/  PRMT R7, RZ, 0x7610, R7 ;  /* 0x00007610ff077816 */ /* 0x004fcc0000000007 */
[----:B------:R-:W2:Y:S04]  /*59100*/  @P6 LDG.E.U16 R7, desc[UR6][R12.64] ;  /* 0x000000060c076981 */ /* 0x000ea8000c1e1500 */
[----:B------:R0:W-:Y:S04]  /*59110*/  STL.64 [R1+0x1208], R56 ;  /* 0x0012083801007387 */ /* 0x0001e80000100a00 */
[----:B0-----:R-:W4:Y:S04]  /*59120*/  LDL.LU.64 R56, [R1+0x4618] ;  /* 0x0046180001387983 */ /* 0x001f280000300a00 */
[----:B---3--:R0:W-:Y:S04]  /*59130*/  STL [R1+0x2030], R0 ;  /* 0x0020300001007387 */ /* 0x0081e80000100800 */
[----:B0-----:R-:W3:Y:S04]  /*59140*/  LDL.LU R0, [R1+0x4610] ;  /* 0x0046100001007983 */ /* 0x001ee80000300800 */
[----:B------:R-:W4:Y:S04]  /*59150*/  LDL.LU.64 R12, [R1+0x4608] ;  /* 0x00460800010c7983 */ /* 0x000f280000300a00 */
[----:B--2---:R0:W-:Y:S04]  /*59160*/  STL [R1+0x202c], R7 ;  /* 0x00202c0701007387 */ /* 0x0041e80000100800 */
[----:B0-----:R-:W2:Y:S01]  /*59170*/  LDL.LU R7, [R1+0x4600] ;  /* 0x0046000001077983 */ /* 0x001ea20000300800 */
[----:B------:R-:W-:-:S02]  /*59180*/  ISETP.GT.AND P0, PT, R92, 0xce, PT ;  /* 0x000000ce5c00780c */ /* 0x000fc40003f04270 */
[----:B---3--:R-:W-:-:S11]  /*59190*/  PRMT R0, RZ, 0x7610, R0 ;  /* 0x00007610ff007816 */ /* 0x008fd60000000000 */
[----:B------:R-:W3:Y:S04]  /*591a0*/  @P0 LDG.E.U16 R0, desc[UR6][R4.64] ;  /* 0x0000000604000981 */ /* 0x000ee8000c1e1500 */
[----:B------:R-:W4:Y:S01]  /*591b0*/  LDL.LU.64 R4, [R1+0x45f8] ;  /* 0x0045f80001047983 */ /* 0x000f220000300a00 */
[----:B--2---:R-:W-:-:S06]  /*591c0*/  PRMT R7, RZ, 0x7610, R7 ;  /* 0x00007610ff077816 */ /* 0x004fcc0000000007 */
[----:B------:R-:W2:Y:S04]  /*591d0*/  @P0 LDG.E.U16 R7, desc[UR6][R74.64] ;  /* 0x000000064a070981 */ /* 0x000ea8000c1e1500 */
[----:B---3--:R0:W-:Y:S04]  /*591e0*/  STL [R1+0x2288], R0 ;  /* 0x0022880001007387 */ /* 0x0081e80000100800 */
[----:B0-----:R-:W3:Y:S04]  /*591f0*/  LDL.LU R0, [R1+0x45f0] ;  /* 0x0045f00001007983 */ /* 0x001ee80000300800 */
[----:B------:R-:W3:Y:S04]  /*59200*/  LDL.LU.64 R74, [R1+0x45e8] ;  /* 0x0045e800014a7983 */ /* 0x000ee80000300a00 */
[----:B--2---:R0:W-:Y:S04]  /*59210*/  STL [R1+0x2284], R7 ;  /* 0x0022840701007387 */ /* 0x0041e80000100800 */
[----:B0-----:R-:W2:Y:S01]  /*59220*/  LDL.LU R7, [R1+0x45e0] ;  /* 0x0045e00001077983 */ /* 0x001ea20000300800 */
[----:B------:R-:W-:-:S02]  /*59230*/  ISETP.GT.AND P5, PT, R92, 0xcf, PT ;  /* 0x000000cf5c00780c */ /* 0x000fc40003fa4270 */
[----:B----4-:R-:W-:-:S11]  /*59240*/  PRMT R13, RZ, 0x7610, R13 ;  /* 0x00007610ff0d7816 */ /* 0x010fd6000000000d */
[----:B------:R-:W4:Y:S04]  /*59250*/  @P5 LDG.E.U16 R13, desc[UR6][R84.64] ;  /* 0x00000006540d5981 */ /* 0x000f28000c1e1500 */
[----:B------:R-:W3:Y:S01]  /*59260*/  LDL.LU.64 R84, [R1+0x45d8] ;  /* 0x0045d80001547983 */ /* 0x000ee20000300a00 */
[----:B--2---:R-:W-:-:S06]  /*59270*/  PRMT R7, RZ, 0x7610, R7 ;  /* 0x00007610ff077816 */ /* 0x004fcc0000000007 */
[----:B------:R-:W2:Y:S04]  /*59280*/  @P5 LDG.E.U16 R7, desc[UR6][R2.64] ;  /* 0x0000000602075981 */ /* 0x000ea8000c1e1500 */
[----:B----4-:R0:W-:Y:S04]  /*59290*/  STL [R1+0x2308], R13 ;  /* 0x0023080d01007387 */ /* 0x0101e80000100800 */
[----:B0-----:R-:W4:Y:S04]  /*592a0*/  LDL.LU R13, [R1+0x2a0c] ;  /* 0x002a0c00010d7983 */ /* 0x001f280000300800 */
[----:B------:R-:W3:Y:S01]  /*592b0*/  LDL.LU.64 R2, [R1+0x45d0] ;  /* 0x0045d00001027983 */ /* 0x000ee20000300a00 */
[----:B------:R-:W-:-:S03]  /*592c0*/  ISETP.GT.AND P6, PT, R92, 0xd0, PT ;  /* 0x000000d05c00780c */ /* 0x000fc60003fc4270 */
[----:B--2---:R0:W-:Y:S04]  /*592d0*/  STL [R1+0x2304], R7 ;  /* 0x0023040701007387 */ /* 0x0041e80000100800 */
[----:B0-----:R-:W2:Y:S01]  /*592e0*/  LDL.LU R7, [R1+0x45c8] ;  /* 0x0045c80001077983 */ /* 0x001ea20000300800 */
[----:B------:R-:W-:Y:S02]  /*592f0*/  PRMT R60, RZ, 0x7610, R60 ;  /* 0x00007610ff3c7816 */ /* 0x000fe4000000003c */
[----:B------:R-:W-:Y:S02]  /*59300*/  PRMT R86, RZ, 0x7610, R86 ;  /* 0x00007610ff567816 */ /* 0x000fe40000000056 */
[C---:B------:R-:W-:Y:S02]  /*59310*/  ISETP.GT.AND P5, PT, R92.reuse, 0xd2, PT ;  /* 0x000000d25c00780c */ /* 0x040fe40003fa4270 */
[----:B------:R0:W4:Y:S04]  /*59320*/  @P6 LDG.E.U16 R60, desc[UR6][R56.64] ;  /* 0x00000006383c6981 */ /* 0x000128000c1e1500 */
[----:B------:R-:W4:Y:S01]  /*59330*/  @P6 LDG.E.U16 R86, desc[UR6][R66.64] ;  /* 0x0000000642566981 */ /* 0x000f22000c1e1500 */
[----:B------:R-:W-:-:S02]  /*59340*/  ISETP.GT.AND P6, PT, R92, 0xd3, PT ;  /* 0x000000d35c00780c */ /* 0x000fc40003fc4270 */
[----:B------:R-:W-:Y:S02]  /*59350*/  PRMT R88, RZ, 0x7610, R88 ;  /* 0x00007610ff587816 */ /* 0x000fe40000000058 */
[----:B------:R-:W-:-:S04]  /*59360*/  PRMT R89, RZ, 0x7610, R89 ;  /* 0x00007610ff597816 */ /* 0x000fc80000000059 */
[----:B---3--:R-:W3:Y:S04]  /*59370*/  @P5 LDG.E.U16 R88, desc[UR6][R84.64] ;  /* 0x0000000654585981 */ /* 0x008ee8000c1e1500 */
[----:B------:R-:W0:Y:S04]  /*59380*/  LDL.LU.64 R56, [R1+0x45c0] ;  /* 0x0045c00001387983 */ /* 0x000e280000300a00 */
[----:B------:R-:W3:Y:S01]  /*59390*/  @P5 LDG.E.U16 R89, desc[UR6][R74.64] ;  /* 0x000000064a595981 */ /* 0x000ee2000c1e1500 */
[----:B------:R-:W-:Y:S02]  /*593a0*/  ISETP.GT.AND P0, PT, R92, 0xd1, PT ;  /* 0x000000d15c00780c */ /* 0x000fe40003f04270 */
[----:B------:R-:W-:Y:S01]  /*593b0*/  LOP3.LUT R73, R73, R72, RZ, 0x3c, !PT ;  /* 0x0000004849497212 */ /* 0x000fe200078e3cff */
[----:B------:R-:W3:Y:S01]  /*593c0*/  LDL.64 R66, [R1+0x1170] ;  /* 0x0011700001427983 */ /* 0x000ee20000100a00 */
[----:B--2---:R-:W-:-:S06]  /*593d0*/  PRMT R7, RZ, 0x7610, R7 ;  /* 0x00007610ff077816 */ /* 0x004fcc0000000007 */
[----:B------:R-:W2:Y:S01]  /*593e0*/  @P6 LDG.E.U16 R7, desc[UR6][R2.64] ;  /* 0x0000000602076981 */ /* 0x000ea2000c1e1500 */
[----:B------:R-:W-:-:S04]  /*593f0*/  LOP3.LUT R72, R73, R72, RZ, 0x3c, !PT ;  /* 0x0000004849487212 */ /* 0x000fc800078e3cff */
[----:B------:R-:W-:Y:S02]  /*59400*/  LOP3.LUT R73, R73, R72, RZ, 0x3c, !PT ;  /* 0x0000004849497212 */ /* 0x000fe400078e3cff */
[----:B0-----:R-:W-:Y:S02]  /*59410*/  PRMT R56, RZ, 0x7610, R56 ;  /* 0x00007610ff387816 */ /* 0x001fe40000000038 */
[----:B------:R-:W-:Y:S01]  /*59420*/  PRMT R57, RZ, 0x7610, R57 ;  /* 0x00007610ff397816 */ /* 0x000fe20000000039 */
[----:B------:R0:W-:Y:S04]  /*59430*/  STL.64 [R1+0x11c8], R72 ;  /* 0x0011c84801007387 */ /* 0x0001e80000100a00 */
[----:B------:R-:W4:Y:S04]  /*59440*/  @P0 LDG.E.U16 R56, desc[UR6][R72.64] ;  /* 0x0000000648380981 */ /* 0x000f28000c1e1500 */
[----:B------:R-:W4:Y:S04]  /*59450*/  @P0 LDG.E.U16 R57, desc[UR6][R4.64] ;  /* 0x0000000604390981 */ /* 0x000f28000c1e1500 */
[----:B0-----:R-:W4:Y:S04]  /*59460*/  LDL.LU.64 R72, [R1+0x45b8] ;  /* 0x0045b80001487983 */ /* 0x001f280000300a00 */
[----:B------:R-:W4:Y:S04]  /*59470*/  LDL.LU.64 R4, [R1+0x45b0] ;  /* 0x0045b00001047983 */ /* 0x000f280000300a00 */
[----:B------:R-:W4:Y:S04]  /*59480*/  LDL.LU.64 R74, [R1+0x45a8] ;  /* 0x0045a800014a7983 */ /* 0x000f280000300a00 */
[----:B------:R-:W4:Y:S04]  /*59490*/  LDL.LU.64 R84, [R1+0x45a0] ;  /* 0x0045a00001547983 */ /* 0x000f280000300a00 */
[----:B---3--:R-:W-:Y:S04]  /*594a0*/  STL [R1+0x2024], R88 ;  /* 0x0020245801007387 */ /* 0x008fe80000100800 */
[----:B------:R0:W-:Y:S04]  /*594b0*/  STL [R1+0x2028], R89 ;  /* 0x0020285901007387 */ /* 0x0001e80000100800 */
[----:B0-----:R-:W3:Y:S04]  /*594c0*/  LDL.64 R88, [R1+0x1158] ;  /* 0x0011580001587983 */ /* 0x001ee80000100a00 */
[----:B------:R-:W3:Y:S04]  /*594d0*/  LDL.LU.64 R2, [R1+0x4598] ;  /* 0x0045980001027983 */ /* 0x000ee80000300a00 */
[----:B--2---:R0:W-:Y:S04]  /*594e0*/  STL [R1+0x2020], R7 ;  /* 0x0020200701007387 */ /* 0x0041e80000100800 */
[----:B0-----:R-:W2:Y:S01]  /*594f0*/  LDL.LU R7, [R1+0x4590] ;  /* 0x0045900001077983 */ /* 0x001ea20000300800 */
[----:B------:R-:W-:-:S02]  /*59500*/  ISETP.GT.AND P0, PT, R92, 0xd4, PT ;  /* 0x000000d45c00780c */ /* 0x000fc40003f04270 */
[----:B--2---:R-:W-:-:S06]  /*59510*/  PRMT R7, RZ, 0x7610, R7 ;  /* 0x00007610ff077816 */ /* 0x004fcc0000000007 */
[----:B----4-:R-:W2:Y:S01]  /*59520*/  @P6 LDG.E.U16 R7, desc[UR6][R72.64] ;  /* 0x0000000648076981 */ /* 0x010ea2000c1e1500 */
[----:B------:R-:W-:-:S06]  /*59530*/  PRMT R12, RZ, 0x7610, R12 ;  /* 0x00007610ff0c7816 */ /* 0x000fcc000000000c */
[----:B------:R-:W4:Y:S04]  /*59540*/  @P0 LDG.E.U16 R12, desc[UR6][R74.64] ;  /* 0x000000064a0c0981 */ /* 0x000f28000c1e1500 */
[----:B------:R-:W3:Y:S01]  /*59550*/  LDL.LU.64 R72, [R1+0x4588] ;  /* 0x0045880001487983 */ /* 0x000ee20000300a00 */
[----:B------:R-:W-:Y:S02]  /*59560*/  PRMT R91, RZ, 0x7610, R91 ;  /* 0x00007610ff5b7816 */ /* 0x000fe4000000005b */
[C---:B------:R-:W-:Y:S02]  /*59570*/  ISETP.GT.AND P5, PT, R92.reuse, 0xd5, PT ;  /* 0x000000d55c00780c */ /* 0x040fe40003fa4270 */
[----:B------:R-:W-:Y:S02]  /*59580*/  PRMT R81, RZ, 0x7610, R81 ;  /* 0x00007610ff517816 */ /* 0x000fe40000000051 */
[----:B------:R-:W3:Y:S04]  /*59590*/  @P0 LDG.E.U16 R91, desc[UR6][R4.64] ;  /* 0x00000006045b0981 */ /* 0x000ee8000c1e1500 */
[----:B--2---:R0:W-:Y:S04]  /*595a0*/  STL [R1+0x201c], R7 ;  /* 0x00201c0701007387 */ /* 0x0041e80000100800 */
[----:B0-----:R-:W2:Y:S04]  /*595b0*/  LDL.LU R7, [R1+0x4580] ;  /* 0x0045800001077983 */ /* 0x001ea80000300800 */
[----:B------:R-:W3:Y:S04]  /*595c0*/  LDL.LU.64 R4, [R1+0x4578] ;  /* 0x0045780001047983 */ /* 0x000ee80000300a00 */
[----:B------:R-:W3:Y:S04]  /*595d0*/  LDL.LU.64 R74, [R1+0x4570] ;  /* 0x00457000014a7983 */ /* 0x000ee80000300a00 */
[----:B----4-:R2:W-:Y:S02]  /*595e0*/  STL [R1+0x2014], R12 ;  /* 0x0020140c01007387 */ /* 0x0105e40000100800 */
[----:B--2---:R-:W-:Y:S01]  /*595f0*/  IMAD.MOV.U32 R12, RZ, RZ, R7 ;  /* 0x000000ffff0c7224 */ /* 0x004fe200078e0007 */
[----:B------:R-:W-:-:S02]  /*59600*/  ISETP.GT.AND P6, PT, R92, 0xd6, PT ;  /* 0x000000d65c00780c */ /* 0x000fc40003fc4270 */
[----:B------:R-:W-:Y:S01]  /*59610*/  PRMT R90, RZ, 0x7610, R90 ;  /* 0x00007610ff5a7816 */ /* 0x000fe2000000005a */
[----:B------:R-:W2:Y:S04]  /*59620*/  LDL.LU R7, [R1+0x4568] ;  /* 0x0045680001077983 */ /* 0x000ea80000300800 */
[----:B------:R-:W4:Y:S04]  /*59630*/  @P5 LDG.E.U16 R81, desc[UR6][R12.64] ;  /* 0x000000060c515981 */ /* 0x000f28000c1e1500 */
[----:B------:R0:W-:Y:S01]  /*59640*/  STL.64 [R1+0x1188], R12 ;  /* 0x0011880c01007387 */ /* 0x0001e20000100a00 */
[----:B------:R-:W-:-:S02]  /*59650*/  PRMT R62, RZ, 0x7610, R62 ;  /* 0x00007610ff3e7816 */ /* 0x000fc4000000003e */
[----:B------:R-:W-:Y:S01]  /*59660*/  PRMT R63, RZ, 0x7610, R63 ;  /* 0x00007610ff3f7816 */ /* 0x000fe2000000003f */
[----:B------:R1:W2:Y:S04]  /*59670*/  @P5 LDG.E.U16 R90, desc[UR6][R84.64] ;  /* 0x00000006545a5981 */ /* 0x0002a8000c1e1500 */
[----:B------:R-:W2:Y:S04]  /*59680*/  @P6 LDG.E.U16 R62, desc[UR6][R66.64] ;  /* 0x00000006423e6981 */ /* 0x000ea8000c1e1500 */
[----:B0-----:R-:W2:Y:S04]  /*59690*/  LDL.LU.64 R12, [R1+0x4560] ;  /* 0x00456000010c7983 */ /* 0x001ea80000300a00 */
[----:B---3--:R-:W3:Y:S04]  /*596a0*/  @P6 LDG.E.U16 R63, desc[UR6][R2.64] ;  /* 0x00000006023f6981 */ /* 0x008ee8000c1e1500 */
[----:B----4-:R-:W-:Y:S04]  /*596b0*/  STL [R1+0x4078], R81 ;  /* 0x0040785101007387 */ /* 0x010fe80000100800 */
[----:B------:R-:W1:Y:S01]  /*596c0*/  LDL.LU.64 R84, [R1+0x4558] ;  /* 0x0045580001547983 */ /* 0x000e620000300a00 */
[----:B------:R-:W-:-:S03]  /*596d0*/  ISETP.GT.AND P0, PT, R92, 0xd7, PT ;  /* 0x000000d75c00780c */ /* 0x000fc60003f04270 */
[----:B------:R-:W4:Y:S04]  /*596e0*/  LDL.LU.64 R2, [R1+0x4550] ;  /* 0x0045500001027983 */ /* 0x000f280000300a00 */
[----:B------:R-:W4:Y:S01]  /*596f0*/  LDL.64 R66, [R1+0x1138] ;  /* 0x0011380001427983 */ /* 0x000f220000100a00 */
[----:B------:R-:W-:-:S03]  /*59700*/  PRMT R82, RZ, 0x7610, R82 ;  /* 0x00007610ff527816 */ /* 0x000fc60000000052 */
[----:B--2---:R-:W-:Y:S04]  /*59710*/  STL [R1+0x227c], R62 ;  /* 0x00227c3e01007387 */ /* 0x004fe80000100800 */
[----:B---3--:R0:W-:Y:S04]  /*59720*/  STL [R1+0x2280], R63 ;  /* 0x0022803f01007387 */ /* 0x0081e80000100800 */
[----:B------:R-:W2:Y:S04]  /*59730*/  @P0 LDG.E.U16 R82, desc[UR6][R4.64] ;  /* 0x0000000604520981 */ /* 0x000ea8000c1e1500 */
[----:B0-----:R-:W3:Y:S01]  /*59740*/  LDL.64 R62, [R1+0x1130] ;  /* 0x00113000013e7983 */ /* 0x001ee20000100a00 */
[----:B-1----:R-:W-:-:S06]  /*59750*/  PRMT R85, RZ, 0x7610, R85 ;  /* 0x00007610ff557816 */ /* 0x002fcc0000000055 */
[----:B------:R-:W2:Y:S04]  /*59760*/  @P0 LDG.E.U16 R85, desc[UR6][R72.64] ;  /* 0x0000000648550981 */ /* 0x000ea8000c1e1500 */
[----:B------:R-:W4:Y:S04]  /*59770*/  LDL.LU.64 R72, [R1+0x4548] ;  /* 0x0045480001487983 */ /* 0x000f280000300a00 */
[----:B------:R-:W-:Y:S04]  /*59780*/  STL [R1+0x2018], R91 ;  /* 0x0020185b01007387 */ /* 0x000fe80000100800 */
[----:B------:R-:W4:Y:S01]  /*59790*/  LDL.LU.64 R4, [R1+0x4540] ;  /* 0x0045400001047983 */ /* 0x000f220000300a00 */
[----:B------:R-:W-:-:S02]  /*597a0*/  ISETP.GT.AND P5, PT, R92, 0xd8, PT ;  /* 0x000000d85c00780c */ /* 0x000fc40003fa4270 */
[----:B------:R-:W-:Y:S02]  /*597b0*/  PRMT R59, RZ, 0x7610, R59 ;  /* 0x00007610ff3b7816 */ /* 0x000fe4000000003b */
[----:B------:R-:W-:Y:S02]  /*597c0*/  ISETP.GT.AND P6, PT, R92, 0xd9, PT ;  /* 0x000000d95c00780c */ /* 0x000fe40003fc4270 */
[----:B------:R-:W-:-:S07]  /*597d0*/  PRMT R6, RZ, 0x7610, R6 ;  /* 0x00007610ff067816 */ /* 0x000fce0000000006 */
[----:B------:R-:W4:Y:S04]  /*597e0*/  @P5 LDG.E.U16 R59, desc[UR6][R74.64] ;  /* 0x000000064a3b5981 */ /* 0x000f28000c1e1500 */
[----:B------:R-:W4:Y:S01]  /*597f0*/  @P5 LDG.E.U16 R6, desc[UR6][R88.64] ;  /* 0x0000000658065981 */ /* 0x000f22000c1e1500 */
[----:B------:R-:W-:-:S03]  /*59800*/  ISETP.GT.AND P5, PT, R92, 0xda, PT ;  /* 0x000000da5c00780c */ /* 0x000fc60003fa4270 */
[----:B------:R-:W4:Y:S01]  /*59810*/  LDL.LU.64 R74, [R1+0x4538] ;  /* 0x00453800014a7983 */ /* 0x000f220000300a00 */
[----:B------:R-:W-:-:S09]  /*59820*/  PRMT R23, RZ, 0x7610, R23 ;  /* 0x00007610ff177816 */ /* 0x000fd20000000017 */
[----:B---3--:R0:W3:Y:S04]  /*59830*/  @P5 LDG.E.U16 R23, desc[UR6][R62.64] ;  /* 0x000000063e175981 */ /* 0x0080e8000c1e1500 */
[----:B--2---:R1:W-:Y:S01]  /*59840*/  STL [R1+0x2300], R85 ;  /* 0x0023005501007387 */ /* 0x0043e20000100800 */
[----:B----4-:R-:W-:Y:S02]  /*59850*/  PRMT R72, RZ, 0x7610, R72 ;  /* 0x00007610ff487816 */ /* 0x010fe40000000048 */
[----:B------:R-:W-:Y:S01]  /*59860*/  PRMT R73, RZ, 0x7610, R73 ;  /* 0x00007610ff497816 */ /* 0x000fe20000000049 */
[----:B-1----:R-:W-:Y:S02]  /*59870*/  IMAD.MOV.U32 R85, RZ, RZ, R84 ;  /* 0x000000ffff557224 */ /* 0x002fe400078e0054 */
[----:B------:R-:W-:-:S02]  /*59880*/  IMAD.MOV.U32 R84, RZ, RZ, R0 ;  /* 0x000000ffff547224 */ /* 0x000fc400078e0000 */
[----:B------:R-:W2:Y:S04]  /*59890*/  LDL.LU R0, [R1+0x4534] ;  /* 0x0045340001007983 */ /* 0x000ea80000300800 */
[----:B------:R1:W-:Y:S04]  /*598a0*/  STL [R1+0x22fc], R82 ;  /* 0x0022fc5201007387 */ /* 0x0003e80000100800 */
[----:B------:R-:W-:Y:S04]  /*598b0*/  STL [R1+0x200c], R90 ;  /* 0x00200c5a01007387 */ /* 0x000fe80000100800 */
[----:B------:R-:W4:Y:S04]  /*598c0*/  @P6 LDG.E.U16 R72, desc[UR6][R12.64] ;  /* 0x000000060c486981 */ /* 0x000f28000c1e1500 */
[----:B------:R-:W2:Y:S01]  /*598d0*/  @P6 LDG.E.U16 R73, desc[UR6][R2.64] ;  /* 0x0000000602496981 */ /* 0x000ea2000c1e1500 */
[----:B-1----:R-:W-:-:S03]  /*598e0*/  IMAD.MOV.U32 R82, RZ, RZ, R4 ;  /* 0x000000ffff527224 */ /* 0x002fc600078e0004 */
[----:B------:R-:W2:Y:S04]  /*598f0*/  LDL.LU R4, [R1+0x4530] ;  /* 0x0045300001047983 */ /* 0x000ea80000300800 */
[----:B------:R-:W2:Y:S04]  /*59900*/  LDL.LU.64 R12, [R1+0x4528] ;  /* 0x00452800010c7983 */ /* 0x000ea80000300a00 */
[----:B------:R-:W2:Y:S01]  /*59910*/  LDL.LU.64 R2, [R1+0x4520] ;  /* 0x0045200001027983 */ /* 0x000ea20000300a00 */
[----:B------:R-:W-:Y:S02]  /*59920*/  ISETP.GT.AND P6, PT, R92, 0xdb, PT ;  /* 0x000000db5c00780c */ /* 0x000fe40003fc4270 */
[----:B------:R-:W-:Y:S01]  /*59930*/  PRMT R65, RZ, 0x7610, R65 ;  /* 0x00007610ff417816 */ /* 0x000fe20000000041 */
[----:B------:R-:W-:Y:S04]  /*59940*/  STL [R1+0x2e5c], R82 ;  /* 0x002e5c5201007387 */ /* 0x000fe80000100800 */
[----:B------:R-:W-:Y:S01]  /*59950*/  STL [R1+0x2e58], R83 ;  /* 0x002e585301007387 */ /* 0x000fe20000100800 */
[----:B0-----:R-:W-:-:S02]  /*59960*/  IMAD.MOV.U32 R62, RZ, RZ, R75 ;  /* 0x000000ffff3e7224 */ /* 0x001fc400078e004b */
[----:B------:R-:W-:Y:S01]  /*59970*/  IMAD.MOV.U32 R63, RZ, RZ, R5 ;  /* 0x000000ffff3f7224 */ /* 0x000fe200078e0005 */
[----:B------:R-:W-:Y:S04]  /*59980*/  STL.64 [R1+0x3048], R82 ;  /* 0x0030485201007387 */ /* 0x000fe80000100a00 */
[----:B------:R0:W4:Y:S04]  /*59990*/  @P5 LDG.E.U16 R65, desc[UR6][R66.64] ;  /* 0x0000000642415981 */ /* 0x000128000c1e1500 */
[----:B------:R-:W-:Y:S04]  /*599a0*/  STL [R1+0x2e64], R84 ;  /* 0x002e645401007387 */ /* 0x000fe80000100800 */
[----:B------:R-:W-:Y:S04]  /*599b0*/  STL [R1+0x2e60], R85 ;  /* 0x002e605501007387 */ /* 0x000fe80000100800 */
[----:B------:R-:W-:Y:S04]  /*599c0*/  STL.64 [R1+0x3058], R84 ;  /* 0x0030585401007387 */ /* 0x000fe80000100a00 */
[----:B---3--:R1:W-:Y:S01]  /*599d0*/  STL [R1+0x2004], R23 ;  /* 0x0020041701007387 */ /* 0x0083e20000100800 */
[----:B0-----:R-:W-:-:S03]  /*599e0*/  IMAD.MOV.U32 R67, RZ, RZ, R74 ;  /* 0x000000ffff437224 */ /* 0x001fc600078e004a */
[----:B-1----:R-:W3:Y:S04]  /*599f0*/  LDL.LU R23, [R1+0x2a3c] ;  /* 0x002a3c0001177983 */ /* 0x002ee80000300800 */
[----:B------:R-:W3:Y:S01]  /*59a00*/  LDL.LU R5, [R1+0x451c] ;  /* 0x00451c0001057983 */ /* 0x000ee20000300800 */
[----:B--2---:R-:W-:Y:S02]  /*59a10*/  PRMT R2, RZ, 0x7610, R2 ;  /* 0x00007610ff027816 */ /* 0x004fe40000000002 */
[----:B------:R-:W-:Y:S01]  /*59a20*/  PRMT R3, RZ, 0x7610, R3 ;  /* 0x00007610ff037816 */ /* 0x000fe20000000003 */
[----:B------:R-:W-:-:S03]  /*59a30*/  IMAD.MOV.U32 R66, RZ, RZ, R13 ;  /* 0x000000ffff427224 */ /* 0x000fc600078e000d */
[----:B------:R-:W2:Y:S04]  /*59a40*/  @P6 LDG.E.U16 R2, desc[UR6][R62.64] ;  /* 0x000000063e026981 */ /* 0x000ea8000c1e1500 */
[----:B------:R0:W4:Y:S01]  /*59a50*/  @P6 LDG.E.U16 R3, desc[UR6][R66.64] ;  /* 0x0000000642036981 */ /* 0x000122000c1e1500 */
[----:B------:R-:W-:Y:S02]  /*59a60*/  ISETP.GT.AND P0, PT, R92, RZ, PT ;  /* 0x000000ff5c00720c */ /* 0x000fe40003f04270 */
[----:B------:R-:W-:Y:S02]  /*59a70*/  PRMT R31, RZ, 0x7610, R31 ;  /* 0x00007610ff1f7816 */ /* 0x000fe4000000001f */
[----:B------:R-:W-:Y:S01]  /*59a80*/  PRMT R30, RZ, 0x7610, R30 ;  /* 0x00007610ff1e7816 */ /* 0x000fe2000000001e */
[----:B------:R0:W-:Y:S01]  /*59a90*/  STL.64 [R1+0x1128], R66 ;  /* 0x0011284201007387 */ /* 0x0001e20000100a00 */
[----:B------:R-:W-:-:S07]  /*59aa0*/  PRMT R64, RZ, 0x7610, R64 ;  /* 0x00007610ff407816 */ /* 0x000fce0000000040 */
[----:B------:R-:W4:Y:S04]  /*59ab0*/  @P0 LDG.E.U16 R31, desc[UR6][R82.64] ;  /* 0x00000006521f0981 */ /* 0x000f28000c1e1500 */
[----:B------:R-:W4:Y:S01]  /*59ac0*/  @P0 LDG.E.U16 R30, desc[UR6][R84.64] ;  /* 0x00000006541e0981 */ /* 0x000f22000c1e1500 */
[----:B------:R-:W-:Y:S01]  /*59ad0*/  ISETP.GT.AND P0, PT, R92, 0xdc, PT ;  /* 0x000000dc5c00780c */ /* 0x000fe20003f04270 */
[----:B0-----:R-:W-:Y:S02]  /*59ae0*/  IMAD.MOV.U32 R66, RZ, RZ, R7 ;  /* 0x000000ffff427224 */ /* 0x001fe400078e0007 */
[----:B------:R-:W-:Y:S01]  /*59af0*/  IMAD.MOV.U32 R67, RZ, RZ, R12 ;  /* 0x000000ffff437224 */ /* 0x000fe200078e000c */
[----:B------:R3:W-:Y:S04]  /*59b00*/  STL.64 [R1+0x1120], R62 ;  /* 0x0011203e01007387 */ /* 0x0007e80000100a00 */
[----:B------:R-:W4:Y:S04]  /*59b10*/  LDL.LU R74, [R1+0x2a4c] ;  /* 0x002a4c00014a7983 */ /* 0x000f280000300800 */
[----:B------:R-:W4:Y:S04]  /*59b20*/  LDL.LU R75, [R1+0x2a54] ;  /* 0x002a5400014b7983 */ /* 0x000f280000300800 */
[----:B------:R-:W4:Y:S04]  /*59b30*/  LDL.LU R13, [R1+0x2a58] ;  /* 0x002a5800010d7983 */ /* 0x000f280000300800 */
[----:B------:R-:W4:Y:S04]  /*59b40*/  LDL.LU R90, [R1+0x2a90] ;  /* 0x002a9000015a7983 */ /* 0x000f280000300800 */
[----:B------:R-:W4:Y:S01]  /*59b50*/  LDL.LU R91, [R1+0x2aa8] ;  /* 0x002aa800015b7983 */ /* 0x000f220000300800 */
[----:B------:R-:W-:-:S03]  /*59b60*/  PRMT R22, RZ, 0x7610, R22 ;  /* 0x00007610ff167816 */ /* 0x000fc60000000016 */
[----:B------:R-:W4:Y:S01]  /*59b70*/  @P0 LDG.E.U16 R64, desc[UR6][R66.64] ;  /* 0x0000000642400981 */ /* 0x000f22000c1e1500 */
[----:B---3--:R-:W-:Y:S02]  /*59b80*/  IMAD.MOV.U32 R62, RZ, RZ, R5 ;  /* 0x000000ffff3e7224 */ /* 0x008fe400078e0005 */
[----:B------:R-:W-:-:S05]  /*59b90*/  IMAD.MOV.U32 R63, RZ, RZ, R0 ;  /* 0x000000ffff3f7224 */ /* 0x000fca00078e0000 */
[----:B------:R-:W3:Y:S04]  /*59ba0*/  @P0 LDG.E.U16 R22, desc[UR6][R62.64] ;  /* 0x000000063e160981 */ /* 0x000ee8000c1e1500 */
[----:B--2---:R0:W-:Y:S04]  /*59bb0*/  STL [R1+0x1ffc], R2 ;  /* 0x001ffc0201007387 */ /* 0x0041e80000100800 */
[----:B0-----:R-:W2:Y:S04]  /*59bc0*/  LDL.LU R2, [R1+0x2a94] ;  /* 0x002a940001027983 */ /* 0x001ea80000300800 */
[----:B----4-:R0:W-:Y:S04]  /*59bd0*/  STL [R1+0x2000], R3 ;  /* 0x0020000301007387 */ /* 0x0101e80000100800 */
[----:B0-----:R-:W2:Y:S04]  /*59be0*/  LDL.LU R3, [R1+0x2aa0] ;  /* 0x002aa00001037983 */ /* 0x001ea80000300800 */
[----:B------:R-:W4:Y:S04]  /*59bf0*/  LDL.LU R0, [R1+0x4518] ;  /* 0x0045180001007983 */ /* 0x000f280000300800 */
[----:B------:R-:W2:Y:S04]  /*59c00*/  LDL.LU R5, [R1+0x4514] ;  /* 0x0045140001057983 */ /* 0x000ea80000300800 */
[----:B------:R-:W2:Y:S04]  /*59c10*/  LDL.LU R12, [R1+0x4510] ;  /* 0x00451000010c7983 */ /* 0x000ea80000300800 */
[----:B------:R-:W2:Y:S04]  /*59c20*/  LDL.LU R7, [R1+0x450c] ;  /* 0x00450c0001077983 */ /* 0x000ea80000300800 */
[----:B------:R-:W-:Y:S04]  /*59c30*/  STL [R1+0x2008], R65 ;  /* 0x0020084101007387 */ /* 0x000fe80000100800 */
[----:B------:R-:W-:Y:S04]  /*59c40*/  STL.64 [R1+0x1118], R66 ;  /* 0x0011184201007387 */ /* 0x000fe80000100a00 */
[----:B------:R0:W-:Y:S01]  /*59c50*/  STL [R1+0x1ff8], R64 ;  /* 0x001ff84001007387 */ /* 0x0001e20000100800 */
[----:B------:R-:W-:-:S03]  /*59c60*/  ISETP.GT.AND P5, PT, R92, 0xdd, PT ;  /* 0x000000dd5c00780c */ /* 0x000fc60003fa4270 */
[----:B0-----:R-:W2:Y:S04]  /*59c70*/  LDL.LU R64, [R1+0x2ad8] ;  /* 0x002ad80001407983 */ /* 0x001ea80000300800 */
[----:B------:R0:W-:Y:S04]  /*59c80*/  STL.64 [R1+0x1110], R62 ;  /* 0x0011103e01007387 */ /* 0x0001e80000100a00 */
[----:B------:R-:W2:Y:S04]  /*59c90*/  LDL.LU R65, [R1+0x2af0] ;  /* 0x002af00001417983 */ /* 0x000ea80000300800 */
[----:B------:R-:W2:Y:S04]  /*59ca0*/  LDL.LU R88, [R1+0x2adc] ;  /* 0x002adc0001587983 */ /* 0x000ea80000300800 */
[----:B------:R-:W2:Y:S04]  /*59cb0*/  LDL.LU R89, [R1+0x2af4] ;  /* 0x002af40001597983 */ /* 0x000ea80000300800 */
[----:B0-----:R-:W2:Y:S04]  /*59cc0*/  LDL.LU R62, [R1+0x2b58] ;  /* 0x002b5800013e7983 */ /* 0x001ea80000300800 */
[----:B------:R-:W2:Y:S04]  /*59cd0*/  LDL.LU R63, [R1+0x2b68] ;  /* 0x002b6800013f7983 */ /* 0x000ea80000300800 */
[----:B------:R-:W2:Y:S04]  /*59ce0*/  LDL.LU R66, [R1+0x2b5c] ;  /* 0x002b5c0001427983 */ /* 0x000ea80000300800 */
[----:B------:R-:W2:Y:S04]  /*59cf0*/  LDL.LU R67, [R1+0x2b6c] ;  /* 0x002b6c0001437983 */ /* 0x000ea80000300800 */
[----:B---3--:R4:W-:Y:S02]  /*59d00*/  STL [R1+0x1ff4], R22 ;  /* 0x001ff41601007387 */ /* 0x0089e40000100800 */
[----:B----4-:R-:W-:Y:S01]  /*59d10*/  IMAD.MOV.U32 R22, RZ, RZ, R0 ;  /* 0x000000ffff167224 */ /* 0x010fe200078e0000 */
[----:B--2---:R-:W-:-:S02]  /*59d20*/  LOP3.LUT R5, R5, R4, RZ, 0x3c, !PT ;  /* 0x0000000405057212 */ /* 0x004fc400078e3cff */
[----:B------:R-:W-:Y:S02]  /*59d30*/  PRMT R12, RZ, 0x7610, R12 ;  /* 0x00007610ff0c7816 */ /* 0x000fe4000000000c */
[----:B------:R-:W-:Y:S01]  /*59d40*/  PRMT R7, RZ, 0x7610, R7 ;  /* 0x00007610ff077816 */ /* 0x000fe20000000007 */
[----:B------:R-:W2:Y:S01]  /*59d50*/  LDL.LU R0, [R1+0x4508] ;  /* 0x0045080001007983 */ /* 0x000ea20000300800 */
[----:B------:R-:W-:-:S04]  /*59d60*/  LOP3.LUT R4, R5, R4, RZ, 0x3c, !PT ;  /* 0x0000000405047212 */ /* 0x000fc800078e3cff */
[----:B------:R-:W3:Y:S01]  /*59d70*/  @P5 LDG.E.U16 R7, desc[UR6][R22.64] ;  /* 0x0000000616075981 */ /* 0x000ee2000c1e1500 */
[----:B------:R-:W-:-:S05]  /*59d80*/  LOP3.LUT R5, R5, R4, RZ, 0x3c, !PT ;  /* 0x0000000405057212 */ /* 0x000fca00078e3cff */
[----:B------:R-:W4:Y:S04]  /*59d90*/  @P5 LDG.E.U16 R12, desc[UR6][R4.64] ;  /* 0x00000006040c5981 */ /* 0x000f28000c1e1500 */
[----:B------:R0:W-:Y:S01]  /*59da0*/  STL.64 [R1+0x1108], R22 ;  /* 0x0011081601007387 */ /* 0x0001e20000100a00 */
[----:B------:R-:W-:Y:S02]  /*59db0*/  ISETP.GT.AND P0, PT, R92, 0xe0, PT ;  /* 0x000000e05c00780c */ /* 0x000fe40003f04270 */
[-C--:B------:R-:W-:Y:S01]  /*59dc0*/  LOP3.LUT R75, R75, R74.reuse, RZ, 0x3c, !PT ;  /* 0x0000004a4b4b7212 */ /* 0x080fe200078e3cff */
[----:B0-----:R-:W2:Y:S03]  /*59dd0*/  LDL.LU.64 R22, [R1+0x4500] ;  /* 0x0045000001167983 */ /* 0x001ea60000300a00 */
[----:B------:R-:W-:-:S02]  /*59de0*/  LOP3.LUT R74, R75, R74, RZ, 0x3c, !PT ;  /* 0x0000004a4b4a7212 */ /* 0x000fc400078e3cff */
[----:B------:R-:W-:Y:S02]  /*59df0*/  PRMT R58, RZ, 0x7610, R58 ;  /* 0x00007610ff3a7816 */ /* 0x000fe4000000003a */
[----:B------:R-:W-:Y:S02]  /*59e00*/  PRMT R38, RZ, 0x7610, R38 ;  /* 0x00007610ff267816 */ /* 0x000fe40000000026 */
[----:B------:R-:W-:-:S05]  /*59e10*/  LOP3.LUT R75, R75, R74, RZ, 0x3c, !PT ;  /* 0x0000004a4b4b7212 */ /* 0x000fca00078e3cff */
[----:B------:R-:W2:Y:S04]  /*59e20*/  @P0 LDG.E.U16 R38, desc[UR6][R74.64] ;  /* 0x000000064a260981 */ /* 0x000ea8000c1e1500 */
[----:B---3--:R0:W-:Y:S04]  /*59e30*/  STL [R1+0x1ff0], R7 ;  /* 0x001ff00701007387 */ /* 0x0081e80000100800 */
[----:B0-----:R-:W3:Y:S04]  /*59e40*/  LDL.LU R7, [R1+0x44f8] ;  /* 0x0044f80001077983 */ /* 0x001ee80000300800 */
[----:B------:R0:W-:Y:S04]  /*59e50*/  STL.64 [R1+0x1100], R4 ;  /* 0x0011000401007387 */ /* 0x0001e80000100a00 */
[----:B0-----:R-:W3:Y:S04]  /*59e60*/  LDL.LU.64 R4, [R1+0x44f0] ;  /* 0x0044f00001047983 */ /* 0x001ee80000300a00 */
[----:B----4-:R0:W-:Y:S02]  /*59e70*/  STL [R1+0x1fec], R12 ;  /* 0x001fec0c01007387 */ /* 0x0101e40000100800 */
[----:B0-----:R-:W-:-:S02]  /*59e80*/  IMAD.MOV.U32 R12, RZ, RZ, R13 ;  /* 0x000000ffff0c7224 */ /* 0x001fc400078e000d */
[----:B--2---:R-:W-:Y:S02]  /*59e90*/  IMAD.MOV.U32 R13, RZ, RZ, R0 ;  /* 0x000000ffff0d7224 */ /* 0x004fe400078e0000 */
[----:B------:R-:W2:Y:S04]  /*59ea0*/  LDL.LU R0, [R1+0x44e8] ;  /* 0x0044e80001007983 */ /* 0x000ea80000300800 */
[----:B------:R0:W-:Y:S04]  /*59eb0*/  STL.64 [R1+0x10d8], R12 ;  /* 0x0010d80c01007387 */ /* 0x0001e80000100a00 */
[----:B------:R-:W4:Y:S04]  /*59ec0*/  @P0 LDG.E.U16 R58, desc[UR6][R12.64] ;  /* 0x000000060c3a0981 */ /* 0x000f28000c1e1500 */
[----:B0-----:R-:W2:Y:S04]  /*59ed0*/  LDL.LU.64 R12, [R1+0x44e0] ;  /* 0x0044e000010c7983 */ /* 0x001ea80000300a00 */
[----:B------:R0:W-:Y:S04]  /*59ee0*/  STL.64 [R1+0x10d0], R74 ;  /* 0x0010d04a01007387 */ /* 0x0001e80000100a00 */
[----:B0-----:R-:W4:Y:S01]  /*59ef0*/  LDL.LU.64 R74, [R1+0x44d8] ;  /* 0x0044d800014a7983 */ /* 0x001f220000300a00 */
[----:B------:R-:W-:-:S02]  /*59f00*/  ISETP.GT.AND P5, PT, R92, 0xe8, PT ;  /* 0x000000e85c00780c */ /* 0x000fc40003fa4270 */
[----:B------:R-:W-:Y:S02]  /*59f10*/  LOP3.LUT R91, R91, R90, RZ, 0x3c, !PT ;  /* 0x0000005a5b5b7212 */ /* 0x000fe400078e3cff */
[----:B------:R-:W-:Y:S02]  /*59f20*/  LOP3.LUT R3, R3, R2, RZ, 0x3c, !PT ;  /* 0x0000000203037212 */ /* 0x000fe400078e3cff */
[----:B------:R-:W-:Y:S02]  /*59f30*/  ISETP.GT.AND P0, PT, R92, 0xf0, PT ;  /* 0x000000f05c00780c */ /* 0x000fe40003f04270 */
[----:B------:R-:W-:Y:S02]  /*59f40*/  LOP3.LUT R90, R91, R90, RZ, 0x3c, !PT ;  /* 0x0000005a5b5a7212 */ /* 0x000fe400078e3cff */
[----:B------:R-:W-:Y:S02]  /*59f50*/  LOP3.LUT R2, R3, R2, RZ, 0x3c, !PT ;  /* 0x0000000203027212 */ /* 0x000fe400078e3cff */
[----:B------:R-:W-:-:S02]  /*59f60*/  LOP3.LUT R65, R65, R64, RZ, 0x3c, !PT ;  /* 0x0000004041417212 */ /* 0x000fc400078e3cff */
[----:B------:R-:W-:Y:S02]  /*59f70*/  LOP3.LUT R89, R89, R88, RZ, 0x3c, !PT ;  /* 0x0000005859597212 */ /* 0x000fe400078e3cff */
[----:B------:R-:W-:Y:S02]  /*59f80*/  PRMT R39, RZ, 0x7610, R39 ;  /* 0x00007610ff277816 */ /* 0x000fe40000000027 */
[----:B------:R-:W-:Y:S02]  /*59f90*/  LOP3.LUT R91, R91, R90, RZ, 0x3c, !PT ;  /* 0x0000005a5b5b7212 */ /* 0x000fe400078e3cff */
[----:B------:R-:W-:Y:S02]  /*59fa0*/  LOP3.LUT R3, R3, R2, RZ, 0x3c, !PT ;  /* 0x0000000203037212 */ /* 0x000fe400078e3cff */
[----:B------:R-:W-:Y:S02]  /*59fb0*/  LOP3.LUT R64, R65, R64, RZ, 0x3c, !PT ;  /* 0x0000004041407212 */ /* 0x000fe400078e3cff */
[----:B------:R-:W-:-:S02]  /*59fc0*/  LOP3.LUT R88, R89, R88, RZ, 0x3c, !PT ;  /* 0x0000005859587212 */ /* 0x000fc400078e3cff */
[----:B------:R-:W-:Y:S01]  /*59fd0*/  PRMT R23, RZ, 0x7610, R23 ;  /* 0x00007610ff177816 */ /* 0x000fe20000000017 */
[----:B------:R-:W4:Y:S01]  /*59fe0*/  @P5 LDG.E.U16 R39, desc[UR6][R90.64] ;  /* 0x000000065a275981 */ /* 0x000f22000c1e1500 */
[----:B------:R-:W-:Y:S02]  /*59ff0*/  PRMT R22, RZ, 0x7610, R22 ;  /* 0x00007610ff167816 */ /* 0x000fe40000000016 */
[----:B------:R-:W-:Y:S02]  /*5a000*/  LOP3.LUT R65, R65, R64, RZ, 0x3c, !PT ;  /* 0x0000004041417212 */ /* 0x000fe400078e3cff */
[----:B------:R-:W-:Y:S02]  /*5a010*/  LOP3.LUT R89, R89, R88, RZ, 0x3c, !PT ;  /* 0x0000005859597212 */ /* 0x000fe400078e3cff */
[-C--:B------:R-:W-:Y:S01]  /*5a020*/  LOP3.LUT R63, R63, R62.reuse, RZ, 0x3c, !PT ;  /* 0x0000003e3f3f7212 */ /* 0x080fe200078e3cff */
[----:B------:R0:W-:Y:S04]  /*5a030*/  STL.64 [R1+0x1058], R2 ;  /* 0x0010580201007387 */ /* 0x0001e80000100a00 */
[----:B------:R-:W4:Y:S04]  /*5a040*/  @P0 LDG.E.U16 R23, desc[UR6][R88.64] ;  /* 0x0000000658170981 */ /* 0x000f28000c1e1500 */
[----:B------:R1:W4:Y:S01]  /*5a050*/  @P0 LDG.E.U16 R22, desc[UR6][R64.64] ;  /* 0x0000000640160981 */ /* 0x000322000c1e1500 */
[----:B------:R-:W-:-:S02]  /*5a060*/  LOP3.LUT R62, R63, R62, RZ, 0x3c, !PT ;  /* 0x0000003e3f3e7212 */ /* 0x000fc400078e3cff */
[----:B------:R-:W-:Y:S02]  /*5a070*/  ISETP.GT.AND P0, PT, R92, 0xde, PT ;  /* 0x000000de5c00780c */ /* 0x000fe40003f04270 */
[----:B------:R-:W-:Y:S02]  /*5a080*/  PRMT R40, RZ, 0x7610, R40 ;  /* 0x00007610ff287816 */ /* 0x000fe40000000028 */
[----:B------:R-:W-:Y:S02]  /*5a090*/  PRMT R41, RZ, 0x7610, R41 ;  /* 0x00007610ff297816 */ /* 0x000fe40000000029 */
[----:B------:R-:W-:Y:S02]  /*5a0a0*/  LOP3.LUT R63, R63, R62, RZ, 0x3c, !PT ;  /* 0x0000003e3f3f7212 */ /* 0x000fe400078e3cff */
[----:B------:R-:W-:Y:S02]  /*5a0b0*/  PRMT R44, RZ, 0x7610, R44 ;  /* 0x00007610ff2c7816 */ /* 0x000fe4000000002c */
[----:B------:R-:W-:-:S02]  /*5a0c0*/  PRMT R45, RZ, 0x7610, R45 ;  /* 0x00007610ff2d7816 */ /* 0x000fc4000000002d */
[----:B---3--:R-:W-:-:S06]  /*5a0d0*/  PRMT R7, RZ, 0x7610, R7 ;  /* 0x00007610ff077816 */ /* 0x008fcc0000000007 */
[----:B------:R-:W3:Y:S01]  /*5a0e0*/  @P5 LDG.E.U16 R7, desc[UR6][R2.64] ;  /* 0x0000000602075981 */ /* 0x000ee2000c1e1500 */
[----:B------:R-:W-:-:S03]  /*5a0f0*/  ISETP.GT.AND P5, PT, R92, 0xf8, PT ;  /* 0x000000f85c00780c */ /* 0x000fc60003fa4270 */
[----:B0-----:R-:W3:Y:S04]  /*5a100*/  LDL.LU.64 R2, [R1+0x44d0] ;  /* 0x0044d00001027983 */ /* 0x001ee80000300a00 */
[----:B------:R-:W-:Y:S04]  /*5a110*/  STL.64 [R1+0x1050], R90 ;  /* 0x0010505a01007387 */ /* 0x000fe80000100a00 */
[----:B------:R-:W-:Y:S04]  /*5a120*/  STL.64 [R1+0xfd8], R88 ;  /* 0x000fd85801007387 */ /* 0x000fe80000100a00 */
[----:B------:R1:W-:Y:S04]  /*5a130*/  STL.64 [R1+0xfd0], R64 ;  /* 0x000fd04001007387 */ /* 0x0003e80000100a00 */
[----:B------:R-:W3:Y:S01]  /*5a140*/  @P5 LDG.E.U16 R40, desc[UR6][R62.64] ;  /* 0x000000063e285981 */ /* 0x000ee2000c1e1500 */
[----:B-1----:R-:W-:-:S02]  /*5a150*/  IMAD.MOV.U32 R64, RZ, RZ, R67 ;  /* 0x000000ffff407224 */ /* 0x002fc400078e0043 */
[----:B------:R-:W-:-:S05]  /*5a160*/  IMAD.MOV.U32 R65, RZ, RZ, R66 ;  /* 0x000000ffff417224 */ /* 0x000fca00078e0042 */
[----:B------:R0:W-:Y:S04]  /*5a170*/  STL.64 [R1+0xda0], R64 ;  /* 0x000da04001007387 */ /* 0x0001e80000100a00 */
[----:B------:R2:W-:Y:S04]  /*5a180*/  STL.64 [R1+0xd80], R62 ;  /* 0x000d803e01007387 */ /* 0x0005e80000100a00 */
[----:B------:R0:W3:Y:S02]  /*5a190*/  @P5 LDG.E.U16 R41, desc[UR6][R64.64] ;  /* 0x0000000640295981 */ /* 0x0000e4000c1e1500 */
[----:B0-----:R-:W-:-:S02]  /*5a1a0*/  IMAD.MOV.U32 R65, RZ, RZ, R5 ;  /* 0x000000ffff417224 */ /* 0x001fc400078e0005 */
[----:B--2---:R-:W-:Y:S02]  /*5a1b0*/  IMAD.MOV.U32 R62, RZ, RZ, R13 ;  /* 0x000000ffff3e7224 */ /* 0x004fe400078e000d */
[----:B------:R-:W-:Y:S02]  /*5a1c0*/  IMAD.MOV.U32 R63, RZ, RZ, R4 ;  /* 0x000000ffff3f7224 */ /* 0x000fe400078e0004 */
[----:B----4-:R-:W-:Y:S01]  /*5a1d0*/  IMAD.MOV.U32 R64, RZ, RZ, R74 ;  /* 0x000000ffff407224 */ /* 0x010fe200078e004a */
[----:B------:R-:W2:Y:S04]  /*5a1e0*/  LDL.LU R4, [R1+0x44cc] ;  /* 0x0044cc0001047983 */ /* 0x000ea80000300800 */
[----:B------:R-:W4:Y:S04]  /*5a1f0*/  @P0 LDG.E.U16 R44, desc[UR6][R62.64] ;  /* 0x000000063e2c0981 */ /* 0x000f28000c1e1500 */
[----:B------:R-:W2:Y:S04]  /*5a200*/  @P0 LDG.E.U16 R45, desc[UR6][R64.64] ;  /* 0x00000006402d0981 */ /* 0x000ea8000c1e1500 */
[----:B------:R-:W3:Y:S04]  /*5a210*/  LDL.LU R13, [R1+0x44c8] ;  /* 0x0044c800010d7983 */ /* 0x000ee80000300800 */
[----:B------:R-:W3:Y:S04]  /*5a220*/  LDL.LU R5, [R1+0x44c4] ;  /* 0x0044c40001057983 */ /* 0x000ee80000300800 */
[----:B------:R-:W3:Y:S04]  /*5a230*/  LDL.LU R74, [R1+0x44c0] ;  /* 0x0044c000014a7983 */ /* 0x000ee80000300800 */
[----:B------:R-:W-:Y:S04]  /*5a240*/  STL.64 [R1+0x10f8], R64 ;  /* 0x0010f84001007387 */ /* 0x000fe80000100a00 */
[----:B------:R-:W-:Y:S01]  /*5a250*/  STL.64 [R1+0x10f0], R62 ;  /* 0x0010f03e01007387 */ /* 0x000fe20000100a00 */
[----:B------:R-:W-:-:S03]  /*5a260*/  ISETP.GT.AND P5, PT, R92, 0xdf, PT ;  /* 0x000000df5c00780c */ /* 0x000fc60003fa4270 */
[----:B----4-:R0:W-:Y:S04]  /*5a270*/  STL [R1+0x22c4], R44 ;  /* 0x0022c42c01007387 */ /* 0x0101e80000100800 */
[----:B--2---:R1:W-:Y:S01]  /*5a280*/  STL [R1+0x22c8], R45 ;  /* 0x0022c82d01007387 */ /* 0x0043e20000100800 */
[----:B0-----:R-:W-:Y:S02]  /*5a290*/  IMAD.MOV.U32 R44, RZ, RZ, R0 ;  /* 0x000000ffff2c7224 */ /* 0x001fe400078e0000 */
[----:B-1----:R-:W-:Y:S02]  /*5a2a0*/  IMAD.MOV.U32 R45, RZ, RZ, R75 ;  /* 0x000000ffff2d7224 */ /* 0x002fe400078e004b */
[----:B------:R-:W2:Y:S04]  /*5a2b0*/  LDL.LU R75, [R1+0x44bc] ;  /* 0x0044bc00014b7983 */ /* 0x000ea80000300800 */
[----:B------:R-:W4:Y:S01]  /*5a2c0*/  LDL.LU R0, [R1+0x44b8] ;  /* 0x0044b80001007983 */ /* 0x000f220000300800 */
[----:B------:R-:W-:-:S02]  /*5a2d0*/  PRMT R8, RZ, 0x7610, R8 ;  /* 0x00007610ff087816 */ /* 0x000fc40000000008 */
[----:B------:R-:W-:Y:S01]  /*5a2e0*/  PRMT R9, RZ, 0x7610, R9 ;  /* 0x00007610ff097816 */ /* 0x000fe20000000009 */
[----:B---3--:R-:W-:Y:S02]  /*5a2f0*/  IMAD.MOV.U32 R62, RZ, RZ, R2 ;  /* 0x000000ffff3e7224 */ /* 0x008fe400078e0002 */
[----:B------:R-:W-:Y:S02]  /*5a300*/  IMAD.MOV.U32 R63, RZ, RZ, R12 ;  /* 0x000000ffff3f7224 */ /* 0x000fe400078e000c */
[----:B------:R-:W3:Y:S04]  /*5a310*/  LDL.LU R12, [R1+0x44b4] ;  /* 0x0044b400010c7983 */ /* 0x000ee80000300800 */
[----:B------:R-:W2:Y:S04]  /*5a320*/  @P5 LDG.E.U16 R8, desc[UR6][R44.64] ;  /* 0x000000062c085981 */ /* 0x000ea8000c1e1500 */
[----:B------:R-:W3:Y:S04]  /*5a330*/  LDL.LU R2, [R1+0x44b0] ;  /* 0x0044b00001027983 */ /* 0x000ee80000300800 */
[----:B------:R0:W-:Y:S04]  /*5a340*/  STL.64 [R1+0x10e8], R62 ;  /* 0x0010e83e01007387 */ /* 0x0001e80000100a00 */
[----:B------:R0:W3:Y:S04]  /*5a350*/  @P5 LDG.E.U16 R9, desc[UR6][R62.64] ;  /* 0x000000063e095981 */ /* 0x0000e8000c1e1500 */
[----:B------:R1:W-:Y:S01]  /*5a360*/  STL.64 [R1+0x10e0], R44 ;  /* 0x0010e02c01007387 */ /* 0x0003e20000100a00 */
[----:B0-----:R-:W-:-:S02]  /*5a370*/  IMAD.MOV.U32 R63, RZ, RZ, R3 ;  /* 0x000000ffff3f7224 */ /* 0x001fc400078e0003 */
[----:B-1----:R-:W-:Y:S02]  /*5a380*/  IMAD.MOV.U32 R45, RZ, RZ, R4 ;  /* 0x000000ffff2d7224 */ /* 0x002fe400078e0004 */
[----:B------:R-:W3:Y:S01]  /*5a390*/  LDL.LU R4, [R1+0x44ac] ;  /* 0x0044ac0001047983 */ /* 0x000ee20000300800 */
[----:B------:R-:W-:Y:S02]  /*5a3a0*/  IMAD.MOV.U32 R62, RZ, RZ, R5 ;  /* 0x000000ffff3e7224 */ /* 0x000fe400078e0005 */
[----:B----4-:R-:W-:Y:S02]  /*5a3b0*/  IMAD.MOV.U32 R44, RZ, RZ, R0 ;  /* 0x000000ffff2c7224 */ /* 0x010fe400078e0000 */
[----:B------:R-:W4:Y:S04]  /*5a3c0*/  LDL.LU R0, [R1+0x44a8] ;  /* 0x0044a80001007983 */ /* 0x000f280000300800 */
[----:B------:R-:W4:Y:S04]  /*5a3d0*/  LDL.LU R3, [R1+0x44a4] ;  /* 0x0044a40001037983 */ /* 0x000f280000300800 */
[----:B------:R-:W4:Y:S01]  /*5a3e0*/  LDL.LU R5, [R1+0x44a0] ;  /* 0x0044a00001057983 */ /* 0x000f220000300800 */
[----:B------:R-:W-:-:S02]  /*5a3f0*/  ISETP.GT.AND P0, PT, R92, 0xe1, PT ;  /* 0x000000e15c00780c */ /* 0x000fc40003f04270 */
[----:B------:R-:W-:Y:S01]  /*5a400*/  ISETP.GT.AND P5, PT, R92, 0xe2, PT ;  /* 0x000000e25c00780c */ /* 0x000fe20003fa4270 */
[----:B--2---:R0:W-:Y:S01]  /*5a410*/  STL [R1+0x22f4], R8 ;  /* 0x0022f40801007387 */ /* 0x0041e20000100800 */
[----:B------:R-:W-:-:S03]  /*5a420*/  PRMT R75, RZ, 0x7610, R75 ;  /* 0x00007610ff4b7816 */ /* 0x000fc6000000004b */
[----:B0-----:R-:W2:Y:S04]  /*5a430*/  LDL.LU R8, [R1+0x2ac0] ;  /* 0x002ac00001087983 */ /* 0x001ea80000300800 */
[----:B---3--:R0:W-:Y:S04]  /*5a440*/  STL [R1+0x22f8], R9 ;  /* 0x0022f80901007387 */ /* 0x0081e80000100800 */
[----:B------:R1:W3:Y:S04]  /*5a450*/  @P0 LDG.E.U16 R75, desc[UR6][R44.64] ;  /* 0x000000062c4b0981 */ /* 0x0002e8000c1e1500 */
[----:B0-----:R-:W2:Y:S04]  /*5a460*/  LDL.LU R9, [R1+0x2ac8] ;  /* 0x002ac80001097983 */ /* 0x001ea80000300800 */
[----:B------:R1:W-:Y:S04]  /*5a470*/  STL.64 [R1+0x10c0], R44 ;  /* 0x0010c02c01007387 */ /* 0x0003e80000100a00 */
[----:B------:R0:W-:Y:S04]  /*5a480*/  STL.64 [R1+0x10c8], R62 ;  /* 0x0010c83e01007387 */ /* 0x0001e80000100a00 */
[----:B------:R-:W2:Y:S04]  /*5a490*/  LDL.LU R90, [R1+0x2ac4] ;  /* 0x002ac400015a7983 */ /* 0x000ea80000300800 */
[----:B------:R-:W2:Y:S04]  /*5a4a0*/  LDL.LU R91, [R1+0x2acc] ;  /* 0x002acc00015b7983 */ /* 0x000ea80000300800 */
[----:B------:R-:W2:Y:S04]  /*5a4b0*/  LDL.LU R88, [R1+0x2b28] ;  /* 0x002b280001587983 */ /* 0x000ea80000300800 */
[----:B------:R-:W2:Y:S04]  /*5a4c0*/  LDL.LU R89, [R1+0x2b48] ;  /* 0x002b480001597983 */ /* 0x000ea80000300800 */
[----:B------:R-:W2:Y:S04]  /*5a4d0*/  LDL.LU R64, [R1+0x2b2c] ;  /* 0x002b2c0001407983 */ /* 0x000ea80000300800 */
[----:B------:R-:W2:Y:S01]  /*5a4e0*/  LDL.LU R65, [R1+0x2b38] ;  /* 0x002b380001417983 */ /* 0x000ea20000300800 */
[----:B-1----:R-:W-:-:S03]  /*5a4f0*/  IMAD.MOV.U32 R45, RZ, RZ, R2 ;  /* 0x000000ffff2d7224 */ /* 0x002fc600078e0002 */
[----:B------:R-:W2:Y:S01]  /*5a500*/  LDL.LU R2, [R1+0x449c] ;  /* 0x00449c0001027983 */ /* 0x000ea20000300800 */
[----:B----4-:R-:W-:Y:S01]  /*5a510*/  PRMT R5, RZ, 0x7610, R5 ;  /* 0x00007610ff057816 */ /* 0x010fe20000000005 */
[----:B------:R-:W-:Y:S02]  /*5a520*/  IMAD.MOV.U32 R44, RZ, RZ, R0 ;  /* 0x000000ffff2c7224 */ /* 0x000fe400078e0000 */
[----:B------:R-:W4:Y:S04]  /*5a530*/  LDL.LU R0, [R1+0x4498] ;  /* 0x0044980001007983 */ /* 0x000f280000300800 */
[----:B------:R-:W3:Y:S01]  /*5a540*/  @P5 LDG.E.U16 R5, desc[UR6][R12.64] ;  /* 0x000000060c055981 */ /* 0x000ee2000c1e1500 */
[----:B------:R-:W-:Y:S02]  /*5a550*/  PRMT R74, RZ, 0x7610, R74 ;  /* 0x00007610ff4a7816 */ /* 0x000fe4000000004a */
[----:B------:R-:W-:-:S04]  /*5a560*/  PRMT R3, RZ, 0x7610, R3 ;  /* 0x00007610ff037816 */ /* 0x000fc80000000003 */
[----:B------:R-:W3:Y:S01]  /*5a570*/  @P0 LDG.E.U16 R74, desc[UR6][R62.64] ;  /* 0x000000063e4a0981 */ /* 0x000ee2000c1e1500 */
[----:B------:R-:W-:-:S03]  /*5a580*/  ISETP.GT.AND P0, PT, R92, 0xe3, PT ;  /* 0x000000e35c00780c */ /* 0x000fc60003f04270 */
[----:B------:R1:W3:Y:S04]  /*5a590*/  @P5 LDG.E.U16 R3, desc[UR6][R44.64] ;  /* 0x000000062c035981 */ /* 0x0002e8000c1e1500 */
[----:B0-----:R-:W3:Y:S04]  /*5a5a0*/  LDL.LU R62, [R1+0x2ba0] ;  /* 0x002ba000013e7983 */ /* 0x001ee80000300800 */
[----:B------:R-:W3:Y:S04]  /*5a5b0*/  LDL.LU R63, [R1+0x2bb0] ;  /* 0x002bb000013f7983 */ /* 0x000ee80000300800 */
[----:B------:R-:W3:Y:S04]  /*5a5c0*/  LDL.LU R66, [R1+0x2ba4] ;  /* 0x002ba40001427983 */ /* 0x000ee80000300800 */
[----:B------:R1:W-:Y:S04]  /*5a5d0*/  STL.64 [R1+0x10b0], R44 ;  /* 0x0010b02c01007387 */ /* 0x0003e80000100a00 */
[----:B------:R-:W3:Y:S04]  /*5a5e0*/  LDL.LU R67, [R1+0x2bb4] ;  /* 0x002bb40001437983 */ /* 0x000ee80000300800 */
[----:B------:R0:W-:Y:S01]  /*5a5f0*/  STL.64 [R1+0x10b8], R12 ;  /* 0x0010b80c01007387 */ /* 0x0001e20000100a00 */
[----:B-1----:R-:W-:-:S03]  /*5a600*/  IMAD.MOV.U32 R45, RZ, RZ, R4 ;  /* 0x000000ffff2d7224 */ /* 0x002fc600078e0004 */
[----:B0-----:R-:W3:Y:S01]  /*5a610*/  LDL.LU.64 R12, [R1+0x4490] ;  /* 0x00449000010c7983 */ /* 0x001ee20000300a00 */
[----:B--2---:R-:W-:Y:S01]  /*5a620*/  IMAD.MOV.U32 R44, RZ, RZ, R2 ;  /* 0x000000ffff2c7224 */ /* 0x004fe200078e0002 */
[----:B----4-:R-:W-:Y:S02]  /*5a630*/  PRMT R0, RZ, 0x7610, R0 ;  /* 0x00007610ff007816 */ /* 0x010fe40000000000 */
[----:B---3--:R0:W-:Y:S04]  /*5a640*/  STL [R1+0x1fe8], R5 ;  /* 0x001fe80501007387 */ /* 0x0081e80000100800 */
[----:B------:R-:W2:Y:S04]  /*5a650*/  @P0 LDG.E.U16 R0, desc[UR6][R44.64] ;  /* 0x000000062c000981 */ /* 0x000ea8000c1e1500 */
[----:B0-----:R-:W3:Y:S04]  /*5a660*/  LDL.LU R5, [R1+0x4488] ;  /* 0x0044880001057983 */ /* 0x001ee80000300800 */
[----:B------:R0:W-:Y:S04]  /*5a670*/  STL [R1+0x1fe4], R3 ;  /* 0x001fe40301007387 */ /* 0x0001e80000100800 */
[----:B0-----:R-:W4:Y:S04]  /*5a680*/  LDL.LU R3, [R1+0x2ae0] ;  /* 0x002ae00001037983 */ /* 0x001f280000300800 */
[----:B------:R-:W4:Y:S04]  /*5a690*/  LDL.LU R4, [R1+0x4484] ;  /* 0x0044840001047983 */ /* 0x000f280000300800 */
[----:B------:R-:W4:Y:S04]  /*5a6a0*/  LDL.LU R2, [R1+0x4480] ;  /* 0x0044800001027983 */ /* 0x000f280000300800 */
[----:B------:R0:W-:Y:S04]  /*5a6b0*/  STL.64 [R1+0x10a8], R44 ;  /* 0x0010a82c01007387 */ /* 0x0001e80000100a00 */
[----:B0-----:R-:W4:Y:S04]  /*5a6c0*/  LDL.LU.64 R44, [R1+0x4478] ;  /* 0x00447800012c7983 */ /* 0x001f280000300a00 */
[----:B--2---:R0:W-:Y:S01]  /*5a6d0*/  STL [R1+0x1fe0], R0 ;  /* 0x001fe00001007387 */ /* 0x0041e20000100800 */
[----:B---3--:R-:W-:-:S03]  /*5a6e0*/  PRMT R5, RZ, 0x7610, R5 ;  /* 0x00007610ff057816 */ /* 0x008fc60000000005 */
[----:B0-----:R-:W2:Y:S04]  /*5a6f0*/  LDL.LU R0, [R1+0x4470] ;  /* 0x0044700001007983 */ /* 0x001ea80000300800 */
[----:B------:R0:W-:Y:S04]  /*5a700*/  STL.64 [R1+0x10a0], R12 ;  /* 0x0010a00c01007387 */ /* 0x0001e80000100a00 */
[----:B------:R-:W3:Y:S04]  /*5a710*/  @P0 LDG.E.U16 R5, desc[UR6][R12.64] ;  /* 0x000000060c050981 */ /* 0x000ee8000c1e1500 */
[----:B0-----:R-:W2:Y:S01]  /*5a720*/  LDL.LU.64 R12, [R1+0x4468] ;  /* 0x00446800010c7983 */ /* 0x001ea20000300a00 */
        /* <DEDUP_REMOVED lines=12> */
[----:B------:R-:W-:-:S02]  /*5a7f0*/  PRMT R85, RZ, 0x7610, R85 ;  /* 0x00007610ff557816 */ /* 0x000fc40000000055 */
[----:B------:R-:W-:Y:S02]  /*5a800*/  LOP3.LUT R65, R65, R64, RZ, 0x3c, !PT ;  /* 0x0000004041417212 */ /* 0x000fe400078e3cff */
[----:B------:R-:W-:Y:S02]  /*5a810*/  PRMT R84, RZ, 0x7610, R84 ;  /* 0x00007610ff547816 */ /* 0x000fe40000000054 */
[----:B------:R-:W-:Y:S01]  /*5a820*/  LOP3.LUT R89, R89, R88, RZ, 0x3c, !PT ;  /* 0x0000005859597212 */ /* 0x000fe200078e3cff */
[----:B------:R-:W4:Y:S04]  /*5a830*/  @P0 LDG.E.U16 R85, desc[UR6][R64.64] ;  /* 0x0000000640550981 */ /* 0x000f28000c1e1500 */
[----:B------:R-:W4:Y:S04]  /*5a840*/  @P0 LDG.E.U16 R84, desc[UR6][R88.64] ;  /* 0x0000000658540981 */ /* 0x000f28000c1e1500 */
[----:B---3--:R0:W-:Y:S04]  /*5a850*/  STL [R1+0x1fdc], R5 ;  /* 0x001fdc0501007387 */ /* 0x0081e80000100800 */
[----:B0-----:R-:W3:Y:S01]  /*5a860*/  LDL.LU R5, [R1+0x2b04] ;  /* 0x002b040001057983 */ /* 0x001ee20000300800 */
[----:B--2---:R-:W-:-:S02]  /*5a870*/  PRMT R12, RZ, 0x7610, R12 ;  /* 0x00007610ff0c7816 */ /* 0x004fc4000000000c */
[----:B------:R-:W-:Y:S01]  /*5a880*/  PRMT R13, RZ, 0x7610, R13 ;  /* 0x00007610ff0d7816 */ /* 0x000fe2000000000d */
[----:B------:R0:W-:Y:S04]  /*5a890*/  STL.64 [R1+0x1048], R90 ;  /* 0x0010485a01007387 */ /* 0x0001e80000100a00 */
[----:B------:R-:W2:Y:S04]  /*5a8a0*/  @P5 LDG.E.U16 R12, desc[UR6][R90.64] ;  /* 0x000000065a0c5981 */ /* 0x000ea8000c1e1500 */
[----:B------:R-:W2:Y:S04]  /*5a8b0*/  @P5 LDG.E.U16 R13, desc[UR6][R8.64] ;  /* 0x00000006080d5981 */ /* 0x000ea8000c1e1500 */
[----:B0-----:R-:W2:Y:S04]  /*5a8c0*/  LDL.LU.64 R90, [R1+0x4460] ;  /* 0x00446000015a7983 */ /* 0x001ea80000300a00 */
[----:B------:R0:W-:Y:S04]  /*5a8d0*/  STL.64 [R1+0x1040], R8 ;  /* 0x0010400801007387 */ /* 0x0001e80000100a00 */
[----:B0-----:R-:W2:Y:S04]  /*5a8e0*/  LDL.LU.64 R8, [R1+0x4458] ;  /* 0x0044580001087983 */ /* 0x001ea80000300a00 */
[----:B------:R0:W-:Y:S04]  /*5a8f0*/  STL.64 [R1+0xfc8], R64 ;  /* 0x000fc84001007387 */ /* 0x0001e80000100a00 */
[----:B0-----:R-:W2:Y:S04]  /*5a900*/  LDL.LU.64 R64, [R1+0x4450] ;  /* 0x0044500001407983 */ /* 0x001ea80000300a00 */
[----:B------:R0:W-:Y:S04]  /*5a910*/  STL.64 [R1+0xe68], R88 ;  /* 0x000e685801007387 */ /* 0x0001e80000100a00 */
[----:B0-----:R-:W2:Y:S01]  /*5a920*/  LDL.LU.64 R88, [R1+0x4448] ;  /* 0x0044480001587983 */ /* 0x001ea20000300a00 */
[----:B------:R-:W-:-:S02]  /*5a930*/  ISETP.GT.AND P5, PT, R92, 0xf9, PT ;  /* 0x000000f95c00780c */ /* 0x000fc40003fa4270 */
[----:B------:R-:W-:Y:S02]  /*5a940*/  LOP3.LUT R67, R67, R66, RZ, 0x3c, !PT ;  /* 0x0000004243437212 */ /* 0x000fe400078e3cff */
[----:B------:R-:W-:Y:S02]  /*5a950*/  LOP3.LUT R63, R63, R62, RZ, 0x3c, !PT ;  /* 0x0000003e3f3f7212 */ /* 0x000fe400078e3cff */
[----:B------:R-:W-:Y:S02]  /*5a960*/  LOP3.LUT R66, R67, R66, RZ, 0x3c, !PT ;  /* 0x0000004243427212 */ /* 0x000fe400078e3cff */
[----:B------:R-:W-:Y:S02]  /*5a970*/  LOP3.LUT R62, R63, R62, RZ, 0x3c, !PT ;  /* 0x0000003e3f3e7212 */ /* 0x000fe400078e3cff */
[----:B------:R-:W-:Y:S02]  /*5a980*/  PRMT R83, RZ, 0x7610, R83 ;  /* 0x00007610ff537816 */ /* 0x000fe40000000053 */
[----:B------:R-:W-:-:S02]  /*5a990*/  ISETP.GT.AND P0, PT, R92, 0xe4, PT ;  /* 0x000000e45c00780c */ /* 0x000fc40003f04270 */
[----:B------:R-:W-:Y:S02]  /*5a9a0*/  LOP3.LUT R67, R67, R66, RZ, 0x3c, !PT ;  /* 0x0000004243437212 */ /* 0x000fe400078e3cff */
[----:B------:R-:W-:Y:S02]  /*5a9b0*/  PRMT R82, RZ, 0x7610, R82 ;  /* 0x00007610ff527816 */ /* 0x000fe40000000052 */
[----:B------:R-:W-:Y:S01]  /*5a9c0*/  LOP3.LUT R63, R63, R62, RZ, 0x3c, !PT ;  /* 0x0000003e3f3f7212 */ /* 0x000fe200078e3cff */
[----:B------:R0:W-:Y:S04]  /*5a9d0*/  STL.64 [R1+0xd70], R66 ;  /* 0x000d704201007387 */ /* 0x0001e80000100a00 */
[----:B------:R-:W3:Y:S04]  /*5a9e0*/  @P5 LDG.E.U16 R83, desc[UR6][R66.64] ;  /* 0x0000000642535981 */ /* 0x000ee8000c1e1500 */
[----:B------:R1:W3:Y:S04]  /*5a9f0*/  @P5 LDG.E.U16 R82, desc[UR6][R62.64] ;  /* 0x000000063e525981 */ /* 0x0002e8000c1e1500 */
[----:B0-----:R-:W3:Y:S04]  /*5aa00*/  LDL.LU.64 R66, [R1+0x4440] ;  /* 0x0044400001427983 */ /* 0x001ee80000300a00 */
[----:B------:R1:W-:Y:S02]  /*5aa10*/  STL.64 [R1+0xd68], R62 ;  /* 0x000d683e01007387 */ /* 0x0003e40000100a00 */
[----:B-1----:R-:W-:Y:S01]  /*5aa20*/  MOV R62, R0 ;  /* 0x00000000003e7202 */ /* 0x002fe20000000f00 */
[----:B----4-:R-:W-:Y:S01]  /*5aa30*/  IMAD.MOV.U32 R63, RZ, RZ, R4 ;  /* 0x000000ffff3f7224 */ /* 0x010fe200078e0004 */
[----:B------:R-:W-:-:S02]  /*5aa40*/  LOP3.LUT R3, R3, R2, RZ, 0x3c, !PT ;  /* 0x0000000203037212 */ /* 0x000fc400078e3cff */
[----:B------:R-:W-:Y:S01]  /*5aa50*/  PRMT R81, RZ, 0x7610, R81 ;  /* 0x00007610ff517816 */ /* 0x000fe20000000051 */
[----:B------:R-:W3:Y:S04]  /*5aa60*/  LDL.LU R4, [R1+0x443c] ;  /* 0x00443c0001047983 */ /* 0x000ee80000300800 */
[----:B------:R-:W4:Y:S01]  /*5aa70*/  LDL.LU R0, [R1+0x4438] ;  /* 0x0044380001007983 */ /* 0x000f220000300800 */
[----:B--2---:R-:W-:-:S06]  /*5aa80*/  PRMT R88, RZ, 0x7610, R88 ;  /* 0x00007610ff587816 */ /* 0x004fcc0000000058 */
[----:B------:R-:W2:Y:S01]  /*5aa90*/  @P0 LDG.E.U16 R88, desc[UR6][R62.64] ;  /* 0x000000063e580981 */ /* 0x000ea2000c1e1500 */
[----:B------:R-:W-:-:S03]  /*5aaa0*/  LOP3.LUT R2, R3, R2, RZ, 0x3c, !PT ;  /* 0x0000000203027212 */ /* 0x000fc600078e3cff */
[----:B------:R0:W-:Y:S01]  /*5aab0*/  STL.64 [R1+0x1098], R62 ;  /* 0x0010983e01007387 */ /* 0x0001e20000100a00 */
[----:B------:R-:W-:-:S05]  /*5aac0*/  LOP3.LUT R3, R3, R2, RZ, 0x3c, !PT ;  /* 0x0000000203037212 */ /* 0x000fca00078e3cff */
[----:B------:R-:W3:Y:S04]  /*5aad0*/  @P0 LDG.E.U16 R81, desc[UR6][R2.64] ;  /* 0x0000000602510981 */ /* 0x000ee8000c1e1500 */
[----:B0-----:R-:W3:Y:S04]  /*5aae0*/  LDL.LU.64 R62, [R1+0x4430] ;  /* 0x00443000013e7983 */ /* 0x001ee80000300a00 */
[----:B--2---:R0:W-:Y:S04]  /*5aaf0*/  STL [R1+0x1fd8], R88 ;  /* 0x001fd85801007387 */ /* 0x0041e80000100800 */
[----:B0-----:R-:W2:Y:S04]  /*5ab00*/  LDL.LU R88, [R1+0x4428] ;  /* 0x0044280001587983 */ /* 0x001ea80000300800 */
[----:B------:R0:W-:Y:S04]  /*5ab10*/  STL.64 [R1+0x1090], R2 ;  /* 0x0010900201007387 */ /* 0x0001e80000100a00 */
[----:B0-----:R-:W2:Y:S01]  /*5ab20*/  LDL.LU.64 R2, [R1+0x4420] ;  /* 0x0044200001027983 */ /* 0x001ea20000300a00 */
[----:B------:R-:W-:-:S02]  /*5ab30*/  ISETP.GT.AND P5, PT, R92, 0xe5, PT ;  /* 0x000000e55c00780c */ /* 0x000fc40003fa4270 */
[----:B----4-:R-:W-:Y:S01]  /*5ab40*/  PRMT R0, RZ, 0x7610, R0 ;  /* 0x00007610ff007816 */ /* 0x010fe20000000000 */
[----:B---3--:R-:W-:Y:S01]  /*5ab50*/  STL [R1+0x4084], R81 ;  /* 0x0040845101007387 */ /* 0x008fe20000100800 */
[----:B------:R-:W-:-:S09]  /*5ab60*/  LOP3.LUT R5, R5, R4, RZ, 0x3c, !PT ;  /* 0x0000000405057212 */ /* 0x000fd200078e3cff */
[----:B--2---:R-:W2:Y:S04]  /*5ab70*/  @P5 LDG.E.U16 R0, desc[UR6][R2.64] ;  /* 0x0000000602005981 */ /* 0x004ea8000c1e1500 */
[----:B------:R0:W-:Y:S01]  /*5ab80*/  STL.64 [R1+0x1088], R2 ;  /* 0x0010880201007387 */ /* 0x0001e20000100a00 */
[C---:B------:R-:W-:Y:S02]  /*5ab90*/  LOP3.LUT R4, R5.reuse, R4, RZ, 0x3c, !PT ;  /* 0x0000000405047212 */ /* 0x040fe400078e3cff */
[----:B------:R-:W-:Y:S02]  /*5aba0*/  PRMT R88, RZ, 0x7610, R88 ;  /* 0x00007610ff587816 */ /* 0x000fe40000000058 */
[----:B------:R-:W-:-:S05]  /*5abb0*/  LOP3.LUT R5, R5, R4, RZ, 0x3c, !PT ;  /* 0x0000000405057212 */ /* 0x000fca00078e3cff */
[----:B------:R-:W3:Y:S04]  /*5abc0*/  @P5 LDG.E.U16 R88, desc[UR6][R4.64] ;  /* 0x0000000604585981 */ /* 0x000ee8000c1e1500 */
[----:B0-----:R-:W4:Y:S04]  /*5abd0*/  LDL.LU.64 R2, [R1+0x4418] ;  /* 0x0044180001027983 */ /* 0x001f280000300a00 */
[----:B--2---:R0:W-:Y:S04]  /*5abe0*/  STL [R1+0x1fd0], R0 ;  /* 0x001fd00001007387 */ /* 0x0041e80000100800 */
[----:B0-----:R-:W2:Y:S04]  /*5abf0*/  LDL.LU R0, [R1+0x4410] ;  /* 0x0044100001007983 */ /* 0x001ea80000300800 */
[----:B------:R0:W-:Y:S04]  /*5ac00*/  STL.64 [R1+0x1080], R4 ;  /* 0x0010800401007387 */ /* 0x0001e80000100a00 */
[----:B0-----:R-:W2:Y:S01]  /*5ac10*/  LDL.LU.64 R4, [R1+0x4408] ;  /* 0x0044080001047983 */ /* 0x001ea20000300a00 */
[----:B------:R-:W-:-:S02]  /*5ac20*/  ISETP.GT.AND P0, PT, R92, 0xe6, PT ;  /* 0x000000e65c00780c */ /* 0x000fc40003f04270 */
[-C--:B----4-:R-:W-:Y:S02]  /*5ac30*/  LOP3.LUT R3, R3, R2.reuse, RZ, 0x3c, !PT ;  /* 0x0000000203037212 */ /* 0x090fe400078e3cff */
[----:B------:R-:W-:Y:S02]  /*5ac40*/  PRMT R62, RZ, 0x7610, R62 ;  /* 0x00007610ff3e7816 */ /* 0x000fe4000000003e */
[C---:B------:R-:W-:Y:S02]  /*5ac50*/  LOP3.LUT R2, R3.reuse, R2, RZ, 0x3c, !PT ;  /* 0x0000000203027212 */ /* 0x040fe400078e3cff */
[----:B------:R-:W-:Y:S02]  /*5ac60*/  PRMT R63, RZ, 0x7610, R63 ;  /* 0x00007610ff3f7816 */ /* 0x000fe4000000003f */
[----:B------:R-:W-:Y:S01]  /*5ac70*/  LOP3.LUT R3, R3, R2, RZ, 0x3c, !PT ;  /* 0x0000000203037212 */ /* 0x000fe200078e3cff */
[----:B---3--:R0:W-:Y:S04]  /*5ac80*/  STL [R1+0x1fcc], R88 ;  /* 0x001fcc5801007387 */ /* 0x0081e80000100800 */
[----:B------:R-:W3:Y:S04]  /*5ac90*/  @P0 LDG.E.U16 R63, desc[UR6][R2.64] ;  /* 0x00000006023f0981 */ /* 0x000ee8000c1e1500 */
[----:B0-----:R-:W4:Y:S04]  /*5aca0*/  LDL.LU R88, [R1+0x4400] ;  /* 0x0044000001587983 */ /* 0x001f280000300800 */
[----:B------:R0:W-:Y:S04]  /*5acb0*/  STL.64 [R1+0x1078], R2 ;  /* 0x0010780201007387 */ /* 0x0001e80000100a00 */
[----:B0-----:R-:W3:Y:S04]  /*5acc0*/  LDL.LU.64 R2, [R1+0x43f8] ;  /* 0x0043f80001027983 */ /* 0x001ee80000300a00 */
[----:B--2---:R-:W2:Y:S01]  /*5acd0*/  @P0 LDG.E.U16 R62, desc[UR6][R4.64] ;  /* 0x00000006043e0981 */ /* 0x004ea2000c1e1500 */
[----:B------:R-:W-:-:S03]  /*5ace0*/  ISETP.GT.AND P5, PT, R92, 0xe7, PT ;  /* 0x000000e75c00780c */ /* 0x000fc60003fa4270 */
[----:B------:R0:W-:Y:S04]  /*5acf0*/  STL.64 [R1+0x1070], R4 ;  /* 0x0010700401007387 */ /* 0x0001e80000100a00 */
[----:B0-----:R-:W3:Y:S01]  /*5ad00*/  LDL.LU.64 R4, [R1+0x43f0] ;  /* 0x0043f00001047983 */ /* 0x001ee20000300a00 */
[----:B----4-:R-:W-:-:S03]  /*5ad10*/  PRMT R88, RZ, 0x7610, R88 ;  /* 0x00007610ff587816 */ /* 0x010fc60000000058 */
[----:B--2---:R0:W-:Y:S04]  /*5ad20*/  STL [R1+0x22bc], R62 ;  /* 0x0022bc3e01007387 */ /* 0x0041e80000100800 */
[----:B---3--:R1:W-:Y:S01]  /*5ad30*/  STL [R1+0x22c0], R63 ;  /* 0x0022c03f01007387 */ /* 0x0083e20000100800 */
[----:B0-----:R-:W-:Y:S02]  /*5ad40*/  IMAD.MOV.U32 R62, RZ, RZ, R0 ;  /* 0x000000ffff3e7224 */ /* 0x001fe400078e0000 */
[----:B-1----:R-:W-:Y:S01]  /*5ad50*/  IMAD.MOV.U32 R63, RZ, RZ, R2 ;  /* 0x000000ffff3f7224 */ /* 0x002fe200078e0002 */
[----:B------:R-:W-:Y:S01]  /*5ad60*/  PRMT R3, RZ, 0x7610, R3 ;  /* 0x00007610ff037816 */ /* 0x000fe20000000003 */
[----:B------:R-:W2:Y:S04]  /*5ad70*/  LDL.LU R2, [R1+0x43ec] ;  /* 0x0043ec0001027983 */ /* 0x000ea80000300800 */
[----:B------:R-:W3:Y:S04]  /*5ad80*/  @P5 LDG.E.U16 R88, desc[UR6][R62.64] ;  /* 0x000000063e585981 */ /* 0x000ee8000c1e1500 */
[----:B------:R-:W4:Y:S04]  /*5ad90*/  LDL.LU R0, [R1+0x43e8] ;  /* 0x0043e80001007983 */ /* 0x000f280000300800 */
[----:B------:R0:W-:Y:S04]  /*5ada0*/  STL.64 [R1+0x1068], R62 ;  /* 0x0010683e01007387 */ /* 0x0001e80000100a00 */
[----:B------:R-:W2:Y:S04]  /*5adb0*/  @P5 LDG.E.U16 R3, desc[UR6][R4.64] ;  /* 0x0000000604035981 */ /* 0x000ea8000c1e1500 */
[----:B0-----:R-:W2:Y:S04]  /*5adc0*/  LDL.LU.64 R62, [R1+0x43e0] ;  /* 0x0043e000013e7983 */ /* 0x001ea80000300a00 */
[----:B---3--:R0:W-:Y:S04]  /*5add0*/  STL [R1+0x22f0], R88 ;  /* 0x0022f05801007387 */ /* 0x0081e80000100800 */
[----:B0-----:R-:W3:Y:S04]  /*5ade0*/  LDL.LU R88, [R1+0x43d8] ;  /* 0x0043d80001587983 */ /* 0x001ee80000300800 */
[----:B------:R0:W-:Y:S04]  /*5adf0*/  STL.64 [R1+0x1060], R4 ;  /* 0x0010600401007387 */ /* 0x0001e80000100a00 */
[----:B0-----:R-:W3:Y:S01]  /*5ae00*/  LDL.LU.64 R4, [R1+0x43d0] ;  /* 0x0043d00001047983 */ /* 0x001ee20000300a00 */
[----:B------:R-:W-:-:S02]  /*5ae10*/  ISETP.GT.AND P0, PT, R92, 0xea, PT ;  /* 0x000000ea5c00780c */ /* 0x000fc40003f04270 */
[----:B------:R-:W-:Y:S01]  /*5ae20*/  PRMT R90, RZ, 0x7610, R90 ;  /* 0x00007610ff5a7816 */ /* 0x000fe2000000005a */
[----:B--2---:R0:W-:Y:S01]  /*5ae30*/  STL [R1+0x22ec], R3 ;  /* 0x0022ec0301007387 */ /* 0x0041e20000100800 */
[----:B------:R-:W-:Y:S01]  /*5ae40*/  PRMT R91, RZ, 0x7610, R91 ;  /* 0x00007610ff5b7816 */ /* 0x000fe2000000005b */
[----:B0-----:R-:W-:Y:S02]  /*5ae50*/  IMAD.MOV.U32 R3, RZ, RZ, R2 ;  /* 0x000000ffff037224 */ /* 0x001fe400078e0002 */
[----:B----4-:R-:W-:Y:S02]  /*5ae60*/  IMAD.MOV.U32 R2, RZ, RZ, R0 ;  /* 0x000000ffff027224 */ /* 0x010fe400078e0000 */
[----:B------:R-:W2:Y:S04]  /*5ae70*/  LDL.LU R0, [R1+0x43c8] ;  /* 0x0043c80001007983 */ /* 0x000ea80000300800 */
[----:B------:R-:W4:Y:S04]  /*5ae80*/  @P0 LDG.E.U16 R91, desc[UR6][R2.64] ;  /* 0x00000006025b0981 */ /* 0x000f28000c1e1500 */
[----:B------:R0:W-:Y:S04]  /*5ae90*/  STL.64 [R1+0x1038], R2 ;  /* 0x0010380201007387 */ /* 0x0001e80000100a00 */
[----:B0-----:R-:W2:Y:S04]  /*5aea0*/  LDL.LU.64 R2, [R1+0x43c0] ;  /* 0x0043c00001027983 */ /* 0x001ea80000300a00 */
[----:B---3--:R-:W3:Y:S01]  /*5aeb0*/  @P0 LDG.E.U16 R90, desc[UR6][R4.64] ;  /* 0x00000006045a0981 */ /* 0x008ee2000c1e1500 */
[----:B------:R-:W-:-:S03]  /*5aec0*/  ISETP.GT.AND P5, PT, R92, 0xeb, PT ;  /* 0x000000eb5c00780c */ /* 0x000fc60003fa4270 */
[----:B------:R0:W-:Y:S01]  /*5aed0*/  STL.64 [R1+0x1030], R4 ;  /* 0x0010300401007387 */ /* 0x0001e20000100a00 */
[----:B------:R-:W-:-:S03]  /*5aee0*/  PRMT R93, RZ, 0x7610, R93 ;  /* 0x00007610ff5d7816 */ /* 0x000fc6000000005d */
[----:B0-----:R-:W4:Y:S06]  /*5aef0*/  LDL.LU.64 R4, [R1+0x43b8] ;  /* 0x0043b80001047983 */ /* 0x001f2c0000300a00 */
[----:B--2---:R-:W2:Y:S04]  /*5af00*/  @P5 LDG.E.U16 R93, desc[UR6][R2.64] ;  /* 0x00000006025d5981 */ /* 0x004ea8000c1e1500 */
[----:B---3--:R0:W-:Y:S04]  /*5af10*/  STL [R1+0x1fc4], R90 ;  /* 0x001fc45a01007387 */ /* 0x0081e80000100800 */
[----:B----4-:R1:W-:Y:S01]  /*5af20*/  STL [R1+0x1fc8], R91 ;  /* 0x001fc85b01007387 */ /* 0x0103e20000100800 */
[----:B0-----:R-:W-:-:S02]  /*5af30*/  IMAD.MOV.U32 R90, RZ, RZ, R0 ;  /* 0x000000ffff5a7224 */ /* 0x001fc400078e0000 */
[----:B-1----:R-:W-:Y:S02]  /*5af40*/  IMAD.MOV.U32 R91, RZ, RZ, R88 ;  /* 0x000000ffff5b7224 */ /* 0x002fe400078e0058 */
[----:B------:R-:W3:Y:S04]  /*5af50*/  LDL.LU R88, [R1+0x43b4] ;  /* 0x0043b40001587983 */ /* 0x000ee80000300800 */
[----:B------:R-:W4:Y:S04]  /*5af60*/  LDL.LU R0, [R1+0x43b0] ;  /* 0x0043b00001007983 */ /* 0x000f280000300800 */
[----:B------:R0:W-:Y:S04]  /*5af70*/  STL.64 [R1+0x1028], R2 ;  /* 0x0010280201007387 */ /* 0x0001e80000100a00 */
[----:B0-----:R-:W2:Y:S01]  /*5af80*/  LDL.LU.64 R2, [R1+0x43a8] ;  /* 0x0043a80001027983 */ /* 0x001ea20000300a00 */
[----:B------:R-:W-:-:S02]  /*5af90*/  PRMT R89, RZ, 0x7610, R89 ;  /* 0x00007610ff597816 */ /* 0x000fc40000000059 */
[----:B------:R-:W-:Y:S01]  /*5afa0*/  ISETP.GT.AND P0, PT, R92, 0xec, PT ;  /* 0x000000ec5c00780c */ /* 0x000fe20003f04270 */
[----:B------:R3:W-:Y:S01]  /*5afb0*/  STL.64 [R1+0x1020], R90 ;  /* 0x0010205a01007387 */ /* 0x0007e20000100a00 */
[----:B------:R-:W-:-:S03]  /*5afc0*/  PRMT R65, RZ, 0x7610, R65 ;  /* 0x00007610ff417816 */ /* 0x000fc60000000041 */
[----:B------:R3:W4:Y:S08]  /*5afd0*/  @P5 LDG.E.U16 R89, desc[UR6][R90.64] ;  /* 0x000000065a595981 */ /* 0x000730000c1e1500 */
[----:B------:R-:W4:Y:S01]  /*5afe0*/  @P0 LDG.E.U16 R65, desc[UR6][R4.64] ;  /* 0x0000000604410981 */ /* 0x000f22000c1e1500 */
[----:B---3--:R-:W-:Y:S02]  /*5aff0*/  IMAD.MOV.U32 R90, RZ, RZ, R88 ;  /* 0x000000ffff5a7224 */ /* 0x008fe400078e0058 */
[----:B--2---:R-:W-:-:S02]  /*5b000*/  IMAD.MOV.U32 R91, RZ, RZ, R3 ;  /* 0x000000ffff5b7224 */ /* 0x004fc400078e0003 */
[----:B------:R-:W2:Y:S04]  /*5b010*/  LDL.LU R3, [R1+0x43a4] ;  /* 0x0043a40001037983 */ /* 0x000ea80000300800 */
[----:B------:R-:W3:Y:S01]  /*5b020*/  LDL.LU R88, [R1+0x43a0] ;  /* 0x0043a00001587983 */ /* 0x000ee20000300800 */
[----:B------:R-:W-:Y:S02]  /*5b030*/  ISETP.GT.AND P5, PT, R92, 0xed, PT ;  /* 0x000000ed5c00780c */ /* 0x000fe40003fa4270 */
[----:B------:R-:W-:Y:S01]  /*5b040*/  PRMT R67, RZ, 0x7610, R67 ;  /* 0x00007610ff437816 */ /* 0x000fe20000000043 */
[----:B------:R0:W-:Y:S01]  /*5b050*/  STL.64 [R1+0x1018], R4 ;  /* 0x0010180401007387 */ /* 0x0001e20000100a00 */
[----:B------:R-:W-:Y:S02]  /*5b060*/  PRMT R63, RZ, 0x7610, R63 ;  /* 0x00007610ff3f7816 */ /* 0x000fe4000000003f */
[----:B------:R-:W-:-:S02]  /*5b070*/  PRMT R62, RZ, 0x7610, R62 ;  /* 0x00007610ff3e7816 */ /* 0x000fc4000000003e */
[----:B------:R1:W3:Y:S04]  /*5b080*/  @P0 LDG.E.U16 R67, desc[UR6][R90.64] ;  /* 0x000000065a430981 */ /* 0x0002e8000c1e1500 */
[----:B0-----:R-:W3:Y:S04]  /*5b090*/  LDL.LU.64 R4, [R1+0x4398] ;  /* 0x0043980001047983 */ /* 0x001ee80000300a00 */
[----:B----4-:R0:W-:Y:S04]  /*5b0a0*/  STL [R1+0x1fb8], R65 ;  /* 0x001fb84101007387 */ /* 0x0101e80000100800 */
[----:B0-----:R-:W4:Y:S04]  /*5b0b0*/  LDL.LU R65, [R1+0x2bb8] ;  /* 0x002bb80001417983 */ /* 0x001f280000300800 */
[----:B------:R1:W-:Y:S02]  /*5b0c0*/  STL.64 [R1+0x1010], R90 ;  /* 0x0010105a01007387 */ /* 0x0003e40000100a00 */
[----:B-1----:R-:W-:-:S02]  /*5b0d0*/  IMAD.MOV.U32 R91, RZ, RZ, R0 ;  /* 0x000000ffff5b7224 */ /* 0x002fc400078e0000 */
[----:B------:R-:W4:Y:S01]  /*5b0e0*/  LDL.LU R0, [R1+0x4394] ;  /* 0x0043940001007983 */ /* 0x000f220000300800 */
[----:B--2---:R-:W-:-:S04]  /*5b0f0*/  LOP3.LUT R3, R3, R2, RZ, 0x3c, !PT ;  /* 0x0000000203037212 */ /* 0x004fc800078e3cff */
[C---:B------:R-:W-:Y:S01]  /*5b100*/  LOP3.LUT R2, R3.reuse, R2, RZ, 0x3c, !PT ;  /* 0x0000000203027212 */ /* 0x040fe200078e3cff */
[----:B---3--:R-:W-:Y:S02]  /*5b110*/  IMAD.MOV.U32 R90, RZ, RZ, R88 ;  /* 0x000000ffff5a7224 */ /* 0x008fe400078e0058 */
[----:B------:R-:W2:Y:S01]  /*5b120*/  LDL.LU R88, [R1+0x4390] ;  /* 0x0043900001587983 */ /* 0x000ea20000300800 */
[----:B------:R-:W-:-:S03]  /*5b130*/  LOP3.LUT R3, R3, R2, RZ, 0x3c, !PT ;  /* 0x0000000203037212 */ /* 0x000fc600078e3cff */
[----:B------:R2:W3:Y:S04]  /*5b140*/  @P5 LDG.E.U16 R62, desc[UR6][R90.64] ;  /* 0x000000065a3e5981 */ /* 0x0004e8000c1e1500 */
[----:B------:R0:W-:Y:S04]  /*5b150*/  STL.64 [R1+0x1008], R2 ;  /* 0x0010080201007387 */ /* 0x0001e80000100a00 */
[----:B------:R-:W3:Y:S04]  /*5b160*/  @P5 LDG.E.U16 R63, desc[UR6][R2.64] ;  /* 0x00000006023f5981 */ /* 0x000ee8000c1e1500 */
[----:B0-----:R-:W3:Y:S01]  /*5b170*/  LDL.LU.64 R2, [R1+0x4388] ;  /* 0x0043880001027983 */ /* 0x001ee20000300a00 */
[----:B------:R-:W-:-:S03]  /*5b180*/  ISETP.GT.AND P0, PT, R92, 0xee, PT ;  /* 0x000000ee5c00780c */ /* 0x000fc60003f04270 */
[----:B------:R0:W-:Y:S01]  /*5b190*/  STL [R1+0x1fb4], R67 ;  /* 0x001fb44301007387 */ /* 0x0001e20000100800 */
[----:B------:R-:W-:-:S03]  /*5b1a0*/  PRMT R66, RZ, 0x7610, R66 ;  /* 0x00007610ff427816 */ /* 0x000fc60000000042 */
[----:B0-----:R-:W3:Y:S04]  /*5b1b0*/  LDL.LU R67, [R1+0x2bc8] ;  /* 0x002bc80001437983 */ /* 0x001ee80000300800 */
[----:B------:R2:W-:Y:S04]  /*5b1c0*/  STL.64 [R1+0x1000], R90 ;  /* 0x0010005a01007387 */ /* 0x0005e80000100a00 */
[----:B------:R-:W-:Y:S04]  /*5b1d0*/  STL [R1+0x1fc0], R93 ;  /* 0x001fc05d01007387 */ /* 0x000fe80000100800 */
[----:B------:R-:W-:Y:S04]  /*5b1e0*/  STL [R1+0x1fbc], R89 ;  /* 0x001fbc5901007387 */ /* 0x000fe80000100800 */
[----:B------:R-:W3:Y:S01]  /*5b1f0*/  @P0 LDG.E.U16 R66, desc[UR6][R4.64] ;  /* 0x0000000604420981 */ /* 0x000ee2000c1e1500 */
[----:B----4-:R-:W-:Y:S01]  /*5b200*/  PRMT R0, RZ, 0x7610, R0 ;  /* 0x00007610ff007816 */ /* 0x010fe20000000000 */
[----:B--2---:R-:W-:-:S02]  /*5b210*/  IMAD.MOV.U32 R90, RZ, RZ, R88 ;  /* 0x000000ffff5a7224 */ /* 0x004fc400078e0058 */
[----:B---3--:R-:W-:Y:S02]  /*5b220*/  IMAD.MOV.U32 R91, RZ, RZ, R2 ;  /* 0x000000ffff5b7224 */ /* 0x008fe400078e0002 */
[----:B------:R-:W2:Y:S04]  /*5b230*/  LDL.LU R2, [R1+0x4384] ;  /* 0x0043840001027983 */ /* 0x000ea80000300800 */
[----:B------:R-:W3:Y:S04]  /*5b240*/  LDL.LU R88, [R1+0x4380] ;  /* 0x0043800001587983 */ /* 0x000ee80000300800 */
[----:B------:R0:W-:Y:S04]  /*5b250*/  STL [R1+0x1fac], R62 ;  /* 0x001fac3e01007387 */ /* 0x0001e80000100800 */
[----:B------:R3:W4:Y:S04]  /*5b260*/  @P0 LDG.E.U16 R0, desc[UR6][R90.64] ;  /* 0x000000065a000981 */ /* 0x000728000c1e1500 */
[----:B0-----:R-:W4:Y:S04]  /*5b270*/  LDL.LU R62, [R1+0x2bd0] ;  /* 0x002bd000013e7983 */ /* 0x001f280000300800 */
[----:B------:R0:W-:Y:S04]  /*5b280*/  STL [R1+0x1fb0], R63 ;  /* 0x001fb03f01007387 */ /* 0x0001e80000100800 */
[----:B0-----:R-:W4:Y:S04]  /*5b290*/  LDL.LU R63, [R1+0x2be4] ;  /* 0x002be400013f7983 */ /* 0x001f280000300800 */
[----:B------:R-:W-:Y:S04]  /*5b2a0*/  STL.64 [R1+0xff0], R90 ;  /* 0x000ff05a01007387 */ /* 0x000fe80000100a00 */
[----:B------:R0:W-:Y:S04]  /*5b2b0*/  STL.64 [R1+0xff8], R4 ;  /* 0x000ff80401007387 */ /* 0x0001e80000100a00 */
[----:B0-----:R-:W4:Y:S01]  /*5b2c0*/  LDL.LU.64 R4, [R1+0x4378] ;  /* 0x0043780001047983 */ /* 0x001f220000300a00 */
[----:B------:R-:W-:-:S02]  /*5b2d0*/  ISETP.GT.AND P5, PT, R92, 0xef, PT ;  /* 0x000000ef5c00780c */ /* 0x000fc40003fa4270 */
[----:B------:R-:W-:Y:S02]  /*5b2e0*/  PRMT R50, RZ, 0x7610, R50 ;  /* 0x00007610ff327816 */ /* 0x000fe40000000032 */
[----:B------:R-:W-:-:S09]  /*5b2f0*/  PRMT R51, RZ, 0x7610, R51 ;  /* 0x00007610ff337816 */ /* 0x000fd20000000033 */
[----:B--2---:R-:W2:Y:S01]  /*5b300*/  @P5 LDG.E.U16 R51, desc[UR6][R2.64] ;  /* 0x0000000602335981 */ /* 0x004ea2000c1e1500 */
[----:B---3--:R-:W-:-:S03]  /*5b310*/  IMAD.MOV.U32 R90, RZ, RZ, R88 ;  /* 0x000000ffff5a7224 */ /* 0x008fc600078e0058 */
[----:B----4-:R-:W-:Y:S01]  /*5b320*/  STL [R1+0x3d90], R0 ;  /* 0x003d900001007387 */ /* 0x010fe20000100800 */
[----:B------:R-:W-:-:S03]  /*5b330*/  IMAD.MOV.U32 R91, RZ, RZ, R4 ;  /* 0x000000ffff5b7224 */ /* 0x000fc600078e0004 */
[----:B------:R-:W3:Y:S04]  /*5b340*/  LDL.LU R4, [R1+0x4374] ;  /* 0x0043740001047983 */ /* 0x000ee80000300800 */
[----:B------:R0:W4:Y:S04]  /*5b350*/  @P5 LDG.E.U16 R50, desc[UR6][R90.64] ;  /* 0x000000065a325981 */ /* 0x000128000c1e1500 */
[----:B------:R-:W2:Y:S04]  /*5b360*/  LDL.LU R88, [R1+0x4370] ;  /* 0x0043700001587983 */ /* 0x000ea80000300800 */
[----:B------:R1:W-:Y:S04]  /*5b370*/  STL [R1+0x22b8], R66 ;  /* 0x0022b84201007387 */ /* 0x0003e80000100800 */
[----:B-1----:R-:W3:Y:S04]  /*5b380*/  LDL.LU R66, [R1+0x2be8] ;  /* 0x002be80001427983 */ /* 0x002ee80000300800 */
[----:B------:R1:W-:Y:S04]  /*5b390*/  STL.64 [R1+0xfe8], R2 ;  /* 0x000fe80201007387 */ /* 0x0003e80000100a00 */
[----:B-1----:R-:W3:Y:S04]  /*5b3a0*/  LDL.LU.64 R2, [R1+0x4368] ;  /* 0x0043680001027983 */ /* 0x002ee80000300a00 */
[----:B------:R0:W-:Y:S02]  /*5b3b0*/  STL.64 [R1+0xfe0], R90 ;  /* 0x000fe05a01007387 */ /* 0x0001e40000100a00 */
[----:B0-----:R-:W-:-:S02]  /*5b3c0*/  IMAD.MOV.U32 R91, RZ, RZ, R5 ;  /* 0x000000ffff5b7224 */ /* 0x001fc400078e0005 */
[----:B----4-:R0:W-:Y:S04]  /*5b3d0*/  STL [R1+0x22e4], R50 ;  /* 0x0022e43201007387 */ /* 0x0101e80000100800 */
[----:B--2---:R3:W-:Y:S01]  /*5b3e0*/  STL [R1+0x22e8], R51 ;  /* 0x0022e83301007387 */ /* 0x0047e20000100800 */
[----:B0-----:R-:W-:Y:S02]  /*5b3f0*/  IMAD.MOV.U32 R50, RZ, RZ, R65 ;  /* 0x000000ffff327224 */ /* 0x001fe400078e0041 */
[----:B---3--:R-:W-:Y:S02]  /*5b400*/  IMAD.MOV.U32 R51, RZ, RZ, R4 ;  /* 0x000000ffff337224 */ /* 0x008fe400078e0004 */
[----:B------:R-:W2:Y:S04]  /*5b410*/  LDL.LU R4, [R1+0x4364] ;  /* 0x0043640001047983 */ /* 0x000ea80000300800 */
[----:B------:R-:W3:Y:S04]  /*5b420*/  LDL.LU R65, [R1+0x2bf8] ;  /* 0x002bf80001417983 */ /* 0x000ee80000300800 */
[----:B------:R-:W4:Y:S01]  /*5b430*/  LDL.LU R5, [R1+0x4360] ;  /* 0x0043600001057983 */ /* 0x000f220000300800 */
[----:B------:R-:W-:-:S02]  /*5b440*/  ISETP.GT.AND P0, PT, R92, 0xf2, PT ;  /* 0x000000f25c00780c */ /* 0x000fc40003f04270 */
[----:B------:R-:W-:Y:S02]  /*5b450*/  ISETP.GT.AND P5, PT, R92, 0xf3, PT ;  /* 0x000000f35c00780c */ /* 0x000fe40003fa4270 */
[----:B------:R-:W-:Y:S02]  /*5b460*/  PRMT R49, RZ, 0x7610, R49 ;  /* 0x00007610ff317816 */ /* 0x000fe40000000031 */
[----:B------:R-:W-:Y:S01]  /*5b470*/  PRMT R64, RZ, 0x7610, R64 ;  /* 0x00007610ff407816 */ /* 0x000fe20000000040 */
[----:B------:R-:W-:Y:S02]  /*5b480*/  IMAD.MOV.U32 R90, RZ, RZ, R3 ;  /* 0x000000ffff5a7224 */ /* 0x000fe400078e0003 */
[----:B------:R-:W2:Y:S04]  /*5b490*/  LDL.LU R3, [R1+0x435c] ;  /* 0x00435c0001037983 */ /* 0x000ea80000300800 */
[----:B------:R-:W-:Y:S04]  /*5b4a0*/  STL.64 [R1+0xe60], R90 ;  /* 0x000e605a01007387 */ /* 0x000fe80000100a00 */
[----:B------:R0:W-:Y:S04]  /*5b4b0*/  STL.64 [R1+0xe40], R50 ;  /* 0x000e403201007387 */ /* 0x0001e80000100a00 */
[----:B------:R0:W2:Y:S01]  /*5b4c0*/  @P0 LDG.E.U16 R49, desc[UR6][R50.64] ;  /* 0x0000000632310981 */ /* 0x0000a2000c1e1500 */
[----:B------:R-:W-:-:S03]  /*5b4d0*/  PRMT R32, RZ, 0x7610, R32 ;  /* 0x00007610ff207816 */ /* 0x000fc60000000020 */
[----:B------:R1:W3:Y:S01]  /*5b4e0*/  @P0 LDG.E.U16 R64, desc[UR6][R90.64] ;  /* 0x000000065a400981 */ /* 0x0002e2000c1e1500 */
[----:B------:R-:W-:Y:S01]  /*5b4f0*/  PRMT R33, RZ, 0x7610, R33 ;  /* 0x00007610ff217816 */ /* 0x000fe20000000021 */
[----:B0-----:R-:W-:Y:S02]  /*5b500*/  IMAD.MOV.U32 R50, RZ, RZ, R67 ;  /* 0x000000ffff327224 */ /* 0x001fe400078e0043 */
[----:B------:R-:W-:Y:S02]  /*5b510*/  IMAD.MOV.U32 R51, RZ, RZ, R2 ;  /* 0x000000ffff337224 */ /* 0x000fe400078e0002 */
[----:B-1----:R-:W-:Y:S02]  /*5b520*/  IMAD.MOV.U32 R91, RZ, RZ, R88 ;  /* 0x000000ffff5b7224 */ /* 0x002fe400078e0058 */
[----:B----4-:R-:W-:Y:S01]  /*5b530*/  IMAD.MOV.U32 R90, RZ, RZ, R5 ;  /* 0x000000ffff5a7224 */ /* 0x010fe200078e0005 */
[----:B------:R0:W4:Y:S01]  /*5b540*/  @P5 LDG.E.U16 R32, desc[UR6][R50.64] ;  /* 0x0000000632205981 */ /* 0x000122000c1e1500 */
[----:B------:R-:W-:-:S03]  /*5b550*/  ISETP.GT.AND P0, PT, R92, 0xf4, PT ;  /* 0x000000f45c00780c */ /* 0x000fc60003f04270 */
[----:B------:R-:W3:Y:S04]  /*5b560*/  LDL.LU R2, [R1+0x4358] ;  /* 0x0043580001027983 */ /* 0x000ee80000300800 */
[----:B------:R-:W3:Y:S04]  /*5b570*/  @P5 LDG.E.U16 R33, desc[UR6][R90.64] ;  /* 0x000000065a215981 */ /* 0x000ee8000c1e1500 */
[----:B------:R-:W3:Y:S04]  /*5b580*/  LDL.LU R88, [R1+0x4354] ;  /* 0x0043540001587983 */ /* 0x000ee80000300800 */
[----:B------:R-:W3:Y:S04]  /*5b590*/  LDL.LU R5, [R1+0x4350] ;  /* 0x0043500001057983 */ /* 0x000ee80000300800 */
[----:B------:R-:W-:Y:S04]  /*5b5a0*/  STL.64 [R1+0xe30], R90 ;  /* 0x000e305a01007387 */ /* 0x000fe80000100a00 */
[----:B------:R0:W-:Y:S01]  /*5b5b0*/  STL.64 [R1+0xe28], R50 ;  /* 0x000e283201007387 */ /* 0x0001e20000100a00 */
[----:B--2---:R-:W-:Y:S01]  /*5b5c0*/  PRMT R3, RZ, 0x7610, R3 ;  /* 0x00007610ff037816 */ /* 0x004fe20000000003 */
[----:B0-----:R-:W-:-:S02]  /*5b5d0*/  IMAD.MOV.U32 R51, RZ, RZ, R4 ;  /* 0x000000ffff337224 */ /* 0x001fc400078e0004 */
[----:B----4-:R0:W-:Y:S04]  /*5b5e0*/  STL [R1+0x1f9c], R32 ;  /* 0x001f9c2001007387 */ /* 0x0101e80000100800 */
[----:B---3--:R1:W-:Y:S04]  /*5b5f0*/  STL [R1+0x1fa0], R33 ;  /* 0x001fa02101007387 */ /* 0x0083e80000100800 */
[----:B------:R-:W2:Y:S01]  /*5b600*/  LDL.LU R4, [R1+0x434c] ;  /* 0x00434c0001047983 */ /* 0x000ea20000300800 */
[----:B0-----:R-:W-:Y:S02]  /*5b610*/  IMAD.MOV.U32 R32, RZ, RZ, R63 ;  /* 0x000000ffff207224 */ /* 0x001fe400078e003f */
[----:B-1----:R-:W-:-:S05]  /*5b620*/  IMAD.MOV.U32 R33, RZ, RZ, R62 ;  /* 0x000000ffff217224 */ /* 0x002fca00078e003e */
[----:B------:R-:W3:Y:S01]  /*5b630*/  @P0 LDG.E.U16 R3, desc[UR6][R32.64] ;  /* 0x0000000620030981 */ /* 0x000ee2000c1e1500 */
[----:B------:R-:W-:Y:S01]  /*5b640*/  IMAD.MOV.U32 R50, RZ, RZ, R2 ;  /* 0x000000ffff327224 */ /* 0x000fe200078e0002 */
[----:B------:R-:W-:Y:S02]  /*5b650*/  ISETP.GT.AND P5, PT, R92, 0xf5, PT ;  /* 0x000000f55c00780c */ /* 0x000fe40003fa4270 */
[----:B------:R-:W-:Y:S01]  /*5b660*/  PRMT R45, RZ, 0x7610, R45 ;  /* 0x00007610ff2d7816 */ /* 0x000fe2000000002d */
[----:B------:R-:W4:Y:S04]  /*5b670*/  LDL.LU R2, [R1+0x4348] ;  /* 0x0043480001027983 */ /* 0x000f280000300800 */
[----:B------:R0:W-:Y:S04]  /*5b680*/  STL.64 [R1+0xe20], R50 ;  /* 0x000e203201007387 */ /* 0x0001e80000100a00 */
[----:B------:R1:W-:Y:S04]  /*5b690*/  STL.64 [R1+0xe00], R32 ;  /* 0x000e002001007387 */ /* 0x0003e80000100a00 */
[----:B------:R-:W4:Y:S04]  /*5b6a0*/  LDL.LU R62, [R1+0x2c10] ;  /* 0x002c1000013e7983 */ /* 0x000f280000300800 */
[----:B------:R-:W4:Y:S04]  /*5b6b0*/  LDL.LU R63, [R1+0x2c24] ;  /* 0x002c2400013f7983 */ /* 0x000f280000300800 */
[----:B------:R0:W4:Y:S01]  /*5b6c0*/  @P0 LDG.E.U16 R45, desc[UR6][R50.64] ;  /* 0x00000006322d0981 */ /* 0x000122000c1e1500 */
[----:B------:R-:W-:Y:S01]  /*5b6d0*/  PRMT R44, RZ, 0x7610, R44 ;  /* 0x00007610ff2c7816 */ /* 0x000fe2000000002c */
[----:B0-----:R-:W-:-:S02]  /*5b6e0*/  IMAD.MOV.U32 R51, RZ, RZ, R88 ;  /* 0x000000ffff337224 */ /* 0x001fc400078e0058 */
[----:B-1----:R-:W-:Y:S02]  /*5b6f0*/  IMAD.MOV.U32 R33, RZ, RZ, R5 ;  /* 0x000000ffff217224 */ /* 0x002fe400078e0005 */
[----:B--2---:R-:W-:-:S05]  /*5b700*/  IMAD.MOV.U32 R50, RZ, RZ, R4 ;  /* 0x000000ffff327224 */ /* 0x004fca00078e0004 */
[----:B------:R-:W2:Y:S04]  /*5b710*/  @P5 LDG.E.U16 R44, desc[UR6][R50.64] ;  /* 0x00000006322c5981 */ /* 0x000ea8000c1e1500 */
[----:B---3--:R-:W-:Y:S04]  /*5b720*/  STL [R1+0x408c], R3 ;  /* 0x00408c0301007387 */ /* 0x008fe80000100800 */
[----:B------:R-:W-:Y:S04]  /*5b730*/  STL [R1+0x1fa8], R64 ;  /* 0x001fa84001007387 */ /* 0x000fe80000100800 */
[----:B------:R-:W-:Y:S04]  /*5b740*/  STL [R1+0x1fa4], R49 ;  /* 0x001fa43101007387 */ /* 0x000fe80000100800 */
[----:B------:R-:W3:Y:S04]  /*5b750*/  LDL.LU R5, [R1+0x4344] ;  /* 0x0043440001057983 */ /* 0x000ee80000300800 */
[----:B------:R-:W2:Y:S04]  /*5b760*/  LDL.LU R88, [R1+0x4340] ;  /* 0x0043400001587983 */ /* 0x000ea80000300800 */
[----:B------:R-:W4:Y:S01]  /*5b770*/  LDL.LU R4, [R1+0x433c] ;  /* 0x00433c0001047983 */ /* 0x000f220000300800 */
[----:B------:R-:W-:Y:S01]  /*5b780*/  PRMT R25, RZ, 0x7610, R25 ;  /* 0x00007610ff197816 */ /* 0x000fe20000000019 */
[----:B------:R-:W-:Y:S01]  /*5b790*/  IMAD.MOV.U32 R32, RZ, RZ, R66 ;  /* 0x000000ffff207224 */ /* 0x000fe200078e0042 */
[----:B------:R-:W-:Y:S01]  /*5b7a0*/  ISETP.GT.AND P0, PT, R92, 0xf6, PT ;  /* 0x000000f65c00780c */ /* 0x000fe20003f04270 */
[----:B------:R-:W-:Y:S04]  /*5b7b0*/  STL.64 [R1+0xdf0], R50 ;  /* 0x000df03201007387 */ /* 0x000fe80000100a00 */
[----:B------:R3:W-:Y:S04]  /*5b7c0*/  STL.64 [R1+0xde8], R32 ;  /* 0x000de82001007387 */ /* 0x0007e80000100a00 */
[----:B------:R3:W4:Y:S01]  /*5b7d0*/  @P5 LDG.E.U16 R25, desc[UR6][R32.64] ;  /* 0x0000000620195981 */ /* 0x000722000c1e1500 */
[----:B------:R-:W-:Y:S01]  /*5b7e0*/  PRMT R19, RZ, 0x7610, R19 ;  /* 0x00007610ff137816 */ /* 0x000fe20000000013 */
[----:B---3--:R-:W-:-:S02]  /*5b7f0*/  IMAD.MOV.U32 R33, RZ, RZ, R5 ;  /* 0x000000ffff217224 */ /* 0x008fc400078e0005 */
[----:B------:R-:W3:Y:S04]  /*5b800*/  LDL.LU R5, [R1+0x4338] ;  /* 0x0043380001057983 */ /* 0x000ee80000300800 */
[----:B--2---:R0:W-:Y:S04]  /*5b810*/  STL [R1+0x1f90], R44 ;  /* 0x001f902c01007387 */ /* 0x0041e80000100800 */
[----:B----4-:R1:W-:Y:S01]  /*5b820*/  STL [R1+0x1f98], R45 ;  /* 0x001f982d01007387 */ /* 0x0103e20000100800 */
[----:B0-----:R-:W-:Y:S02]  /*5b830*/  IMAD.MOV.U32 R44, RZ, RZ, R4 ;  /* 0x000000ffff2c7224 */ /* 0x001fe400078e0004 */
[----:B-1----:R-:W-:-:S02]  /*5b840*/  IMAD.MOV.U32 R45, RZ, RZ, R2 ;  /* 0x000000ffff2d7224 */ /* 0x002fc400078e0002 */
[----:B------:R-:W2:Y:S04]  /*5b850*/  LDL.LU R2, [R1+0x4334] ;  /* 0x0043340001027983 */ /* 0x000ea80000300800 */
[----:B------:R-:W4:Y:S04]  /*5b860*/  LDL.LU R4, [R1+0x4330] ;  /* 0x0043300001047983 */ /* 0x000f280000300800 */
[----:B------:R0:W4:Y:S01]  /*5b870*/  @P0 LDG.E.U16 R19, desc[UR6][R44.64] ;  /* 0x000000062c130981 */ /* 0x000122000c1e1500 */
[----:B------:R-:W-:Y:S02]  /*5b880*/  ISETP.GT.AND P5, PT, R92, 0xf7, PT ;  /* 0x000000f75c00780c */ /* 0x000fe40003fa4270 */
[----:B------:R-:W-:Y:S01]  /*5b890*/  PRMT R18, RZ, 0x7610, R18 ;  /* 0x00007610ff127816 */ /* 0x000fe20000000012 */
[----:B------:R-:W-:Y:S01]  /*5b8a0*/  IMAD.MOV.U32 R32, RZ, RZ, R65 ;  /* 0x000000ffff207224 */ /* 0x000fe200078e0041 */
[----:B------:R0:W-:Y:S01]  /*5b8b0*/  STL.64 [R1+0xde0], R44 ;  /* 0x000de02c01007387 */ /* 0x0001e20000100a00 */
[----:B------:R-:W-:-:S02]  /*5b8c0*/  PRMT R8, RZ, 0x7610, R8 ;  /* 0x00007610ff087816 */ /* 0x000fc40000000008 */
[----:B------:R-:W-:Y:S01]  /*5b8d0*/  PRMT R9, RZ, 0x7610, R9 ;  /* 0x00007610ff097816 */ /* 0x000fe20000000009 */
[----:B------:R2:W-:Y:S04]  /*5b8e0*/  STL.64 [R1+0xdc0], R32 ;  /* 0x000dc02001007387 */ /* 0x0005e80000100a00 */
[----:B------:R2:W4:Y:S01]  /*5b8f0*/  @P0 LDG.E.U16 R18, desc[UR6][R32.64] ;  /* 0x0000000620120981 */ /* 0x000522000c1e1500 */
[----:B0-----:R-:W-:Y:S02]  /*5b900*/  IMAD.MOV.U32 R45, RZ, RZ, R88 ;  /* 0x000000ffff2d7224 */ /* 0x001fe400078e0058 */
[----:B---3--:R-:W-:-:S05]  /*5b910*/  IMAD.MOV.U32 R44, RZ, RZ, R5 ;  /* 0x000000ffff2c7224 */ /* 0x008fca00078e0005 */
[----:B------:R-:W3:Y:S01]  /*5b920*/  @P5 LDG.E.U16 R9, desc[UR6][R44.64] ;  /* 0x000000062c095981 */ /* 0x000ee2000c1e1500 */
[----:B--2---:R-:W-:Y:S02]  /*5b930*/  IMAD.MOV.U32 R33, RZ, RZ, R2 ;  /* 0x000000ffff217224 */ /* 0x004fe400078e0002 */
[----:B----4-:R-:W-:Y:S01]  /*5b940*/  IMAD.MOV.U32 R32, RZ, RZ, R4 ;  /* 0x000000ffff207224 */ /* 0x010fe200078e0004 */
[----:B------:R0:W-:Y:S04]  /*5b950*/  STL [R1+0x22b0], R19 ;  /* 0x0022b01301007387 */ /* 0x0001e80000100800 */
[----:B------:R1:W2:Y:S04]  /*5b960*/  @P5 LDG.E.U16 R8, desc[UR6][R32.64] ;  /* 0x0000000620085981 */ /* 0x0002a8000c1e1500 */
[----:B0-----:R-:W4:Y:S04]  /*5b970*/  LDL.LU R19, [R1+0x2c1c] ;  /* 0x002c1c0001137983 */ /* 0x001f280000300800 */
[----:B------:R-:W4:Y:S04]  /*5b980*/  LDL.LU R49, [R1+0x2c28] ;  /* 0x002c280001317983 */ /* 0x000f280000300800 */
[----:B------:R-:W4:Y:S04]  /*5b990*/  LDL.LU R2, [R1+0x432c] ;  /* 0x00432c0001027983 */ /* 0x000f280000300800 */
[----:B------:R-:W4:Y:S04]  /*5b9a0*/  LDL.LU R4, [R1+0x4328] ;  /* 0x0043280001047983 */ /* 0x000f280000300800 */
[----:B------:R-:W4:Y:S04]  /*5b9b0*/  LDL.LU R88, [R1+0x4324] ;  /* 0x0043240001587983 */ /* 0x000f280000300800 */
[----:B------:R-:W4:Y:S04]  /*5b9c0*/  LDL.LU R5, [R1+0x4320] ;  /* 0x0043200001057983 */ /* 0x000f280000300800 */
[----:B------:R0:W-:Y:S04]  /*5b9d0*/  STL.64 [R1+0xdb0], R44 ;  /* 0x000db02c01007387 */ /* 0x0001e80000100a00 */
[----:B------:R1:W-:Y:S01]  /*5b9e0*/  STL.64 [R1+0xda8], R32 ;  /* 0x000da82001007387 */ /* 0x0003e20000100a00 */
[----:B------:R-:W-:-:S02]  /*5b9f0*/  ISETP.GT.AND P0, PT, R92, 0xfa, PT ;  /* 0x000000fa5c00780c */ /* 0x000fc40003f04270 */
[----:B------:R-:W-:Y:S01]  /*5ba00*/  PRMT R3, RZ, 0x7610, R3 ;  /* 0x00007610ff037816 */ /* 0x000fe20000000003 */
[----:B0-----:R-:W4:Y:S04]  /*5ba10*/  LDL.LU R44, [R1+0x2c30] ;  /* 0x002c3000012c7983 */ /* 0x001f280000300800 */
[----:B------:R-:W4:Y:S04]  /*5ba20*/  LDL.LU R93, [R1+0x2c3c] ;  /* 0x002c3c00015d7983 */ /* 0x000f280000300800 */
[----:B------:R-:W4:Y:S04]  /*5ba30*/  LDL.LU R91, [R1+0x2c34] ;  /* 0x002c3400015b7983 */ /* 0x000f280000300800 */
[----:B------:R-:W-:Y:S04]  /*5ba40*/  STL [R1+0x1f8c], R25 ;  /* 0x001f8c1901007387 */ /* 0x000fe80000100800 */
[----:B------:R-:W4:Y:S04]  /*5ba50*/  LDL.LU R45, [R1+0x2c40] ;  /* 0x002c4000012d7983 */ /* 0x000f280000300800 */
[----:B------:R-:W4:Y:S01]  /*5ba60*/  LDL.LU R64, [R1+0x2c38] ;  /* 0x002c380001407983 */ /* 0x000f220000300800 */
[----:B-1----:R-:W-:Y:S01]  /*5ba70*/  MOV R32, R63 ;  /* 0x0000003f00207202 */ /* 0x002fe20000000f00 */
[----:B------:R-:W-:-:S05]  /*5ba80*/  IMAD.MOV.U32 R33, RZ, RZ, R62 ;  /* 0x000000ffff217224 */ /* 0x000fca00078e003e */
[----:B------:R0:W4:Y:S04]  /*5ba90*/  @P0 LDG.E.U16 R3, desc[UR6][R32.64] ;  /* 0x0000000620030981 */ /* 0x000128000c1e1500 */
[----:B--2---:R4:W-:Y:S04]  /*5baa0*/  STL [R1+0x2314], R8 ;  /* 0x0023140801007387 */ /* 0x0049e80000100800 */
[----:B---3--:R1:W-:Y:S01]  /*5bab0*/  STL [R1+0x2318], R9 ;  /* 0x0023180901007387 */ /* 0x0083e20000100800 */
[----:B----4-:R-:W-:Y:S01]  /*5bac0*/  IMAD.MOV.U32 R8, RZ, RZ, R4 ;  /* 0x000000ffff087224 */ /* 0x010fe200078e0004 */
[----:B------:R-:W-:Y:S01]  /*5bad0*/  PRMT R5, RZ, 0x7610, R5 ;  /* 0x00007610ff057816 */ /* 0x000fe20000000005 */
[----:B-1----:R-:W-:-:S02]  /*5bae0*/  IMAD.MOV.U32 R9, RZ, RZ, R2 ;  /* 0x000000ffff097224 */ /* 0x002fc400078e0002 */
[----:B------:R-:W2:Y:S04]  /*5baf0*/  LDL.LU R2, [R1+0x431c] ;  /* 0x00431c0001027983 */ /* 0x000ea80000300800 */
[----:B------:R-:W3:Y:S04]  /*5bb00*/  @P0 LDG.E.U16 R5, desc[UR6][R8.64] ;  /* 0x0000000608050981 */ /* 0x000ee8000c1e1500 */
[----:B------:R-:W4:Y:S04]  /*5bb10*/  LDL.LU R4, [R1+0x4318] ;  /* 0x0043180001047983 */ /* 0x000f280000300800 */
[----:B------:R1:W-:Y:S04]  /*5bb20*/  STL.64 [R1+0xd60], R8 ;  /* 0x000d600801007387 */ /* 0x0003e80000100a00 */
[----:B------:R-:W-:Y:S01]  /*5bb30*/  STL [R1+0x22ac], R18 ;  /* 0x0022ac1201007387 */ /* 0x000fe20000100800 */
[----:B------:R-:W-:-:S03]  /*5bb40*/  ISETP.GT.AND P5, PT, R92, 0xfb, PT ;  /* 0x000000fb5c00780c */ /* 0x000fc60003fa4270 */
[----:B-1----:R-:W2:Y:S04]  /*5bb50*/  LDL.64 R8, [R1+0xce8] ;  /* 0x000ce80001087983 */ /* 0x002ea80000100a00 */
[----:B------:R0:W-:Y:S04]  /*5bb60*/  STL.64 [R1+0xd40], R32 ;  /* 0x000d402001007387 */ /* 0x0001e80000100a00 */
[----:B------:R-:W2:Y:S04]  /*5bb70*/  LDL.LU R90, [R1+0x2c48] ;  /* 0x002c4800015a7983 */ /* 0x000ea80000300800 */
[----:B------:R-:W2:Y:S04]  /*5bb80*/  LDL.LU R89, [R1+0x2c58] ;  /* 0x002c580001597983 */ /* 0x000ea80000300800 */
[----:B------:R-:W2:Y:S04]  /*5bb90*/  LDL.LU R67, [R1+0x2c4c] ;  /* 0x002c4c0001437983 */ /* 0x000ea80000300800 */
[----:B------:R-:W2:Y:S04]  /*5bba0*/  LDL.LU R66, [R1+0x2c5c] ;  /* 0x002c5c0001427983 */ /* 0x000ea80000300800 */
[----:B------:R-:W2:Y:S04]  /*5bbb0*/  LDL.LU R65, [R1+0x2c50] ;  /* 0x002c500001417983 */ /* 0x000ea80000300800 */
[----:B------:R-:W2:Y:S04]  /*5bbc0*/  LDL.LU R62, [R1+0x2c60] ;  /* 0x002c6000013e7983 */ /* 0x000ea80000300800 */
[----:B------:R-:W2:Y:S01]  /*5bbd0*/  LDL.LU R63, [R1+0x2c54] ;  /* 0x002c5400013f7983 */ /* 0x000ea20000300800 */
[----:B------:R-:W-:Y:S01]  /*5bbe0*/  PRMT R81, RZ, 0x7610, R81 ;  /* 0x00007610ff517816 */ /* 0x000fe20000000051 */
[----:B0-----:R-:W-:-:S02]  /*5bbf0*/  IMAD.MOV.U32 R33, RZ, RZ, R88 ;  /* 0x000000ffff217224 */ /* 0x001fc400078e0058 */
[----:B------:R-:W-:-:S05]  /*5bc00*/  IMAD.MOV.U32 R18, RZ, RZ, R49 ;  /* 0x000000ffff127224 */ /* 0x000fca00078e0031 */
[----:B------:R-:W2:Y:S04]  /*5bc10*/  @P5 LDG.E.U16 R81, desc[UR6][R18.64] ;  /* 0x0000000612515981 */ /* 0x000ea8000c1e1500 */
[----:B---3--:R-:W-:Y:S04]  /*5bc20*/  STL [R1+0x409c], R5 ;  /* 0x00409c0501007387 */ /* 0x008fe80000100800 */
[----:B------:R-:W-:Y:S01]  /*5bc30*/  STL [R1+0x40a0], R3 ;  /* 0x0040a00301007387 */ /* 0x000fe20000100800 */
[----:B----4-:R-:W-:Y:S01]  /*5bc40*/  PRMT R4, RZ, 0x7610, R4 ;  /* 0x00007610ff047816 */ /* 0x010fe20000000004 */
[----:B--2---:R-:W-:-:S02]  /*5bc50*/  IMAD.MOV.U32 R32, RZ, RZ, R2 ;  /* 0x000000ffff207224 */ /* 0x004fc400078e0002 */
[----:B------:R-:W2:Y:S04]  /*5bc60*/  LDL.LU R88, [R1+0x4314] ;  /* 0x0043140001587983 */ /* 0x000ea80000300800 */
[----:B------:R-:W3:Y:S04]  /*5bc70*/  LDL.LU R2, [R1+0x4310] ;  /* 0x0043100001027983 */ /* 0x000ee80000300800 */
[----:B------:R0:W4:Y:S01]  /*5bc80*/  @P5 LDG.E.U16 R4, desc[UR6][R32.64] ;  /* 0x0000000620045981 */ /* 0x000122000c1e1500 */
[C---:B------:R-:W-:Y:S02]  /*5bc90*/  ISETP.GT.AND P5, PT, R92.reuse, 0xfd, PT ;  /* 0x000000fd5c00780c */ /* 0x040fe40003fa4270 */
[----:B------:R-:W-:Y:S01]  /*5bca0*/  ISETP.GT.AND P0, PT, R92, 0xfc, PT ;  /* 0x000000fc5c00780c */ /* 0x000fe20003f04270 */
[----:B------:R0:W-:Y:S01]  /*5bcb0*/  STL.64 [R1+0xd30], R32 ;  /* 0x000d302001007387 */ /* 0x0001e20000100a00 */
[----:B------:R-:W-:Y:S01]  /*5bcc0*/  PRMT R24, RZ, 0x7610, R24 ;  /* 0x00007610ff187816 */ /* 0x000fe20000000018 */
[----:B0-----:R-:W-:Y:S01]  /*5bcd0*/  IMAD.MOV.U32 R33, RZ, RZ, R64 ;  /* 0x000000ffff217224 */ /* 0x001fe200078e0040 */
[----:B---3--:R-:W-:Y:S01]  /*5bce0*/  PRMT R2, RZ, 0x7610, R2 ;  /* 0x00007610ff027816 */ /* 0x008fe20000000002 */
[----:B--2---:R-:W-:Y:S01]  /*5bcf0*/  IMAD.MOV.U32 R32, RZ, RZ, R88 ;  /* 0x000000ffff207224 */ /* 0x004fe200078e0058 */
[----:B----4-:R0:W-:Y:S04]  /*5bd00*/  STL [R1+0x4090], R4 ;  /* 0x0040900401007387 */ /* 0x0101e80000100800 */
[----:B------:R1:W-:Y:S04]  /*5bd10*/  STL.64 [R1+0xd28], R18 ;  /* 0x000d281201007387 */ /* 0x0003e80000100a00 */
[----:B------:R-:W2:Y:S04]  /*5bd20*/  @P5 LDG.E.U16 R2, desc[UR6][R8.64] ;  /* 0x0000000608025981 */ /* 0x000ea8000c1e1500 */
[----:B------:R-:W-:Y:S04]  /*5bd30*/  STL [R1+0x4094], R81 ;  /* 0x0040945101007387 */ /* 0x000fe80000100800 */
[----:B------:R-:W3:Y:S04]  /*5bd40*/  LDL.LU R88, [R1+0x430c] ;  /* 0x00430c0001587983 */ /* 0x000ee80000300800 */
[----:B------:R-:W4:Y:S01]  /*5bd50*/  @P0 LDG.E.U16 R24, desc[UR6][R32.64] ;  /* 0x0000000620180981 */ /* 0x000f22000c1e1500 */
[----:B------:R-:W-:-:S02]  /*5bd60*/  IMAD.MOV.U32 R5, RZ, RZ, R44 ;  /* 0x000000ffff057224 */ /* 0x000fc400078e002c */
[----:B0-----:R-:W-:Y:S02]  /*5bd70*/  IMAD.MOV.U32 R4, RZ, RZ, R93 ;  /* 0x000000ffff047224 */ /* 0x001fe400078e005d */
[----:B-1----:R-:W-:Y:S02]  /*5bd80*/  IMAD.MOV.U32 R18, RZ, RZ, R45 ;  /* 0x000000ffff127224 */ /* 0x002fe400078e002d */
[----:B------:R-:W-:Y:S01]  /*5bd90*/  IMAD.MOV.U32 R19, RZ, RZ, R91 ;  /* 0x000000ffff137224 */ /* 0x000fe200078e005b */
[----:B------:R0:W-:Y:S04]  /*5bda0*/  STL.64 [R1+0xd20], R32 ;  /* 0x000d202001007387 */ /* 0x0001e80000100a00 */
[----:B------:R-:W-:Y:S04]  /*5bdb0*/  STL.64 [R1+0xcf0], R4 ;  /* 0x000cf00401007387 */ /* 0x000fe80000100a00 */
[----:B------:R-:W-:Y:S01]  /*5bdc0*/  STL.64 [R1+0xd00], R18 ;  /* 0x000d001201007387 */ /* 0x000fe20000100a00 */
[----:B------:R-:W-:-:S02]  /*5bdd0*/  PRMT R3, RZ, 0x7610, R3 ;  /* 0x00007610ff037816 */ /* 0x000fc40000000003 */
[----:B------:R-:W-:-:S04]  /*5bde0*/  PRMT R0, RZ, 0x7610, R0 ;  /* 0x00007610ff007816 */ /* 0x000fc80000000000 */
[----:B------:R1:W3:Y:S04]  /*5bdf0*/  @P0 LDG.E.U16 R3, desc[UR6][R18.64] ;  /* 0x0000000612030981 */ /* 0x0002e8000c1e1500 */
[----:B--2---:R-:W-:Y:S04]  /*5be00*/  STL [R1+0x4050], R2 ;  /* 0x0040500201007387 */ /* 0x004fe80000100800 */
[----:B------:R-:W-:Y:S04]  /*5be10*/  STL [R1+0x4010], R92 ;  /* 0x0040105c01007387 */ /* 0x000fe80000100800 */
[----:B----4-:R2:W-:Y:S01]  /*5be20*/  STL [R1+0x1f78], R24 ;  /* 0x001f781801007387 */ /* 0x0105e20000100800 */
[----:B---3--:R-:W-:-:S03]  /*5be30*/  IMAD.MOV.U32 R50, RZ, RZ, R88 ;  /* 0x000000ffff327224 */ /* 0x008fc600078e0058 */
[----:B------:R-:W3:Y:S04]  /*5be40*/  @P5 LDG.E.U16 R0, desc[UR6][R4.64] ;  /* 0x0000000604005981 */ /* 0x000ee8000c1e1500 */
[----:B------:R-:W4:Y:S01]  /*5be50*/  LDL.LU R88, [R1+0x4308] ;  /* 0x0043080001587983 */ /* 0x000f220000300800 */
[C---:B------:R-:W-:Y:S02]  /*5be60*/  ISETP.GT.AND P0, PT, R92.reuse, 0xfe, PT ;  /* 0x000000fe5c00780c */ /* 0x040fe40003f04270 */
[----:B------:R-:W-:Y:S02]  /*5be70*/  ISETP.GT.AND P5, PT, R92, 0xff, PT ;  /* 0x000000ff5c00780c */ /* 0x000fe40003fa4270 */
[----:B------:R-:W-:Y:S01]  /*5be80*/  PRMT R46, RZ, 0x7610, R46 ;  /* 0x00007610ff2e7816 */ /* 0x000fe2000000002e */
[----:B------:R-:W-:Y:S01]  /*5be90*/  IMAD.MOV.U32 R51, RZ, RZ, R63 ;  /* 0x000000ffff337224 */ /* 0x000fe200078e003f */
[----:B------:R-:W-:Y:S01]  /*5bea0*/  PRMT R47, RZ, 0x7610, R47 ;  /* 0x00007610ff2f7816 */ /* 0x000fe2000000002f */
[----:B0-----:R-:W-:-:S02]  /*5beb0*/  IMAD.MOV.U32 R32, RZ, RZ, R62 ;  /* 0x000000ffff207224 */ /* 0x001fc400078e003e */
[----:B------:R-:W-:Y:S01]  /*5bec0*/  IMAD.MOV.U32 R33, RZ, RZ, R65 ;  /* 0x000000ffff217224 */ /* 0x000fe200078e0041 */
[----:B------:R-:W-:Y:S01]  /*5bed0*/  PRMT R48, RZ, 0x7610, R48 ;  /* 0x00007610ff307816 */ /* 0x000fe20000000030 */
[----:B--2---:R-:W-:Y:S02]  /*5bee0*/  IMAD.MOV.U32 R24, RZ, RZ, R66 ;  /* 0x000000ffff187224 */ /* 0x004fe400078e0042 */
[----:B------:R-:W-:Y:S01]  /*5bef0*/  IMAD.MOV.U32 R25, RZ, RZ, R67 ;  /* 0x000000ffff197224 */ /* 0x000fe200078e0043 */
[----:B------:R-:W2:Y:S04]  /*5bf00*/  @P0 LDG.E.U16 R46, desc[UR6][R50.64] ;  /* 0x00000006322e0981 */ /* 0x000ea8000c1e1500 */
[----:B------:R-:W2:Y:S01]  /*5bf10*/  @P0 LDG.E.U16 R47, desc[UR6][R32.64] ;  /* 0x00000006202f0981 */ /* 0x000ea2000c1e1500 */
[----:B-1----:R-:W-:-:S02]  /*5bf20*/  IMAD.MOV.U32 R18, RZ, RZ, R89 ;  /* 0x000000ffff127224 */ /* 0x002fc400078e0059 */
[----:B------:R-:W-:Y:S01]  /*5bf30*/  IMAD.MOV.U32 R19, RZ, RZ, R90 ;  /* 0x000000ffff137224 */ /* 0x000fe200078e005a */
[----:B------:R-:W2:Y:S04]  /*5bf40*/  @P5 LDG.E.U16 R48, desc[UR6][R24.64] ;  /* 0x0000000618305981 */ /* 0x000ea8000c1e1500 */
[----:B------:R-:W-:Y:S04]  /*5bf50*/  STL.64 [R1+0xca8], R18 ;  /* 0x000ca81201007387 */ /* 0x000fe80000100a00 */
[----:B------:R-:W-:Y:S04]  /*5bf60*/  STL.64 [R1+0xcb0], R24 ;  /* 0x000cb01801007387 */ /* 0x000fe80000100a00 */
[----:B------:R-:W-:Y:S04]  /*5bf70*/  STL.64 [R1+0xcc0], R32 ;  /* 0x000cc02001007387 */ /* 0x000fe80000100a00 */
[----:B------:R-:W-:Y:S04]  /*5bf80*/  STL.64 [R1+0xce0], R50 ;  /* 0x000ce03201007387 */ /* 0x000fe80000100a00 */
        /* <DEDUP_REMOVED lines=15> */
[----:B------:R-:W2:Y:S01]  /*5c080*/  LDL.LU R92, [R1+0x21bc] ;  /* 0x0021bc00015c7983 */ /* 0x000ea20000300800 */
[----:B----4-:R-:W-:-:S06]  /*5c090*/  PRMT R88, RZ, 0x7610, R88 ;  /* 0x00007610ff587816 */ /* 0x010fcc0000000058 */
[----:B------:R-:W4:Y:S04]  /*5c0a0*/  @P5 LDG.E.U16 R88, desc[UR6][R18.64] ;  /* 0x0000000612585981 */ /* 0x000f28000c1e1500 */
[----:B------:R0:W-:Y:S04]  /*5c0b0*/  STL [R1+0x1f74], R3 ;  /* 0x001f740301007387 */ /* 0x0001e80000100800 */
[----:B------:R-:W4:Y:S04]  /*5c0c0*/  LDL.LU R2, [R1+0x21a8] ;  /* 0x0021a80001027983 */ /* 0x000f280000300800 */
[----:B------:R-:W4:Y:S04]  /*5c0d0*/  LDL.LU R81, [R1+0x21a4] ;  /* 0x0021a40001517983 */ /* 0x000f280000300800 */
[----:B---3--:R1:W-:Y:S04]  /*5c0e0*/  STL [R1+0x1f70], R0 ;  /* 0x001f700001007387 */ /* 0x0083e80000100800 */
[----:B------:R-:W3:Y:S01]  /*5c0f0*/  LDL.LU R4, [R1+0x2190] ;  /* 0x0021900001047983 */ /* 0x000ee20000300800 */
[----:B------:R-:W-:Y:S06]  /*5c100*/  BAR.SYNC.DEFER_BLOCKING 0x0 ;  /* 0x0000000000007b1d */ /* 0x000fec0000010000 */
[----:B0-----:R-:W3:Y:S04]  /*5c110*/  LDL.LU R3, [R1+0x218c] ;  /* 0x00218c0001037983 */ /* 0x001ee80000300800 */
[----:B------:R-:W3:Y:S04]  /*5c120*/  LDL.LU R5, [R1+0x2178] ;  /* 0x0021780001057983 */ /* 0x000ee80000300800 */
[----:B-1----:R-:W3:Y:S04]  /*5c130*/  LDL.LU R0, [R1+0x2174] ;  /* 0x0021740001007983 */ /* 0x002ee80000300800 */
[----:B------:R-:W3:Y:S04]  /*5c140*/  LDL.LU.64 R50, [R1+0x4300] ;  /* 0x0043000001327983 */ /* 0x000ee80000300a00 */
[----:B--2---:R0:W-:Y:S04]  /*5c150*/  STL [R1+0x22a8], R46 ;  /* 0x0022a82e01007387 */ /* 0x0041e80000100800 */
[----:B0-----:R-:W2:Y:S04]  /*5c160*/  LDL.LU R46, [R1+0x42f8] ;  /* 0x0042f800012e7983 */ /* 0x001ea80000300800 */
[----:B------:R-:W2:Y:S04]  /*5c170*/  LDL.LU.64 R32, [R1+0x42f0] ;  /* 0x0042f00001207983 */ /* 0x000ea80000300a00 */
[----:B------:R0:W-:Y:S04]  /*5c180*/  STL [R1+0x22a4], R47 ;  /* 0x0022a42f01007387 */ /* 0x0001e80000100800 */
[----:B0-----:R-:W2:Y:S04]  /*5c190*/  LDL.LU R47, [R1+0x42e8] ;  /* 0x0042e800012f7983 */ /* 0x001ea80000300800 */
[----:B------:R-:W2:Y:S04]  /*5c1a0*/  LDL.LU.64 R24, [R1+0x42e0] ;  /* 0x0042e00001187983 */ /* 0x000ea80000300a00 */
[----:B------:R0:W-:Y:S04]  /*5c1b0*/  STL [R1+0x2310], R48 ;  /* 0x0023103001007387 */ /* 0x0001e80000100800 */
[----:B0-----:R-:W2:Y:S04]  /*5c1c0*/  LDL.LU R48, [R1+0x42d8] ;  /* 0x0042d80001307983 */ /* 0x001ea80000300800 */
[----:B------:R-:W2:Y:S04]  /*5c1d0*/  LDL.LU.64 R18, [R1+0x42d0] ;  /* 0x0042d00001127983 */ /* 0x000ea80000300a00 */
[----:B----4-:R0:W-:Y:S04]  /*5c1e0*/  STL [R1+0x230c], R88 ;  /* 0x00230c5801007387 */ /* 0x0101e80000100800 */
[----:B0-----:R-:W4:Y:S04]  /*5c1f0*/  LDL.LU R88, [R1+0x42cc] ;  /* 0x0042cc0001587983 */ /* 0x001f280000300800 */
[----:B----4-:R0:W-:Y:S04]  /*5c200*/  STS.U16 [R88+UR76+0x40000], R31 ;  /* 0x0400001f58007988 */ /* 0x0101e8000800044c */
[----:B------:R1:W-:Y:S04]  /*5c210*/  STS.U16 [R88+UR76+0x50000], R30 ;  /* 0x0500001e58007988 */ /* 0x0003e8000800044c */
        /* <DEDUP_REMOVED lines=9> */
[----:B--2---:R-:W2:Y:S04]  /*5c2b0*/  LDL.LU R91, [R1+0x42b4] ;  /* 0x0042b400015b7983 */ /* 0x004ea80000300800 */
        /* <DEDUP_REMOVED lines=20> */
[----:B------:R0:W-:Y:S04]  /*5c400*/  STS.U16 [R88+UR76+0x42000], R63 ;  /* 0x0420003f58007988 */ /* 0x0001e8000800044c */
[----:B------:R-:W-:Y:S04]  /*5c410*/  STS.U16 [R88+UR76+0x43c00], R48 ;  /* 0x043c003058007988 */ /* 0x000fe8000800044c */
[----:B------:R-:W-:Y:S04]  /*5c420*/  STS.U16 [R88+UR76+0x53c00], R25 ;  /* 0x053c001958007988 */ /* 0x000fe8000800044c */
[----:B0-----:R-:W2:Y:S04]  /*5c430*/  LDL.LU R63, [R1+0x4288] ;  /* 0x00428800013f7983 */ /* 0x001ea80000300800 */
        /* <DEDUP_REMOVED lines=36> */
[----:B--2---:R-:W-:Y:S04]  /*5c680*/  STS.U16 [R88+UR76+0x53400], R45 ;  /* 0x0534002d58007988 */ /* 0x004fe8000800044c */
[----:B------:R-:W-:Y:S04]  /*5c690*/  STS.U16 [R88+UR76+0x43400], R64 ;  /* 0x0434004058007988 */ /* 0x000fe8000800044c */
[----:B------:R-:W-:Y:S04]  /*5c6a0*/  STS.U16 [R88+UR76+0x53000], R65 ;  /* 0x0530004158007988 */ /* 0x000fe8000800044c */
[----:B------:R0:W-:Y:S04]  /*5c6b0*/  STS.U16 [R88+UR76+0x43000], R62 ;  /* 0x0430003e58007988 */ /* 0x0001e8000800044c */
        /* <DEDUP_REMOVED lines=41> */
[----:B------:R-:W3:Y:S04]  /*5c950*/  LDL.LU R22, [R1+0x41f0] ;  /* 0x0041f00001167983 */ /* 0x000ee80000300800 */
[----:B------:R0:W-:Y:S04]  /*5c960*/  STS.U16 [R88+UR76+0x47c00], R41 ;  /* 0x047c002958007988 */ /* 0x0001e8000800044c */
[----:B------:R1:W-:Y:S04]  /*5c970*/  STS.U16 [R88+UR76+0x57c00], R40 ;  /* 0x057c002858007988 */ /* 0x0003e8000800044c */
[----:B------:R-:W-:Y:S04]  /*5c980*/  STS.U16 [R88+UR76+0x52000], R92 ;  /* 0x0520005c58007988 */ /* 0x000fe8000800044c */
[----:B------:R-:W-:Y:S04]  /*5c990*/  STS.U16 [R88+UR76+0x42400], R2 ;  /* 0x0424000258007988 */ /* 0x000fe8000800044c */
[----:B------:R-:W-:Y:S04]  /*5c9a0*/  STS.U16 [R88+UR76+0x52400], R81 ;  /* 0x0524005158007988 */ /* 0x000fe8000800044c */
[----:B0-----:R-:W4:Y:S04]  /*5c9b0*/  LDL.LU R41, [R1+0x41ec] ;  /* 0x0041ec0001297983 */ /* 0x001f280000300800 */
[----:B-1----:R-:W4:Y:S04]  /*5c9c0*/  LDL.LU R40, [R1+0x41e8] ;  /* 0x0041e80001287983 */ /* 0x002f280000300800 */
[----:B------:R-:W-:Y:S04]  /*5c9d0*/  STL [R1+0x3d34], R88 ;  /* 0x003d345801007387 */ /* 0x000fe80000100800 */
[----:B--2---:R0:W-:Y:S04]  /*5c9e0*/  STS.U16 [R7+UR76+0x40880], R23 ;  /* 0x0408801707007988 */ /* 0x0041e8000800044c */
[----:B---3--:R1:W-:Y:S04]  /*5c9f0*/  STS.U16 [R7+UR76+0x50880], R22 ;  /* 0x0508801607007988 */ /* 0x0083e8000800044c */
[----:B------:R2:W-:Y:S04]  /*5ca00*/  STS.U16 [R7+UR76+0x40c80], R39 ;  /* 0x040c802707007988 */ /* 0x0005e8000800044c */
[----:B------:R3:W-:Y:S04]  /*5ca10*/  STS.U16 [R7+UR76+0x50c80], R38 ;  /* 0x050c802607007988 */ /* 0x0007e8000800044c */
[----:B------:R2:W-:Y:S04]  /*5ca20*/  STS.U16 [R7+UR76+0x41080], R6 ;  /* 0x0410800607007988 */ /* 0x0005e8000800044c */
[----:B0-----:R-:W4:Y:S04]  /*5ca30*/  LDL.LU R23, [R1+0x41e4] ;  /* 0x0041e40001177983 */ /* 0x001f280000300800 */
[----:B-1----:R-:W4:Y:S04]  /*5ca40*/  LDL.LU R22, [R1+0x41e0] ;  /* 0x0041e00001167983 */ /* 0x002f280000300800 */
[----:B--2---:R-:W2:Y:S04]  /*5ca50*/  LDL.LU R39, [R1+0x41dc] ;  /* 0x0041dc0001277983 */ /* 0x004ea80000300800 */
[----:B---3--:R-:W3:Y:S04]  /*5ca60*/  LDL.LU R38, [R1+0x41d8] ;  /* 0x0041d80001267983 */ /* 0x008ee80000300800 */
[----:B------:R-:W3:Y:S04]  /*5ca70*/  LDL.LU R6, [R1+0x41d4] ;  /* 0x0041d40001067983 */ /* 0x000ee80000300800 */
        /* <DEDUP_REMOVED lines=24> */
[----:B----4-:R4:W-:Y:S04]  /*5cc00*/  STS.U16 [R7+UR76+0x42c80], R64 ;  /* 0x042c804007007988 */ /* 0x0109e8000800044c */
[----:B------:R0:W-:Y:S04]  /*5cc10*/  STS.U16 [R7+UR76+0x52c80], R65 ;  /* 0x052c804107007988 */ /* 0x0001e8000800044c */
[----:B------:R1:W-:Y:S04]  /*5cc20*/  STS.U16 [R7+UR76+0x43080], R66 ;  /* 0x0430804207007988 */ /* 0x0003e8000800044c */
[----:B------:R4:W-:Y:S04]  /*5cc30*/  STS.U16 [R7+UR76+0x53080], R67 ;  /* 0x0530804307007988 */ /* 0x0009e8000800044c */
[----:B0-----:R-:W2:Y:S04]  /*5cc40*/  LDL.LU R48, [R1+0x41a4] ;  /* 0x0041a40001307983 */ /* 0x001ea80000300800 */
[----:B-1----:R-:W2:Y:S04]  /*5cc50*/  LDL.LU R49, [R1+0x41a0] ;  /* 0x0041a00001317983 */ /* 0x002ea80000300800 */
[----:B----4-:R-:W4:Y:S04]  /*5cc60*/  LDL.LU R64, [R1+0x419c] ;  /* 0x00419c0001407983 */ /* 0x010f280000300800 */
        /* <DEDUP_REMOVED lines=50> */
[----:B---3--:R-:W3:Y:S04]  /*5cf90*/  LDL.LU R37, [R1+0x4130] ;  /* 0x0041300001257983 */ /* 0x008ee80000300800 */
        /* <DEDUP_REMOVED lines=12> */
[----:B------:R0:W-:Y:S04]  /*5d060*/  STS.U16 [R7+UR76+0x47080], R74 ;  /* 0x0470804a07007988 */ /* 0x0001e8000800044c */
[----:B------:R1:W-:Y:S04]  /*5d070*/  STS.U16 [R7+UR76+0x57080], R75 ;  /* 0x0570804b07007988 */ /* 0x0003e8000800044c */
[----:B------:R0:W-:Y:S04]  /*5d080*/  STS.U16 [R7+UR76+0x47480], R12 ;  /* 0x0474800c07007988 */ /* 0x0001e8000800044c */
[----:B------:R0:W-:Y:S04]  /*5d090*/  STS.U16 [R7+UR76+0x57480], R13 ;  /* 0x0574800d07007988 */ /* 0x0001e8000800044c */
[----:B------:R-:W-:Y:S04]  /*5d0a0*/  STS.U16 [R7+UR76+0x40080], R4 ;  /* 0x0400800407007988 */ /* 0x000fe8000800044c */
[----:B------:R-:W-:Y:S04]  /*5d0b0*/  STS.U16 [R7+UR76+0x50080], R3 ;  /* 0x0500800307007988 */ /* 0x000fe8000800044c */
[----:B------:R-:W-:Y:S04]  /*5d0c0*/  STS.U16 [R7+UR76+0x40480], R5 ;  /* 0x0404800507007988 */ /* 0x000fe8000800044c */
[----:B------:R-:W-:Y:S04]  /*5d0d0*/  STS.U16 [R7+UR76+0x50480], R0 ;  /* 0x0504800007007988 */ /* 0x000fe8000800044c */
[----:B0-----:R-:W3:Y:S04]  /*5d0e0*/  LDL.LU R74, [R1+0x4114] ;  /* 0x00411400014a7983 */ /* 0x001ee80000300800 */
[----:B-1----:R-:W3:Y:S04]  /*5d0f0*/  LDL.LU R75, [R1+0x4110] ;  /* 0x00411000014b7983 */ /* 0x002ee80000300800 */
[----:B------:R-:W-:Y:S04]  /*5d100*/  STS.U16 [R7+UR76+0x47880], R85 ;  /* 0x0478805507007988 */ /* 0x000fe8000800044c */
[----:B------:R-:W3:Y:S04]  /*5d110*/  LDL.LU R12, [R1+0x410c] ;  /* 0x00410c00010c7983 */ /* 0x000ee80000300800 */
[----:B------:R-:W3:Y:S04]  /*5d120*/  LDL.LU R13, [R1+0x4108] ;  /* 0x00410800010d7983 */ /* 0x000ee80000300800 */
[----:B------:R-:W-:Y:S04]  /*5d130*/  STS.U16 [R7+UR76+0x57880], R84 ;  /* 0x0578805407007988 */ /* 0x000fe8000800044c */
[----:B------:R-:W-:Y:S04]  /*5d140*/  STS.U16 [R7+UR76+0x47c80], R83 ;  /* 0x047c805307007988 */ /* 0x000fe8000800044c */
[----:B------:R-:W-:Y:S04]  /*5d150*/  STS.U16 [R7+UR76+0x57c80], R82 ;  /* 0x057c805207007988 */ /* 0x000fe8000800044c */
[----:B------:R-:W-:Y:S04]  /*5d160*/  STL [R1+0x3d10], R7 ;  /* 0x003d100701007387 */ /* 0x000fe80000100800 */
[----:B------:R0:W-:Y:S04]  /*5d170*/  STS.U16 [R6+UR76+0x40100], R38 ;  /* 0x0401002606007988 */ /* 0x0001e8000800044c */
[----:B--2---:R1:W-:Y:S04]  /*5d180*/  STS.U16 [R6+UR76+0x50100], R39 ;  /* 0x0501002706007988 */ /* 0x0043e8000800044c */
[----:B------:R2:W-:Y:S04]  /*5d190*/  STS.U16 [R6+UR76+0x40500], R22 ;  /* 0x0405001606007988 */ /* 0x0005e8000800044c */
[----:B------:R0:W-:Y:S04]  /*5d1a0*/  STS.U16 [R6+UR76+0x50500], R23 ;  /* 0x0505001706007988 */ /* 0x0001e8000800044c */
[----:B------:R1:W-:Y:S04]  /*5d1b0*/  STS.U16 [R6+UR76+0x40900], R40 ;  /* 0x0409002806007988 */ /* 0x0003e8000800044c */
[----:B------:R2:W-:Y:S04]  /*5d1c0*/  STS.U16 [R6+UR76+0x50900], R41 ;  /* 0x0509002906007988 */ /* 0x0005e8000800044c */
[----:B0-----:R-:W3:Y:S04]  /*5d1d0*/  LDL.LU R38, [R1+0x4104] ;  /* 0x0041040001267983 */ /* 0x001ee80000300800 */
[----:B-1----:R-:W3:Y:S04]  /*5d1e0*/  LDL.LU R39, [R1+0x4100] ;  /* 0x0041000001277983 */ /* 0x002ee80000300800 */
        /* <DEDUP_REMOVED lines=22> */
[----:B------:R1:W-:Y:S04]  /*5d350*/  STS.U16 [R6+UR76+0x52100], R43 ;  /* 0x0521002b06007988 */ /* 0x0003e8000800044c */
[----:B0-----:R-:W2:Y:S04]  /*5d360*/  LDL.LU R78, [R1+0x40d4] ;  /* 0x0040d400014e7983 */ /* 0x001ea80000300800 */
[----:B-1----:R-:W2:Y:S01]  /*5d370*/  LDL.LU R79, [R1+0x40d0] ;  /* 0x0040d000014f7983 */ /* 0x002ea20000300800 */
[----:B------:R-:W0:Y:S03]  /*5d380*/  LDC R89, c[0x0][0x3ac] ;  /* 0x0000eb00ff597b82 */ /* 0x000e260000000800 */
        /* <DEDUP_REMOVED lines=8> */
[----:B-1----:R-:W2:Y:S04]  /*5d410*/  LDL.LU R24, [R1+0x40bc] ;  /* 0x0040bc0001187983 */ /* 0x002ea80000300800 */
[----:B------:R-:W2:Y:S04]  /*5d420*/  LDL.LU R25, [R1+0x40b8] ;  /* 0x0040b80001197983 */ /* 0x000ea80000300800 */
[----:B------:R-:W2:Y:S04]  /*5d430*/  LDL.LU R44, [R1+0x40b4] ;  /* 0x0040b400012c7983 */ /* 0x000ea80000300800 */
[----:B----4-:R-:W4:Y:S04]  /*5d440*/  LDL.LU R45, [R1+0x40b0] ;  /* 0x0040b000012d7983 */ /* 0x010f280000300800 */
[----:B------:R-:W2:Y:S04]  /*5d450*/  LDL.LU.64 R82, [R1+0x98] ;  /* 0x0000980001527983 */ /* 0x000ea80000300a00 */
[----:B------:R-:W3:Y:S01]  /*5d460*/  LDL.LU.64 R4, [R1+0x260] ;  /* 0x0002600001047983 */ /* 0x000ee20000300a00 */
[----:B0-----:R-:W-:-:S04]  /*5d470*/  IMAD.SHL.U32 R89, R89, 0x100, RZ ;  /* 0x0000010059597824 */ /* 0x001fc800078e00ff */
[----:B------:R-:W-:Y:S01]  /*5d480*/  IMAD.SHL.U32 R89, R89, 0x2, RZ ;  /* 0x0000000259597824 */ /* 0x000fe200078e00ff */
[----:B------:R0:W-:Y:S04]  /*5d490*/  STS.U16 [R6+UR76+0x42d00], R62 ;  /* 0x042d003e06007988 */ /* 0x0001e8000800044c */
[-C--:B------:R-:W-:Y:S02]  /*5d4a0*/  IADD3 R0, P0, PT, R86, R89.reuse, RZ ;  /* 0x0000005956007210 */ /* 0x080fe40007f1e0ff */
[----:B------:R-:W-:Y:S01]  /*5d4b0*/  IADD3 R3, P5, PT, R26, R89, RZ ;  /* 0x000000591a037210 */ /* 0x000fe20007fbe0ff */
[----:B------:R1:W-:Y:S02]  /*5d4c0*/  STS.U16 [R6+UR76+0x52d00], R63 ;  /* 0x052d003f06007988 */ /* 0x0003e4000800044c */
[----:B------:R-:W-:-:S02]  /*5d4d0*/  IMAD.X R2, R87, 0x1, R80, P0 ;  /* 0x0000000157027824 */ /* 0x000fc400000e0650 */
[----:B0-----:R-:W4:Y:S04]  /*5d4e0*/  LDL.LU R62, [R1+0x40ac] ;  /* 0x0040ac00013e7983 */ /* 0x001f280000300800 */
[----:B-1----:R-:W4:Y:S04]  /*5d4f0*/  LDL.LU R63, [R1+0x40a8] ;  /* 0x0040a800013f7983 */ /* 0x002f280000300800 */
[----:B------:R-:W-:Y:S04]  /*5d500*/  STL [R1+0x29a8], R0 ;  /* 0x0029a80001007387 */ /* 0x000fe80000100800 */
[----:B------:R-:W-:Y:S04]  /*5d510*/  STL [R1+0x29ac], R3 ;  /* 0x0029ac0301007387 */ /* 0x000fe80000100800 */
[----:B------:R-:W4:Y:S04]  /*5d520*/  LDL.LU.64 R84, [R1+0x90] ;  /* 0x0000900001547983 */ /* 0x000f280000300a00 */
[----:B------:R0:W-:Y:S04]  /*5d530*/  STL [R1+0x26dc], R2 ;  /* 0x0026dc0201007387 */ /* 0x0001e80000100800 */
[----:B0-----:R-:W4:Y:S01]  /*5d540*/  LDL.LU.64 R2, [R1+0x258] ;  /* 0x0002580001027983 */ /* 0x001f220000300a00 */
[----:B------:R-:W-:-:S05]  /*5d550*/  IMAD.X R0, R27, 0x1, R80, P5 ;  /* 0x000000011b007824 */ /* 0x000fca00028e0650 */
[----:B------:R2:W-:Y:S04]  /*5d560*/  STL [R1+0x26e0], R0 ;  /* 0x0026e00001007387 */ /* 0x0005e80000100800 */
[----:B------:R3:W-:Y:S04]  /*5d570*/  STL [R1+0x4018], R26 ;  /* 0x0040181a01007387 */ /* 0x0007e80000100800 */
[----:B------:R-:W-:Y:S01]  /*5d580*/  STL [R1+0x4014], R27 ;  /* 0x0040141b01007387 */ /* 0x000fe20000100800 */
[-C--:B--2---:R-:W-:Y:S02]  /*5d590*/  IADD3 R0, P0, PT, R82, R89.reuse, RZ ;  /* 0x0000005952007210 */ /* 0x084fe40007f1e0ff */
[----:B---3--:R-:W-:-:S03]  /*5d5a0*/  IADD3 R26, P5, PT, R4, R89, RZ ;  /* 0x00000059041a7210 */ /* 0x008fc60007fbe0ff */
[--C-:B------:R-:W-:Y:S01]  /*5d5b0*/  IMAD.X R7, R83, 0x1, R80.reuse, P0 ;  /* 0x0000000153077824 */ /* 0x100fe200000e0650 */
[----:B------:R0:W-:Y:S04]  /*5d5c0*/  STL [R1+0x29b0], R0 ;  /* 0x0029b00001007387 */ /* 0x0001e80000100800 */
[----:B------:R-:W-:Y:S04]  /*5d5d0*/  STL [R1+0x29b4], R26 ;  /* 0x0029b41a01007387 */ /* 0x000fe80000100800 */
[----:B------:R-:W-:Y:S01]  /*5d5e0*/  STL [R1+0x26e4], R7 ;  /* 0x0026e40701007387 */ /* 0x000fe20000100800 */
[----:B0-----:R-:W-:Y:S01]  /*5d5f0*/  IMAD.X R0, R5, 0x1, R80, P5 ;  /* 0x0000000105007824 */ /* 0x001fe200028e0650 */
[----:B------:R-:W-:-:S02]  /*5d600*/  IADD3 R5, P0, PT, R16, R89, RZ ;  /* 0x0000005910057210 */ /* 0x000fc40007f1e0ff */
[----:B------:R-:W-:Y:S02]  /*5d610*/  IADD3 R4, P5, PT, R28, R89, RZ ;  /* 0x000000591c047210 */ /* 0x000fe40007fbe0ff */
[----:B------:R-:W-:Y:S04]  /*5d620*/  STL [R1+0x26e8], R0 ;  /* 0x0026e80001007387 */ /* 0x000fe80000100800 */
[----:B------:R-:W-:Y:S04]  /*5d630*/  STL [R1+0x29b8], R5 ;  /* 0x0029b80501007387 */ /* 0x000fe80000100800 */
[----:B------:R-:W2:Y:S04]  /*5d640*/  LDL.LU.64 R82, [R1+0x250] ;  /* 0x0002500001527983 */ /* 0x000ea80000300a00 */
[----:B------:R0:W-:Y:S04]  /*5d650*/  STL [R1+0x29bc], R4 ;  /* 0x0029bc0401007387 */ /* 0x0001e80000100800 */
[----:B0-----:R-:W3:Y:S01]  /*5d660*/  LDL.LU.64 R4, [R1+0x248] ;  /* 0x0002480001047983 */ /* 0x001ee20000300a00 */
[----:B------:R-:W-:-:S05]  /*5d670*/  IMAD.X R0, R17, 0x1, R80, P0 ;  /* 0x0000000111007824 */ /* 0x000fca00000e0650 */
[----:B------:R0:W-:Y:S04]  /*5d680*/  STL [R1+0x26ec], R0 ;  /* 0x0026ec0001007387 */ /* 0x0001e80000100800 */
[----:B------:R4:W-:Y:S04]  /*5d690*/  STL [R1+0x4020], R16 ;  /* 0x0040201001007387 */ /* 0x0009e80000100800 */
[----:B------:R-:W-:Y:S04]  /*5d6a0*/  STL [R1+0x401c], R17 ;  /* 0x00401c1101007387 */ /* 0x000fe80000100800 */
[----:B------:R-:W-:Y:S04]  /*5d6b0*/  STL [R1+0x4028], R28 ;  /* 0x0040281c01007387 */ /* 0x000fe80000100800 */
[----:B------:R-:W-:Y:S01]  /*5d6c0*/  STL [R1+0x4024], R29 ;  /* 0x0040241d01007387 */ /* 0x000fe20000100800 */
[----:B0-----:R-:W-:Y:S01]  /*5d6d0*/  IMAD.X R0, R29, 0x1, R80, P5 ;  /* 0x000000011d007824 */ /* 0x001fe200028e0650 */
[----:B----4-:R-:W-:-:S02]  /*5d6e0*/  IADD3 R16, P0, PT, R84, R89, RZ ;  /* 0x0000005954107210 */ /* 0x010fc40007f1e0ff */
[----:B------:R-:W-:Y:S02]  /*5d6f0*/  IADD3 R7, P5, PT, R2, R89, RZ ;  /* 0x0000005902077210 */ /* 0x000fe40007fbe0ff */
[----:B------:R0:W-:Y:S04]  /*5d700*/  STL [R1+0x26f0], R0 ;  /* 0x0026f00001007387 */ /* 0x0001e80000100800 */
[----:B------:R-:W-:Y:S01]  /*5d710*/  STL [R1+0x29c0], R16 ;  /* 0x0029c01001007387 */ /* 0x000fe20000100800 */
[----:B------:R-:W-:-:S03]  /*5d720*/  IMAD.X R2, R3, 0x1, R80, P5 ;  /* 0x0000000103027824 */ /* 0x000fc600028e0650 */
[----:B------:R-:W-:Y:S04]  /*5d730*/  STL [R1+0x29c4], R7 ;  /* 0x0029c40701007387 */ /* 0x000fe80000100800 */
[----:B------:R-:W4:Y:S01]  /*5d740*/  LDL.LU.64 R26, [R1+0x240] ;  /* 0x00024000011a7983 */ /* 0x000f220000300a00 */
[----:B0-----:R-:W-:-:S05]  /*5d750*/  IMAD.X R0, R85, 0x1, R80, P0 ;  /* 0x0000000155007824 */ /* 0x001fca00000e0650 */
[----:B------:R-:W-:Y:S04]  /*5d760*/  STL [R1+0x26f4], R0 ;  /* 0x0026f40001007387 */ /* 0x000fe80000100800 */
[----:B------:R0:W-:Y:S04]  /*5d770*/  STL [R1+0x26f8], R2 ;  /* 0x0026f80201007387 */ /* 0x0001e80000100800 */
[----:B0-----:R-:W4:Y:S01]  /*5d780*/  LDL.LU.64 R2, [R1+0x238] ;  /* 0x0002380001027983 */ /* 0x001f220000300a00 */
[-C--:B------:R-:W-:Y:S02]  /*5d790*/  IADD3 R0, P0, PT, R46, R89.reuse, RZ ;  /* 0x000000592e007210 */ /* 0x080fe40007f1e0ff */
[----:B------:R-:W-:-:S03]  /*5d7a0*/  IADD3 R7, P5, PT, R48, R89, RZ ;  /* 0x0000005930077210 */ /* 0x000fc60007fbe0ff */
[----:B------:R0:W-:Y:S04]  /*5d7b0*/  STL [R1+0x29c8], R0 ;  /* 0x0029c80001007387 */ /* 0x0001e80000100800 */
[----:B------:R-:W-:Y:S04]  /*5d7c0*/  STL [R1+0x4030], R46 ;  /* 0x0040302e01007387 */ /* 0x000fe80000100800 */
[----:B------:R-:W-:Y:S04]  /*5d7d0*/  STL [R1+0x29cc], R7 ;  /* 0x0029cc0701007387 */ /* 0x000fe80000100800 */
[----:B------:R-:W-:Y:S01]  /*5d7e0*/  STL [R1+0x402c], R47 ;  /* 0x00402c2f01007387 */ /* 0x000fe20000100800 */
[----:B0-----:R-:W-:-:S05]  /*5d7f0*/  IMAD.X R0, R47, 0x1, R80, P0 ;  /* 0x000000012f007824 */ /* 0x001fca00000e0650 */
[----:B------:R0:W-:Y:S04]  /*5d800*/  STL [R1+0x26fc], R0 ;  /* 0x0026fc0001007387 */ /* 0x0001e80000100800 */
[----:B------:R-:W-:Y:S04]  /*5d810*/  STL [R1+0x4038], R48 ;  /* 0x0040383001007387 */ /* 0x000fe80000100800 */
[----:B------:R-:W-:Y:S01]  /*5d820*/  STL [R1+0x4034], R49 ;  /* 0x0040343101007387 */ /* 0x000fe20000100800 */
[----:B0-----:R-:W-:-:S05]  /*5d830*/  IMAD.X R0, R49, 0x1, R80, P5 ;  /* 0x0000000131007824 */ /* 0x001fca00028e0650 */
[----:B------:R2:W-:Y:S02]  /*5d840*/  STL [R1+0x2700], R0 ;  /* 0x0027000001007387 */ /* 0x0005e40000100800 */
[----:B--2---:R-:W-:-:S05]  /*5d850*/  IADD3 R0, P0, PT, R82, R89, RZ ;  /* 0x0000005952007210 */ /* 0x004fca0007f1e0ff */
[----:B------:R-:W-:Y:S01]  /*5d860*/  IMAD.X R7, R83, 0x1, R80, P0 ;  /* 0x0000000153077824 */ /* 0x000fe200000e0650 */
[----:B------:R0:W-:Y:S01]  /*5d870*/  STL [R1+0x29d0], R0 ;  /* 0x0029d00001007387 */ /* 0x0001e20000100800 */
[----:B---3--:R-:W-:-:S05]  /*5d880*/  IADD3 R16, P5, PT, R4, R89, RZ ;  /* 0x0000005904107210 */ /* 0x008fca0007fbe0ff */
[----:B------:R1:W-:Y:S01]  /*5d890*/  STL [R1+0x29d4], R16 ;  /* 0x0029d41001007387 */ /* 0x0003e20000100800 */
[----:B0-----:R-:W-:-:S03]  /*5d8a0*/  IMAD.X R0, R5, 0x1, R80, P5 ;  /* 0x0000000105007824 */ /* 0x001fc600028e0650 */
[----:B-1----:R-:W2:Y:S04]  /*5d8b0*/  LDL.LU.64 R16, [R1+0x88] ;  /* 0x0000880001107983 */ /* 0x002ea80000300a00 */
[----:B------:R0:W-:Y:S04]  /*5d8c0*/  STL [R1+0x2704], R7 ;  /* 0x0027040701007387 */ /* 0x0001e80000100800 */
[----:B------:R-:W3:Y:S01]  /*5d8d0*/  LDL.LU.64 R4, [R1+0x230] ;  /* 0x0002300001047983 */ /* 0x000ee20000300a00 */
[----:B------:R-:W-:-:S03]  /*5d8e0*/  IADD3 R28, P0, PT, R64, R89, RZ ;  /* 0x00000059401c7210 */ /* 0x000fc60007f1e0ff */
[----:B------:R1:W-:Y:S04]  /*5d8f0*/  STL [R1+0x2708], R0 ;  /* 0x0027080001007387 */ /* 0x0003e80000100800 */
[----:B------:R-:W-:Y:S01]  /*5d900*/  STL [R1+0x29d8], R28 ;  /* 0x0029d81c01007387 */ /* 0x000fe20000100800 */
[----:B0-----:R-:W-:-:S03]  /*5d910*/  IADD3 R7, P5, PT, R66, R89, RZ ;  /* 0x0000005942077210 */ /* 0x001fc60007fbe0ff */
[----:B------:R-:W-:Y:S01]  /*5d920*/  STL [R1+0x4040], R64 ;  /* 0x0040404001007387 */ /* 0x000fe20000100800 */
[----:B-1----:R-:W-:-:S03]  /*5d930*/  IMAD.X R0, R65, 0x1, R80, P0 ;  /* 0x0000000141007824 */ /* 0x002fc600000e0650 */
[----:B------:R0:W-:Y:S04]  /*5d940*/  STL [R1+0x29dc], R7 ;  /* 0x0029dc0701007387 */ /* 0x0001e80000100800 */
[----:B------:R-:W-:Y:S04]  /*5d950*/  STL [R1+0x403c], R65 ;  /* 0x00403c4101007387 */ /* 0x000fe80000100800 */
[----:B------:R4:W-:Y:S04]  /*5d960*/  STL [R1+0x270c], R0 ;  /* 0x00270c0001007387 */ /* 0x0009e80000100800 */
[----:B------:R-:W-:Y:S01]  /*5d970*/  STL [R1+0x4044], R66 ;  /* 0x0040444201007387 */ /* 0x000fe20000100800 */
[----:B0-----:R-:W-:Y:S01]  /*5d980*/  IMAD.X R7, R67, 0x1, R80, P5 ;  /* 0x0000000143077824 */ /* 0x001fe200028e0650 */
[----:B----4-:R-:W-:-:S04]  /*5d990*/  IADD3 R0, P0, PT, R26, R89, RZ ;  /* 0x000000591a007210 */ /* 0x010fc80007f1e0ff */
[----:B------:R0:W-:Y:S01]  /*5d9a0*/  STL [R1+0x2710], R7 ;  /* 0x0027100701007387 */ /* 0x0001e20000100800 */
[----:B------:R-:W-:-:S03]  /*5d9b0*/  IADD3 R28, P5, PT, R2, R89, RZ ;  /* 0x00000059021c7210 */ /* 0x000fc60007fbe0ff */
[----:B------:R1:W-:Y:S04]  /*5d9c0*/  STL [R1+0x20fc], R0 ;  /* 0x0020fc0001007387 */ /* 0x0003e80000100800 */
[----:B------:R4:W-:Y:S01]  /*5d9d0*/  STL [R1+0x2100], R28 ;  /* 0x0021001c01007387 */ /* 0x0009e20000100800 */
[----:B0-----:R-:W-:-:S03]  /*5d9e0*/  IMAD.X R7, R27, 0x1, R80, P0 ;  /* 0x000000011b077824 */ /* 0x001fc600000e0650 */
[----:B------:R-:W3:Y:S01]  /*5d9f0*/  LDL.LU.64 R26, [R1+0x80] ;  /* 0x00008000011a7983 */ /* 0x000ee20000300a00 */
[----:B-1----:R-:W-:-:S03]  /*5da00*/  IMAD.X R0, R3, 0x1, R80, P5 ;  /* 0x0000000103007824 */ /* 0x002fc600028e0650 */
[----:B------:R0:W-:Y:S04]  /*5da10*/  STL [R1+0x20f4], R7 ;  /* 0x0020f40701007387 */ /* 0x0001e80000100800 */
[----:B------:R-:W3:Y:S01]  /*5da20*/  LDL.LU.64 R2, [R1+0x228] ;  /* 0x0002280001027983 */ /* 0x000ee20000300a00 */
[----:B----4-:R-:W-:-:S03]  /*5da30*/  IADD3 R28, P0, PT, R8, R89, RZ ;  /* 0x00000059081c7210 */ /* 0x010fc60007f1e0ff */
[----:B------:R1:W-:Y:S04]  /*5da40*/  STL [R1+0x20f8], R0 ;  /* 0x0020f80001007387 */ /* 0x0003e80000100800 */
[----:B------:R-:W-:Y:S04]  /*5da50*/  STL [R1+0x29e0], R28 ;  /* 0x0029e01c01007387 */ /* 0x000fe80000100800 */
[----:B------:R-:W-:Y:S01]  /*5da60*/  STL [R1+0x4054], R8 ;  /* 0x0040540801007387 */ /* 0x000fe20000100800 */
[----:B0-----:R-:W-:Y:S01]  /*5da70*/  IADD3 R7, P5, PT, R30, R89, RZ ;  /* 0x000000591e077210 */ /* 0x001fe20007fbe0ff */
[----:B-1----:R-:W-:-:S04]  /*5da80*/  IMAD.X R0, R9, 0x1, R80, P0 ;  /* 0x0000000109007824 */ /* 0x002fc800000e0650 */
[----:B------:R-:W-:Y:S04]  /*5da90*/  STL [R1+0x29e4], R7 ;  /* 0x0029e40701007387 */ /* 0x000fe80000100800 */
[----:B------:R-:W-:Y:S04]  /*5daa0*/  STL [R1+0x4048], R9 ;  /* 0x0040480901007387 */ /* 0x000fe80000100800 */
[----:B------:R0:W-:Y:S04]  /*5dab0*/  STL [R1+0x2714], R0 ;  /* 0x0027140001007387 */ /* 0x0001e80000100800 */
[----:B------:R-:W-:Y:S04]  /*5dac0*/  STL [R1+0x405c], R30 ;  /* 0x00405c1e01007387 */ /* 0x000fe80000100800 */
[----:B------:R-:W-:Y:S01]  /*5dad0*/  STL [R1+0x4058], R31 ;  /* 0x0040581f01007387 */ /* 0x000fe20000100800 */
[----:B0-----:R-:W-:-:S05]  /*5dae0*/  IADD3.X R0, PT, PT, R31, R80, RZ, P5, !PT ;  /* 0x000000501f007210 */ /* 0x001fca0002ffe4ff */
[----:B------:R2:W-:Y:S02]  /*5daf0*/  STL [R1+0x2718], R0 ;  /* 0x0027180001007387 */ /* 0x0005e40000100800 */
[-C--:B--2---:R-:W-:Y:S02]  /*5db00*/  IADD3 R0, P0, PT, R16, R89.reuse, RZ ;  /* 0x0000005910007210 */ /* 0x084fe40007f1e0ff */
[----:B---3--:R-:W-:-:S03]  /*5db10*/  IADD3 R8, P5, PT, R4, R89, RZ ;  /* 0x0000005904087210 */ /* 0x008fc60007fbe0ff */
[--C-:B------:R-:W-:Y:S01]  /*5db20*/  IMAD.X R7, R17, 0x1, R80.reuse, P0 ;  /* 0x0000000111077824 */ /* 0x100fe200000e0650 */
[----:B------:R0:W-:Y:S04]  /*5db30*/  STL [R1+0x29e8], R0 ;  /* 0x0029e80001007387 */ /* 0x0001e80000100800 */
[----:B------:R1:W-:Y:S04]  /*5db40*/  STL [R1+0x29ec], R8 ;  /* 0x0029ec0801007387 */ /* 0x0003e80000100800 */
[----:B------:R-:W2:Y:S04]  /*5db50*/  LDL.LU.64 R16, [R1+0x220] ;  /* 0x0002200001107983 */ /* 0x000ea80000300a00 */
[----:B------:R3:W-:Y:S01]  /*5db60*/  STL [R1+0x271c], R7 ;  /* 0x00271c0701007387 */ /* 0x0007e20000100800 */
[----:B0-----:R-:W-:-:S03]  /*5db70*/  IMAD.X R0, R5, 0x1, R80, P5 ;  /* 0x0000000105007824 */ /* 0x001fc600028e0650 */
[----:B------:R-:W4:Y:S01]  /*5db80*/  LDL.LU.64 R4, [R1+0x218] ;  /* 0x0002180001047983 */ /* 0x000f220000300a00 */
[-C--:B-1----:R-:W-:Y:S02]  /*5db90*/  IADD3 R8, P0, PT, R18, R89.reuse, RZ ;  /* 0x0000005912087210 */ /* 0x082fe40007f1e0ff */
[----:B---3--:R-:W-:Y:S01]  /*5dba0*/  IADD3 R7, P5, PT, R32, R89, RZ ;  /* 0x0000005920077210 */ /* 0x008fe20007fbe0ff */
[----:B------:R0:W-:Y:S04]  /*5dbb0*/  STL [R1+0x2720], R0 ;  /* 0x0027200001007387 */ /* 0x0001e80000100800 */
[----:B------:R-:W-:Y:S04]  /*5dbc0*/  STL [R1+0x29f0], R8 ;  /* 0x0029f00801007387 */ /* 0x000fe80000100800 */
[----:B------:R-:W-:Y:S04]  /*5dbd0*/  STL [R1+0x4064], R18 ;  /* 0x0040641201007387 */ /* 0x000fe80000100800 */
[----:B------:R-:W-:Y:S04]  /*5dbe0*/  STL [R1+0x29f4], R7 ;  /* 0x0029f40701007387 */ /* 0x000fe80000100800 */
[----:B------:R-:W-:Y:S01]  /*5dbf0*/  STL [R1+0x4060], R19 ;  /* 0x0040601301007387 */ /* 0x000fe20000100800 */
[----:B0-----:R-:W-:-:S05]  /*5dc00*/  IMAD.X R0, R19, 0x1, R80, P0 ;  /* 0x0000000113007824 */ /* 0x001fca00000e0650 */
[----:B------:R0:W-:Y:S04]  /*5dc10*/  STL [R1+0x2724], R0 ;  /* 0x0027240001007387 */ /* 0x0001e80000100800 */
[----:B------:R-:W-:Y:S04]  /*5dc20*/  STL [R1+0x406c], R32 ;  /* 0x00406c2001007387 */ /* 0x000fe80000100800 */
[----:B------:R-:W-:Y:S01]  /*5dc30*/  STL [R1+0x4068], R33 ;  /* 0x0040682101007387 */ /* 0x000fe20000100800 */
[----:B0-----:R-:W-:Y:S01]  /*5dc40*/  IMAD.X R0, R33, 0x1, R80, P5 ;  /* 0x0000000121007824 */ /* 0x001fe200028e0650 */
[----:B------:R-:W-:-:S04]  /*5dc50*/  IADD3 R8, P5, PT, R2, R89, RZ ;  /* 0x0000005902087210 */ /* 0x000fc80007fbe0ff */
[----:B------:R0:W-:Y:S02]  /*5dc60*/  STL [R1+0x2728], R0 ;  /* 0x0027280001007387 */ /* 0x0001e40000100800 */
[----:B0-----:R-:W-:-:S05]  /*5dc70*/  IADD3 R0, P0, PT, R26, R89, RZ ;  /* 0x000000591a007210 */ /* 0x001fca0007f1e0ff */
[--C-:B------:R-:W-:Y:S01]  /*5dc80*/  IMAD.X R7, R27, 0x1, R80.reuse, P0 ;  /* 0x000000011b077824 */ /* 0x100fe200000e0650 */
[----:B------:R-:W-:Y:S04]  /*5dc90*/  STL [R1+0x29f8], R0 ;  /* 0x0029f80001007387 */ /* 0x000fe80000100800 */
[----:B------:R0:W-:Y:S04]  /*5dca0*/  STL [R1+0x29fc], R8 ;  /* 0x0029fc0801007387 */ /* 0x0001e80000100800 */
[----:B0-----:R-:W3:Y:S01]  /*5dcb0*/  LDL.LU.64 R8, [R1+0x210] ;  /* 0x0002100001087983 */ /* 0x001ee20000300a00 */
[----:B------:R-:W-:-:S03]  /*5dcc0*/  IMAD.X R0, R3, 0x1, R80, P5 ;  /* 0x0000000103007824 */ /* 0x000fc600028e0650 */
[----:B------:R0:W-:Y:S04]  /*5dcd0*/  STL [R1+0x272c], R7 ;  /* 0x00272c0701007387 */ /* 0x0001e80000100800 */
[----:B------:R-:W3:Y:S01]  /*5dce0*/  LDL.LU.64 R2, [R1+0x208] ;  /* 0x0002080001027983 */ /* 0x000ee20000300a00 */
[----:B------:R-:W-:-:S03]  /*5dcf0*/  IADD3 R18, P0, PT, R50, R89, RZ ;  /* 0x0000005932127210 */ /* 0x000fc60007f1e0ff */
        /* <DEDUP_REMOVED lines=15> */
[----:B----4-:R-:W-:-:S05]  /*5ddf0*/  IADD3 R18, P5, PT, R4, R89, RZ ;  /* 0x0000005904127210 */ /* 0x010fca0007fbe0ff */
[----:B------:R1:W-:Y:S04]  /*5de00*/  STL [R1+0x2a0c], R18 ;  /* 0x002a0c1201007387 */ /* 0x0003e80000100800 */
[----:B------:R-:W2:Y:S01]  /*5de10*/  LDL.LU.64 R16, [R1+0x78] ;  /* 0x0000780001107983 */ /* 0x000ea20000300a00 */
[----:B0-----:R-:W-:-:S03]  /*5de20*/  IMAD.X R0, R5, 0x1, R80, P5 ;  /* 0x0000000105007824 */ /* 0x001fc600028e0650 */
[----:B------:R0:W-:Y:S04]  /*5de30*/  STL [R1+0x273c], R7 ;  /* 0x00273c0701007387 */ /* 0x0001e80000100800 */
[----:B------:R-:W4:Y:S04]  /*5de40*/  LDL.LU.64 R4, [R1+0x200] ;  /* 0x0002000001047983 */ /* 0x000f280000300a00 */
[----:B------:R0:W-:Y:S01]  /*5de50*/  STL [R1+0x2740], R0 ;  /* 0x0027400001007387 */ /* 0x0001e20000100800 */
[-C--:B-1----:R-:W-:Y:S02]  /*5de60*/  IADD3 R18, P5, PT, R70, R89.reuse, RZ ;  /* 0x0000005946127210 */ /* 0x082fe40007fbe0ff */
[----:B0-----:R-:W-:-:S05]  /*5de70*/  IADD3 R7, P0, PT, R68, R89, RZ ;  /* 0x0000005944077210 */ /* 0x001fca0007f1e0ff */
[--C-:B------:R-:W-:Y:S01]  /*5de80*/  IMAD.X R0, R69, 0x1, R80.reuse, P0 ;  /* 0x0000000145007824 */ /* 0x100fe200000e0650 */
[----:B------:R0:W-:Y:S04]  /*5de90*/  STL [R1+0x2a10], R7 ;  /* 0x002a100701007387 */ /* 0x0001e80000100800 */
[----:B------:R3:W-:Y:S04]  /*5dea0*/  STL [R1+0x2a14], R18 ;  /* 0x002a141201007387 */ /* 0x0007e80000100800 */
[----:B------:R1:W-:Y:S01]  /*5deb0*/  STL [R1+0x2744], R0 ;  /* 0x0027440001007387 */ /* 0x0003e20000100800 */
[----:B0-----:R-:W-:-:S05]  /*5dec0*/  IMAD.X R7, R71, 0x1, R80, P5 ;  /* 0x0000000147077824 */ /* 0x001fca00028e0650 */
[----:B------:R0:W-:Y:S01]  /*5ded0*/  STL [R1+0x2748], R7 ;  /* 0x0027480701007387 */ /* 0x0001e20000100800 */
[-C--:B---3--:R-:W-:Y:S02]  /*5dee0*/  IADD3 R18, P0, PT, R8, R89.reuse, RZ ;  /* 0x0000005908127210 */ /* 0x088fe40007f1e0ff */
[----:B-1----:R-:W-:-:S03]  /*5def0*/  IADD3 R0, P5, PT, R2, R89, RZ ;  /* 0x0000005902007210 */ /* 0x002fc60007fbe0ff */
[--C-:B0-----:R-:W-:Y:S01]  /*5df00*/  IMAD.X R7, R9, 0x1, R80.reuse, P0 ;  /* 0x0000000109077824 */ /* 0x101fe200000e0650 */
[----:B------:R-:W-:Y:S04]  /*5df10*/  STL [R1+0x20ec], R18 ;  /* 0x0020ec1201007387 */ /* 0x000fe80000100800 */
[----:B------:R-:W3:Y:S04]  /*5df20*/  LDL.LU.64 R8, [R1+0x70] ;  /* 0x0000700001087983 */ /* 0x000ee80000300a00 */
[----:B------:R0:W-:Y:S04]  /*5df30*/  STL [R1+0x20f0], R0 ;  /* 0x0020f00001007387 */ /* 0x0001e80000100800 */
[----:B------:R1:W-:Y:S01]  /*5df40*/  STL [R1+0x20e4], R7 ;  /* 0x0020e40701007387 */ /* 0x0003e20000100800 */
[----:B0-----:R-:W-:-:S03]  /*5df50*/  IMAD.X R0, R3, 0x1, R80, P5 ;  /* 0x0000000103007824 */ /* 0x001fc600028e0650 */
[----:B------:R-:W3:Y:S01]  /*5df60*/  LDL.LU.64 R2, [R1+0x1f8] ;  /* 0x0001f80001027983 */ /* 0x000ee20000300a00 */
[-C--:B-1----:R-:W-:Y:S02]  /*5df70*/  IADD3 R7, P0, PT, R10, R89.reuse, RZ ;  /* 0x000000590a077210 */ /* 0x082fe40007f1e0ff */
[----:B------:R-:W-:Y:S01]  /*5df80*/  IADD3 R18, P5, PT, R34, R89, RZ ;  /* 0x0000005922127210 */ /* 0x000fe20007fbe0ff */
[----:B------:R0:W-:Y:S04]  /*5df90*/  STL [R1+0x20e8], R0 ;  /* 0x0020e80001007387 */ /* 0x0001e80000100800 */
[----:B------:R1:W-:Y:S04]  /*5dfa0*/  STL [R1+0x2a18], R7 ;  /* 0x002a180701007387 */ /* 0x0003e80000100800 */
[----:B------:R2:W-:Y:S01]  /*5dfb0*/  STL [R1+0x2a1c], R18 ;  /* 0x002a1c1201007387 */ /* 0x0005e20000100800 */
[----:B0-----:R-:W-:-:S02]  /*5dfc0*/  IMAD.X R0, R11, 0x1, R80, P0 ;  /* 0x000000010b007824 */ /* 0x001fc400000e0650 */
[----:B-1----:R-:W-:-:S03]  /*5dfd0*/  IMAD.X R7, R35, 0x1, R80, P5 ;  /* 0x0000000123077824 */ /* 0x002fc600028e0650 */
[----:B------:R4:W-:Y:S04]  /*5dfe0*/  STL [R1+0x274c], R0 ;  /* 0x00274c0001007387 */ /* 0x0009e80000100800 */
[----:B------:R0:W-:Y:S01]  /*5dff0*/  STL [R1+0x2750], R7 ;  /* 0x0027500701007387 */ /* 0x0001e20000100800 */
[-C--:B--2---:R-:W-:Y:S02]  /*5e000*/  IADD3 R18, P0, PT, R16, R89.reuse, RZ ;  /* 0x0000005910127210 */ /* 0x084fe40007f1e0ff */
[----:B----4-:R-:W-:-:S03]  /*5e010*/  IADD3 R0, P5, PT, R4, R89, RZ ;  /* 0x0000005904007210 */ /* 0x010fc60007fbe0ff */
[--C-:B0-----:R-:W-:Y:S01]  /*5e020*/  IMAD.X R7, R17, 0x1, R80.reuse, P0 ;  /* 0x0000000111077824 */ /* 0x101fe200000e0650 */
[----:B------:R-:W-:Y:S04]  /*5e030*/  STL [R1+0x2a20], R18 ;  /* 0x002a201201007387 */ /* 0x000fe80000100800 */
[----:B------:R-:W2:Y:S04]  /*5e040*/  LDL.LU.64 R16, [R1+0x1f0] ;  /* 0x0001f00001107983 */ /* 0x000ea80000300a00 */
[----:B------:R0:W-:Y:S04]  /*5e050*/  STL [R1+0x2a24], R0 ;  /* 0x002a240001007387 */ /* 0x0001e80000100800 */
[----:B------:R1:W-:Y:S01]  /*5e060*/  STL [R1+0x2754], R7 ;  /* 0x0027540701007387 */ /* 0x0003e20000100800 */
[----:B0-----:R-:W-:-:S03]  /*5e070*/  IMAD.X R0, R5, 0x1, R80, P5 ;  /* 0x0000000105007824 */ /* 0x001fc600028e0650 */
[----:B------:R-:W4:Y:S01]  /*5e080*/  LDL.LU.64 R4, [R1+0x1e8] ;  /* 0x0001e80001047983 */ /* 0x000f220000300a00 */
[----:B-1----:R-:W-:-:S03]  /*5e090*/  IADD3 R7, P0, PT, R20, R89, RZ ;  /* 0x0000005914077210 */ /* 0x002fc60007f1e0ff */
[----:B------:R0:W-:Y:S02]  /*5e0a0*/  STL [R1+0x2758], R0 ;  /* 0x0027580001007387 */ /* 0x0001e40000100800 */
[----:B------:R-:W-:Y:S02]  /*5e0b0*/  IMAD.X R18, R21, 0x1, R80, P0 ;  /* 0x0000000115127824 */ /* 0x000fe400000e0650 */
[----:B------:R1:W-:Y:S01]  /*5e0c0*/  STL [R1+0x2a28], R7 ;  /* 0x002a280701007387 */ /* 0x0003e20000100800 */
[----:B0-----:R-:W-:-:S05]  /*5e0d0*/  IADD3 R0, P5, PT, R36, R89, RZ ;  /* 0x0000005924007210 */ /* 0x001fca0007fbe0ff */
[----:B-1----:R-:W-:Y:S01]  /*5e0e0*/  IMAD.X R7, R37, 0x1, R80, P5 ;  /* 0x0000000125077824 */ /* 0x002fe200028e0650 */
[----:B------:R3:W-:Y:S04]  /*5e0f0*/  STL [R1+0x2a2c], R0 ;  /* 0x002a2c0001007387 */ /* 0x0007e80000100800 */
[----:B------:R0:W-:Y:S04]  /*5e100*/  STL [R1+0x275c], R18 ;  /* 0x00275c1201007387 */ /* 0x0001e80000100800 */
[----:B------:R-:W-:Y:S01]  /*5e110*/  STL [R1+0x2760], R7 ;  /* 0x0027600701007387 */ /* 0x000fe20000100800 */
[----:B---3--:R-:W-:-:S05]  /*5e120*/  IADD3 R0, P0, PT, R8, R89, RZ ;  /* 0x0000005908007210 */ /* 0x008fca0007f1e0ff */
[----:B------:R1:W-:Y:S01]  /*5e130*/  STL [R1+0x2a30], R0 ;  /* 0x002a300001007387 */ /* 0x0003e20000100800 */
[----:B0-----:R-:W-:-:S05]  /*5e140*/  IADD3 R18, P5, PT, R2, R89, RZ ;  /* 0x0000005902127210 */ /* 0x001fca0007fbe0ff */
[--C-:B-1----:R-:W-:Y:S01]  /*5e150*/  IMAD.X R0, R3, 0x1, R80.reuse, P5 ;  /* 0x0000000103007824 */ /* 0x102fe200028e0650 */
[----:B------:R0:W-:Y:S04]  /*5e160*/  STL [R1+0x2a34], R18 ;  /* 0x002a341201007387 */ /* 0x0001e80000100800 */
[----:B------:R-:W3:Y:S01]  /*5e170*/  LDL.LU.64 R2, [R1+0x1e0] ;  /* 0x0001e00001027983 */ /* 0x000ee20000300a00 */
[----:B------:R-:W-:-:S05]  /*5e180*/  IMAD.X R7, R9, 0x1, R80, P0 ;  /* 0x0000000109077824 */ /* 0x000fca00000e0650 */
[----:B------:R1:W-:Y:S04]  /*5e190*/  STL [R1+0x2764], R7 ;  /* 0x0027640701007387 */ /* 0x0003e80000100800 */
[----:B------:R-:W3:Y:S01]  /*5e1a0*/  LDL.LU.64 R8, [R1+0x1d8] ;  /* 0x0001d80001087983 */ /* 0x000ee20000300a00 */
[----:B0-----:R-:W-:-:S03]  /*5e1b0*/  IADD3 R18, P5, PT, R56, R89, RZ ;  /* 0x0000005938127210 */ /* 0x001fc60007fbe0ff */
[----:B------:R0:W-:Y:S01]  /*5e1c0*/  STL [R1+0x2768], R0 ;  /* 0x0027680001007387 */ /* 0x0001e20000100800 */
[----:B-1----:R-:W-:-:S05]  /*5e1d0*/  IADD3 R7, P0, PT, R54, R89, RZ ;  /* 0x0000005936077210 */ /* 0x002fca0007f1e0ff */
[--C-:B0-----:R-:W-:Y:S01]  /*5e1e0*/  IMAD.X R0, R55, 0x1, R80.reuse, P0 ;  /* 0x0000000137007824 */ /* 0x101fe200000e0650 */
[----:B------:R0:W-:Y:S04]  /*5e1f0*/  STL [R1+0x2a38], R7 ;  /* 0x002a380701007387 */ /* 0x0001e80000100800 */
[----:B------:R2:W-:Y:S04]  /*5e200*/  STL [R1+0x2a3c], R18 ;  /* 0x002a3c1201007387 */ /* 0x0005e80000100800 */
[----:B------:R-:W-:Y:S01]  /*5e210*/  STL [R1+0x276c], R0 ;  /* 0x00276c0001007387 */ /* 0x000fe20000100800 */
[----:B0-----:R-:W-:-:S05]  /*5e220*/  IMAD.X R7, R57, 0x1, R80, P5 ;  /* 0x0000000139077824 */ /* 0x001fca00028e0650 */
[----:B------:R0:W-:Y:S01]  /*5e230*/  STL [R1+0x2770], R7 ;  /* 0x0027700701007387 */ /* 0x0001e20000100800 */
[----:B--2---:R-:W-:-:S05]  /*5e240*/  IADD3 R18, P0, PT, R16, R89, RZ ;  /* 0x0000005910127210 */ /* 0x004fca0007f1e0ff */
[----:B------:R1:W-:Y:S01]  /*5e250*/  STL [R1+0x2a40], R18 ;  /* 0x002a401201007387 */ /* 0x0003e20000100800 */
[--C-:B0-----:R-:W-:Y:S01]  /*5e260*/  IMAD.X R7, R17, 0x1, R80.reuse, P0 ;  /* 0x0000000111077824 */ /* 0x101fe200000e0650 */
[-C--:B----4-:R-:W-:Y:S02]  /*5e270*/  IADD3 R0, P5, PT, R4, R89.reuse, RZ ;  /* 0x0000005904007210 */ /* 0x090fe40007fbe0ff */
[----:B-1----:R-:W2:Y:S04]  /*5e280*/  LDL.LU.64 R18, [R1+0x68] ;  /* 0x0000680001127983 */ /* 0x002ea80000300a00 */
[----:B------:R0:W-:Y:S04]  /*5e290*/  STL [R1+0x2a44], R0 ;  /* 0x002a440001007387 */ /* 0x0001e80000100800 */
[----:B------:R1:W-:Y:S04]  /*5e2a0*/  STL [R1+0x2774], R7 ;  /* 0x0027740701007387 */ /* 0x0003e80000100800 */
[----:B------:R-:W4:Y:S01]  /*5e2b0*/  LDL.LU.64 R16, [R1+0x1d0] ;  /* 0x0001d00001107983 */ /* 0x000f220000300a00 */
[----:B0-----:R-:W-:Y:S01]  /*5e2c0*/  IMAD.X R0, R5, 0x1, R80, P5 ;  /* 0x0000000105007824 */ /* 0x001fe200028e0650 */
[----:B-1----:R-:W-:-:S02]  /*5e2d0*/  IADD3 R7, P0, PT, R72, R89, RZ ;  /* 0x0000005948077210 */ /* 0x002fc40007f1e0ff */
[----:B------:R-:W4:Y:S01]  /*5e2e0*/  LDL.LU.64 R4, [R1+0x60] ;  /* 0x0000600001047983 */ /* 0x000f220000300a00 */
[----:B------:R-:W-:-:S03]  /*5e2f0*/  IADD3 R26, P5, PT, R74, R89, RZ ;  /* 0x000000594a1a7210 */ /* 0x000fc60007fbe0ff */
[----:B------:R0:W-:Y:S04]  /*5e300*/  STL [R1+0x2778], R0 ;  /* 0x0027780001007387 */ /* 0x0001e80000100800 */
[----:B------:R1:W-:Y:S04]  /*5e310*/  STL [R1+0x2a48], R7 ;  /* 0x002a480701007387 */ /* 0x0003e80000100800 */
[----:B------:R3:W-:Y:S01]  /*5e320*/  STL [R1+0x2a4c], R26 ;  /* 0x002a4c1a01007387 */ /* 0x0007e20000100800 */
[--C-:B0-----:R-:W-:Y:S02]  /*5e330*/  IMAD.X R0, R73, 0x1, R80.reuse, P0 ;  /* 0x0000000149007824 */ /* 0x101fe400000e0650 */
[----:B-1----:R-:W-:-:S03]  /*5e340*/  IMAD.X R7, R75, 0x1, R80, P5 ;  /* 0x000000014b077824 */ /* 0x002fc600028e0650 */
[----:B------:R-:W-:Y:S04]  /*5e350*/  STL [R1+0x277c], R0 ;  /* 0x00277c0001007387 */ /* 0x000fe80000100800 */
[----:B------:R0:W-:Y:S01]  /*5e360*/  STL [R1+0x2780], R7 ;  /* 0x0027800701007387 */ /* 0x0001e20000100800 */
[----:B---3--:R-:W-:-:S05]  /*5e370*/  IADD3 R26, P0, PT, R2, R89, RZ ;  /* 0x00000059021a7210 */ /* 0x008fca0007f1e0ff */
[----:B0-----:R-:W-:Y:S01]  /*5e380*/  IMAD.X R7, R3, 0x1, R80, P0 ;  /* 0x0000000103077824 */ /* 0x001fe200000e0650 */
[----:B------:R-:W-:Y:S04]  /*5e390*/  STL [R1+0x20dc], R26 ;  /* 0x0020dc1a01007387 */ /* 0x000fe80000100800 */
[----:B------:R-:W3:Y:S01]  /*5e3a0*/  LDL.LU.64 R2, [R1+0x1c8] ;  /* 0x0001c80001027983 */ /* 0x000ee20000300a00 */
[----:B------:R-:W-:-:S05]  /*5e3b0*/  IADD3 R0, P5, PT, R8, R89, RZ ;  /* 0x0000005908007210 */ /* 0x000fca0007fbe0ff */
[----:B------:R0:W-:Y:S04]  /*5e3c0*/  STL [R1+0x20e0], R0 ;  /* 0x0020e00001007387 */ /* 0x0001e80000100800 */
[----:B------:R1:W-:Y:S04]  /*5e3d0*/  STL [R1+0x20d4], R7 ;  /* 0x0020d40701007387 */ /* 0x0003e80000100800 */
[----:B------:R-:W-:Y:S01]  /*5e3e0*/  STS.U16 [R6+UR76+0x53100], R90 ;  /* 0x0531005a06007988 */ /* 0x000fe2000800044c */
[----:B0-----:R-:W-:Y:S01]  /*5e3f0*/  IMAD.X R0, R9, 0x1, R80, P5 ;  /* 0x0000000109007824 */ /* 0x001fe200028e0650 */
[----:B-1----:R-:W-:-:S02]  /*5e400*/  IADD3 R7, P0, PT, R12, R89, RZ ;  /* 0x000000590c077210 */ /* 0x002fc40007f1e0ff */
[----:B------:R-:W3:Y:S04]  /*5e410*/  LDL.LU.64 R8, [R1+0x1c0] ;  /* 0x0001c00001087983 */ /* 0x000ee80000300a00 */
[----:B------:R0:W-:Y:S01]  /*5e420*/  STL [R1+0x20d8], R0 ;  /* 0x0020d80001007387 */ /* 0x0001e20000100800 */
[----:B------:R-:W-:-:S03]  /*5e430*/  IADD3 R26, P5, PT, R38, R89, RZ ;  /* 0x00000059261a7210 */ /* 0x000fc60007fbe0ff */
[----:B------:R-:W-:Y:S04]  /*5e440*/  STS.U16 [R6+UR76+0x43500], R91 ;  /* 0x0435005b06007988 */ /* 0x000fe8000800044c */
[----:B------:R1:W-:Y:S04]  /*5e450*/  STL [R1+0x2a50], R7 ;  /* 0x002a500701007387 */ /* 0x0003e80000100800 */
[----:B------:R-:W-:Y:S01]  /*5e460*/  STL [R1+0x2a54], R26 ;  /* 0x002a541a01007387 */ /* 0x000fe20000100800 */
[--C-:B0-----:R-:W-:Y:S02]  /*5e470*/  IMAD.X R0, R13, 0x1, R80.reuse, P0 ;  /* 0x000000010d007824 */ /* 0x101fe400000e0650 */
[----:B-1----:R-:W-:-:S03]  /*5e480*/  IMAD.X R7, R39, 0x1, R80, P5 ;  /* 0x0000000127077824 */ /* 0x002fc600028e0650 */
[----:B------:R4:W-:Y:S04]  /*5e490*/  STL [R1+0x2784], R0 ;  /* 0x0027840001007387 */ /* 0x0009e80000100800 */
[----:B------:R0:W-:Y:S01]  /*5e4a0*/  STL [R1+0x2788], R7 ;  /* 0x0027880701007387 */ /* 0x0001e20000100800 */
[-C--:B--2---:R-:W-:Y:S02]  /*5e4b0*/  IADD3 R90, P0, PT, R18, R89.reuse, RZ ;  /* 0x00000059125a7210 */ /* 0x084fe40007f1e0ff */
[----:B----4-:R-:W-:-:S03]  /*5e4c0*/  IADD3 R0, P5, PT, R16, R89, RZ ;  /* 0x0000005910007210 */ /* 0x010fc60007fbe0ff */
[----:B------:R-:W-:Y:S01]  /*5e4d0*/  IMAD.X R91, R19, 0x1, R80, P0 ;  /* 0x00000001135b7824 */ /* 0x000fe200000e0650 */
[----:B0-----:R-:W-:-:S04]  /*5e4e0*/  IADD3 R7, P0, PT, R22, R89, RZ ;  /* 0x0000005916077210 */ /* 0x001fc80007f1e0ff */
[----:B------:R-:W-:Y:S04]  /*5e4f0*/  STL.64 [R1+0x3af0], R90 ;  /* 0x003af05a01007387 */ /* 0x000fe80000100a00 */
[----:B------:R0:W-:Y:S02]  /*5e500*/  STL [R1+0x2a5c], R0 ;  /* 0x002a5c0001007387 */ /* 0x0001e40000100800 */
[----:B0-----:R-:W-:Y:S02]  /*5e510*/  IMAD.X R0, R17, 0x1, R80, P5 ;  /* 0x0000000111007824 */ /* 0x001fe400028e0650 */
[----:B------:R-:W2:Y:S01]  /*5e520*/  LDL.LU.64 R16, [R1+0x1b8] ;  /* 0x0001b80001107983 */ /* 0x000ea20000300a00 */
[----:B------:R-:W-:-:S03]  /*5e530*/  IADD3 R18, P5, PT, R40, R89, RZ ;  /* 0x0000005928127210 */ /* 0x000fc60007fbe0ff */
[----:B------:R0:W-:Y:S04]  /*5e540*/  STL [R1+0x2790], R0 ;  /* 0x0027900001007387 */ /* 0x0001e80000100800 */
[----:B------:R1:W-:Y:S04]  /*5e550*/  STL [R1+0x2a60], R7 ;  /* 0x002a600701007387 */ /* 0x0003e80000100800 */
[----:B------:R4:W-:Y:S01]  /*5e560*/  STL [R1+0x2a64], R18 ;  /* 0x002a641201007387 */ /* 0x0009e20000100800 */
[--C-:B0-----:R-:W-:Y:S02]  /*5e570*/  IMAD.X R0, R23, 0x1, R80.reuse, P0 ;  /* 0x0000000117007824 */ /* 0x101fe400000e0650 */
[----:B-1----:R-:W-:Y:S01]  /*5e580*/  IMAD.X R7, R41, 0x1, R80, P5 ;  /* 0x0000000129077824 */ /* 0x002fe200028e0650 */
[----:B----4-:R-:W-:-:S02]  /*5e590*/  IADD3 R18, P0, PT, R4, R89, RZ ;  /* 0x0000005904127210 */ /* 0x010fc40007f1e0ff */
[----:B------:R-:W-:Y:S04]  /*5e5a0*/  STL [R1+0x2794], R0 ;  /* 0x0027940001007387 */ /* 0x000fe80000100800 */
[----:B------:R0:W-:Y:S04]  /*5e5b0*/  STL [R1+0x2798], R7 ;  /* 0x0027980701007387 */ /* 0x0001e80000100800 */
[----:B------:R-:W-:Y:S01]  /*5e5c0*/  STL [R1+0x2a68], R18 ;  /* 0x002a681201007387 */ /* 0x000fe20000100800 */
[----:B0-----:R-:W-:-:S03]  /*5e5d0*/  IMAD.X R7, R5, 0x1, R80, P0 ;  /* 0x0000000105077824 */ /* 0x001fc600000e0650 */
[----:B------:R-:W4:Y:S01]  /*5e5e0*/  LDL.LU.64 R4, [R1+0x1b0] ;  /* 0x0001b00001047983 */ /* 0x000f220000300a00 */
[----:B---3--:R-:W-:-:S05]  /*5e5f0*/  IADD3 R0, P5, PT, R2, R89, RZ ;  /* 0x0000005902007210 */ /* 0x008fca0007fbe0ff */
[----:B------:R0:W-:Y:S04]  /*5e600*/  STL [R1+0x2a6c], R0 ;  /* 0x002a6c0001007387 */ /* 0x0001e80000100800 */
[----:B------:R1:W-:Y:S01]  /*5e610*/  STL [R1+0x279c], R7 ;  /* 0x00279c0701007387 */ /* 0x0003e20000100800 */
[----:B0-----:R-:W-:-:S03]  /*5e620*/  IMAD.X R0, R3, 0x1, R80, P5 ;  /* 0x0000000103007824 */ /* 0x001fc600028e0650 */
[----:B------:R-:W3:Y:S01]  /*5e630*/  LDL.LU.64 R2, [R1+0x1a8] ;  /* 0x0001a80001027983 */ /* 0x000ee20000300a00 */
[-C--:B-1----:R-:W-:Y:S02]  /*5e640*/  IADD3 R7, P0, PT, R58, R89.reuse, RZ ;  /* 0x000000593a077210 */ /* 0x082fe40007f1e0ff */
[----:B------:R-:W-:Y:S01]  /*5e650*/  IADD3 R26, P5, PT, R60, R89, RZ ;  /* 0x000000593c1a7210 */ /* 0x000fe20007fbe0ff */
[----:B------:R-:W3:Y:S04]  /*5e660*/  LDL.LU.64 R18, [R1+0x58] ;  /* 0x0000580001127983 */ /* 0x000ee80000300a00 */
[----:B------:R0:W-:Y:S04]  /*5e670*/  STL [R1+0x27a0], R0 ;  /* 0x0027a00001007387 */ /* 0x0001e80000100800 */
[----:B------:R1:W-:Y:S04]  /*5e680*/  STL [R1+0x2a70], R7 ;  /* 0x002a700701007387 */ /* 0x0003e80000100800 */
[----:B------:R1:W-:Y:S01]  /*5e690*/  STL [R1+0x2a74], R26 ;  /* 0x002a741a01007387 */ /* 0x0003e20000100800 */
[----:B0-----:R-:W-:Y:S01]  /*5e6a0*/  IMAD.X R0, R59, 0x1, R80, P0 ;  /* 0x000000013b007824 */ /* 0x001fe200000e0650 */
[----:B-1----:R-:W-:-:S02]  /*5e6b0*/  IADD3.X R7, PT, PT, R61, R80, RZ, P5, !PT ;  /* 0x000000503d077210 */ /* 0x002fc40002ffe4ff */
[----:B------:R-:W-:Y:S02]  /*5e6c0*/  IADD3 R26, P0, PT, R8, R89, RZ ;  /* 0x00000059081a7210 */ /* 0x000fe40007f1e0ff */
[----:B------:R-:W-:Y:S04]  /*5e6d0*/  STL [R1+0x27a4], R0 ;  /* 0x0027a40001007387 */ /* 0x000fe80000100800 */
[----:B------:R0:W-:Y:S04]  /*5e6e0*/  STL [R1+0x27a8], R7 ;  /* 0x0027a80701007387 */ /* 0x0001e80000100800 */
[----:B------:R-:W-:Y:S01]  /*5e6f0*/  STL [R1+0x2a78], R26 ;  /* 0x002a781a01007387 */ /* 0x000fe20000100800 */
[----:B0-----:R-:W-:-:S03]  /*5e700*/  IMAD.X R7, R9, 0x1, R80, P0 ;  /* 0x0000000109077824 */ /* 0x001fc600000e0650 */
[----:B------:R-:W3:Y:S01]  /*5e710*/  LDL.LU.64 R8, [R1+0x1a0] ;  /* 0x0001a00001087983 */ /* 0x000ee20000300a00 */
[----:B--2---:R-:W-:-:S05]  /*5e720*/  IADD3 R0, P5, PT, R16, R89, RZ ;  /* 0x0000005910007210 */ /* 0x004fca0007fbe0ff */
[----:B------:R0:W-:Y:S04]  /*5e730*/  STL [R1+0x2a7c], R0 ;  /* 0x002a7c0001007387 */ /* 0x0001e80000100800 */
[----:B------:R1:W-:Y:S01]  /*5e740*/  STL [R1+0x27ac], R7 ;  /* 0x0027ac0701007387 */ /* 0x0003e20000100800 */
[----:B0-----:R-:W-:Y:S01]  /*5e750*/  IMAD.X R0, R17, 0x1, R80, P5 ;  /* 0x0000000111007824 */ /* 0x001fe200028e0650 */
[-C--:B-1----:R-:W-:Y:S02]  /*5e760*/  IADD3 R7, P0, PT, R76, R89.reuse, RZ ;  /* 0x000000594c077210 */ /* 0x082fe40007f1e0ff */
        /* <DEDUP_REMOVED lines=15> */
[----:B------:R1:W-:Y:S04]  /*5e860*/  STL [R1+0x20c4], R7 ;  /* 0x0020c40701007387 */ /* 0x0003e80000100800 */
[----:B------:R-:W3:Y:S01]  /*5e870*/  LDL.LU.64 R28, [R1] ;  /* 0x00000000011c7983 */ /* 0x000ee20000300a00 */
[----:B0-----:R-:W-:-:S03]  /*5e880*/  IMAD.X R0, R3, 0x1, R80, P5 ;  /* 0x0000000103007824 */ /* 0x001fc600028e0650 */
[----:B------:R-:W3:Y:S01]  /*5e890*/  LDL.LU.64 R2, [R1+0x190] ;  /* 0x0001900001027983 */ /* 0x000ee20000300a00 */
[----:B-1----:R-:W-:-:S03]  /*5e8a0*/  IADD3 R7, P0, PT, R14, R89, RZ ;  /* 0x000000590e077210 */ /* 0x002fc60007f1e0ff */
[----:B------:R0:W-:Y:S01]  /*5e8b0*/  STL [R1+0x20c8], R0 ;  /* 0x0020c80001007387 */ /* 0x0001e20000100800 */
[----:B------:R-:W-:-:S03]  /*5e8c0*/  IADD3 R26, P5, PT, R42, R89, RZ ;  /* 0x000000592a1a7210 */ /* 0x000fc60007fbe0ff */
[----:B------:R1:W-:Y:S04]  /*5e8d0*/  STL [R1+0x2a88], R7 ;  /* 0x002a880701007387 */ /* 0x0003e80000100800 */
[----:B------:R-:W-:Y:S01]  /*5e8e0*/  STL [R1+0x2a8c], R26 ;  /* 0x002a8c1a01007387 */ /* 0x000fe20000100800 */
[--C-:B0-----:R-:W-:Y:S01]  /*5e8f0*/  IMAD.X R0, R15, 0x1, R80.reuse, P0 ;  /* 0x000000010f007824 */ /* 0x101fe200000e0650 */
[----:B------:R-:W-:Y:S01]  /*5e900*/  IADD3 R82, P0, PT, R18, R89, RZ ;  /* 0x0000005912527210 */ /* 0x000fe20007f1e0ff */
[----:B-1----:R-:W-:-:S03]  /*5e910*/  IMAD.X R7, R43, 0x1, R80, P5 ;  /* 0x000000012b077824 */ /* 0x002fc600028e0650 */
[----:B------:R0:W-:Y:S01]  /*5e920*/  STL [R1+0x27bc], R0 ;  /* 0x0027bc0001007387 */ /* 0x0001e20000100800 */
[----:B------:R-:W-:-:S03]  /*5e930*/  IMAD.X R83, R19, 0x1, R80, P0 ;  /* 0x0000000113537824 */ /* 0x000fc600000e0650 */
[----:B------:R1:W-:Y:S04]  /*5e940*/  STL [R1+0x27c0], R7 ;  /* 0x0027c00701007387 */ /* 0x0003e80000100800 */
[----:B------:R-:W-:Y:S01]  /*5e950*/  STL.64 [R1+0x3af8], R82 ;  /* 0x003af85201007387 */ /* 0x000fe20000100a00 */
[----:B0-----:R-:W-:-:S05]  /*5e960*/  IADD3 R0, P5, PT, R8, R89, RZ ;  /* 0x0000005908007210 */ /* 0x001fca0007fbe0ff */
[----:B------:R0:W-:Y:S01]  /*5e970*/  STL [R1+0x2a94], R0 ;  /* 0x002a940001007387 */ /* 0x0001e20000100800 */
[-C--:B-1----:R-:W-:Y:S01]  /*5e980*/  IADD3 R7, P0, PT, R24, R89.reuse, RZ ;  /* 0x0000005918077210 */ /* 0x082fe20007f1e0ff */
[--C-:B0-----:R-:W-:Y:S01]  /*5e990*/  IMAD.X R0, R9, 0x1, R80.reuse, P5 ;  /* 0x0000000109007824 */ /* 0x101fe200028e0650 */
[----:B------:R-:W-:Y:S01]  /*5e9a0*/  IADD3 R18, P5, PT, R44, R89, RZ ;  /* 0x000000592c127210 */ /* 0x000fe20007fbe0ff */
[----:B------:R-:W3:Y:S04]  /*5e9b0*/  LDL.LU.64 R8, [R1+0x188] ;  /* 0x0001880001087983 */ /* 0x000ee80000300a00 */
[----:B------:R-:W3:Y:S04]  /*5e9c0*/  LDL.LU.64 R26, [R1+0x8] ;  /* 0x00000800011a7983 */ /* 0x000ee80000300a00 */
[----:B------:R0:W-:Y:S04]  /*5e9d0*/  STL [R1+0x27c8], R0 ;  /* 0x0027c80001007387 */ /* 0x0001e80000100800 */
[----:B------:R1:W-:Y:S04]  /*5e9e0*/  STL [R1+0x2a98], R7 ;  /* 0x002a980701007387 */ /* 0x0003e80000100800 */
[----:B------:R2:W-:Y:S01]  /*5e9f0*/  STL [R1+0x2a9c], R18 ;  /* 0x002a9c1201007387 */ /* 0x0005e20000100800 */
[----:B0-----:R-:W-:-:S02]  /*5ea00*/  IMAD.X R0, R25, 0x1, R80, P0 ;  /* 0x0000000119007824 */ /* 0x001fc400000e0650 */
[----:B-1----:R-:W-:-:S03]  /*5ea10*/  IMAD.X R7, R45, 0x1, R80, P5 ;  /* 0x000000012d077824 */ /* 0x002fc600028e0650 */
[----:B------:R-:W-:Y:S04]  /*5ea20*/  STL [R1+0x27cc], R0 ;  /* 0x0027cc0001007387 */ /* 0x000fe80000100800 */
[----:B------:R0:W-:Y:S01]  /*5ea30*/  STL [R1+0x27d0], R7 ;  /* 0x0027d00701007387 */ /* 0x0001e20000100800 */
[----:B--2---:R-:W-:-:S05]  /*5ea40*/  IADD3 R18, P0, PT, R16, R89, RZ ;  /* 0x0000005910127210 */ /* 0x004fca0007f1e0ff */
[----:B------:R1:W-:Y:S01]  /*5ea50*/  STL [R1+0x2aa0], R18 ;  /* 0x002aa01201007387 */ /* 0x0003e20000100800 */
[----:B0-----:R-:W-:-:S03]  /*5ea60*/  IMAD.X R7, R17, 0x1, R80, P0 ;  /* 0x0000000111077824 */ /* 0x001fc600000e0650 */
[----:B-1----:R-:W2:Y:S01]  /*5ea70*/  LDL.LU.64 R18, [R1+0x10] ;  /* 0x0000100001127983 */ /* 0x002ea20000300a00 */
[----:B----4-:R-:W-:-:S05]  /*5ea80*/  IADD3 R0, P5, PT, R4, R89, RZ ;  /* 0x0000005904007210 */ /* 0x010fca0007fbe0ff */
[----:B------:R0:W-:Y:S04]  /*5ea90*/  STL [R1+0x2aa4], R0 ;  /* 0x002aa40001007387 */ /* 0x0001e80000100800 */
[----:B------:R-:W-:Y:S04]  /*5eaa0*/  STL [R1+0x27d4], R7 ;  /* 0x0027d40701007387 */ /* 0x000fe80000100800 */
[----:B------:R-:W4:Y:S01]  /*5eab0*/  LDL.LU.64 R16, [R1+0x180] ;  /* 0x0001800001107983 */ /* 0x000f220000300a00 */
[----:B0-----:R-:W-:-:S03]  /*5eac0*/  IMAD.X R0, R5, 0x1, R80, P5 ;  /* 0x0000000105007824 */ /* 0x001fc600028e0650 */
[----:B------:R-:W4:Y:S04]  /*5ead0*/  LDL.LU.64 R4, [R1+0x178] ;  /* 0x0001780001047983 */ /* 0x000f280000300a00 */
[----:B------:R0:W-:Y:S01]  /*5eae0*/  STL [R1+0x27d8], R0 ;  /* 0x0027d80001007387 */ /* 0x0001e20000100800 */
[-C--:B---3--:R-:W-:Y:S02]  /*5eaf0*/  IADD3 R30, P5, PT, R28, R89.reuse, RZ ;  /* 0x000000591c1e7210 */ /* 0x088fe40007fbe0ff */
[----:B0-----:R-:W-:-:S05]  /*5eb00*/  IADD3 R0, P0, PT, R62, R89, RZ ;  /* 0x000000593e007210 */ /* 0x001fca0007f1e0ff */
[--C-:B------:R-:W-:Y:S01]  /*5eb10*/  IMAD.X R7, R63, 0x1, R80.reuse, P0 ;  /* 0x000000013f077824 */ /* 0x100fe200000e0650 */
[----:B------:R0:W-:Y:S04]  /*5eb20*/  STL [R1+0x2aa8], R0 ;  /* 0x002aa80001007387 */ /* 0x0001e80000100800 */
[----:B------:R1:W-:Y:S01]  /*5eb30*/  STL [R1+0x2aac], R30 ;  /* 0x002aac1e01007387 */ /* 0x0003e20000100800 */
[----:B------:R-:W-:Y:S01]  /*5eb40*/  IADD3 R28, P0, PT, R2, R89, RZ ;  /* 0x00000059021c7210 */ /* 0x000fe20007f1e0ff */
[--C-:B0-----:R-:W-:Y:S02]  /*5eb50*/  IMAD.X R0, R29, 0x1, R80.reuse, P5 ;  /* 0x000000011d007824 */ /* 0x101fe400028e0650 */
[----:B-1----:R-:W3:Y:S04]  /*5eb60*/  LDL.LU.64 R30, [R1+0x18] ;  /* 0x00001800011e7983 */ /* 0x002ee80000300a00 */
[----:B------:R0:W-:Y:S04]  /*5eb70*/  STL [R1+0x27dc], R7 ;  /* 0x0027dc0701007387 */ /* 0x0001e80000100800 */
[----:B------:R1:W-:Y:S04]  /*5eb80*/  STL [R1+0x27e0], R0 ;  /* 0x0027e00001007387 */ /* 0x0003e80000100800 */
[----:B------:R1:W-:Y:S01]  /*5eb90*/  STL [R1+0x2ab0], R28 ;  /* 0x002ab01c01007387 */ /* 0x0003e20000100800 */
[----:B0-----:R-:W-:-:S03]  /*5eba0*/  IMAD.X R7, R3, 0x1, R80, P0 ;  /* 0x0000000103077824 */ /* 0x001fc600000e0650 */
[----:B------:R-:W3:Y:S01]  /*5ebb0*/  LDL.LU.64 R2, [R1+0x20] ;  /* 0x0000200001027983 */ /* 0x000ee20000300a00 */
[-C--:B-1----:R-:W-:Y:S02]  /*5ebc0*/  IADD3 R0, P5, PT, R8, R89.reuse, RZ ;  /* 0x0000005908007210 */ /* 0x082fe40007fbe0ff */
[----:B------:R-:W-:-:S03]  /*5ebd0*/  IADD3 R28, P0, PT, R26, R89, RZ ;  /* 0x000000591a1c7210 */ /* 0x000fc60007f1e0ff */
[----:B------:R0:W-:Y:S04]  /*5ebe0*/  STL [R1+0x2ab4], R0 ;  /* 0x002ab40001007387 */ /* 0x0001e80000100800 */
[----:B------:R1:W-:Y:S01]  /*5ebf0*/  STL [R1+0x27e4], R7 ;  /* 0x0027e40701007387 */ /* 0x0003e20000100800 */
[----:B0-----:R-:W-:-:S03]  /*5ec00*/  IMAD.X R0, R9, 0x1, R80, P5 ;  /* 0x0000000109007824 */ /* 0x001fc600028e0650 */
[----:B------:R-:W3:Y:S04]  /*5ec10*/  LDL.LU.64 R8, [R1+0x48] ;  /* 0x0000480001087983 */ /* 0x000ee80000300a00 */
[----:B------:R-:W-:Y:S04]  /*5ec20*/  STL [R1+0x27e8], R0 ;  /* 0x0027e80001007387 */ /* 0x000fe80000100800 */
[----:B------:R0:W-:Y:S01]  /*5ec30*/  STL [R1+0x2ab8], R28 ;  /* 0x002ab81c01007387 */ /* 0x0001e20000100800 */
[----:B-1----:R-:W-:-:S03]  /*5ec40*/  IMAD.X R7, R27, 0x1, R80, P0 ;  /* 0x000000011b077824 */ /* 0x002fc600000e0650 */
[----:B0-----:R-:W3:Y:S01]  /*5ec50*/  LDL.LU.64 R28, [R1+0x170] ;  /* 0x00017000011c7983 */ /* 0x001ee20000300a00 */
[----:B--2---:R-:W-:-:S05]  /*5ec60*/  IADD3 R0, P5, PT, R18, R89, RZ ;  /* 0x0000005912007210 */ /* 0x004fca0007fbe0ff */
[----:B------:R0:W-:Y:S04]  /*5ec70*/  STL [R1+0x2abc], R0 ;  /* 0x002abc0001007387 */ /* 0x0001e80000100800 */
[----:B------:R1:W-:Y:S04]  /*5ec80*/  STL [R1+0x27ec], R7 ;  /* 0x0027ec0701007387 */ /* 0x0003e80000100800 */
[----:B------:R-:W2:Y:S01]  /*5ec90*/  LDL.LU.64 R26, [R1+0x28] ;  /* 0x00002800011a7983 */ /* 0x000ea20000300a00 */
[----:B0-----:R-:W-:Y:S01]  /*5eca0*/  IMAD.X R0, R19, 0x1, R80, P5 ;  /* 0x0000000113007824 */ /* 0x001fe200028e0650 */
[----:B----4-:R-:W-:-:S04]  /*5ecb0*/  IADD3 R18, P0, PT, R16, R89, RZ ;  /* 0x0000005910127210 */ /* 0x010fc80007f1e0ff */
[----:B------:R0:W-:Y:S04]  /*5ecc0*/  STL [R1+0x27f0], R0 ;  /* 0x0027f00001007387 */ /* 0x0001e80000100800 */
[----:B------:R4:W-:Y:S01]  /*5ecd0*/  STL [R1+0x20bc], R18 ;  /* 0x0020bc1201007387 */ /* 0x0009e20000100800 */
[--C-:B-1----:R-:W-:Y:S01]  /*5ece0*/  IMAD.X R7, R17, 0x1, R80.reuse, P0 ;  /* 0x0000000111077824 */ /* 0x102fe200000e0650 */
[----:B0-----:R-:W-:Y:S02]  /*5ecf0*/  IADD3 R0, P5, PT, R4, R89, RZ ;  /* 0x0000005904007210 */ /* 0x001fe40007fbe0ff */
[----:B----4-:R-:W4:Y:S04]  /*5ed00*/  LDL.LU.64 R18, [R1+0x30] ;  /* 0x0000300001127983 */ /* 0x010f280000300a00 */
[----:B------:R0:W-:Y:S04]  /*5ed10*/  STL [R1+0x20c0], R0 ;  /* 0x0020c00001007387 */ /* 0x0001e80000100800 */
[----:B------:R-:W-:Y:S01]  /*5ed20*/  STL [R1+0x20b4], R7 ;  /* 0x0020b40701007387 */ /* 0x000fe20000100800 */
[----:B0-----:R-:W-:-:S03]  /*5ed30*/  IMAD.X R0, R5, 0x1, R80, P5 ;  /* 0x0000000105007824 */ /* 0x001fc600028e0650 */
[----:B------:R-:W4:Y:S04]  /*5ed40*/  LDL.LU.64 R4, [R1+0x40] ;  /* 0x0000400001047983 */ /* 0x000f280000300a00 */
[----:B------:R-:W4:Y:S04]  /*5ed50*/  LDL.LU.64 R16, [R1+0x168] ;  /* 0x0001680001107983 */ /* 0x000f280000300a00 */
[----:B------:R0:W-:Y:S01]  /*5ed60*/  STL [R1+0x20b8], R0 ;  /* 0x0020b80001007387 */ /* 0x0001e20000100800 */
[----:B---3--:R-:W-:-:S05]  /*5ed70*/  IADD3 R84, P0, PT, R30, R89, RZ ;  /* 0x000000591e547210 */ /* 0x008fca0007f1e0ff */
[----:B------:R-:W-:Y:S01]  /*5ed80*/  IMAD.X R85, R31, 0x1, R80, P0 ;  /* 0x000000011f557824 */ /* 0x000fe200000e0650 */
[----:B0-----:R-:W-:-:S04]  /*5ed90*/  IADD3 R0, P5, PT, R2, R89, RZ ;  /* 0x0000005902007210 */ /* 0x001fc80007fbe0ff */
[----:B------:R-:W-:Y:S04]  /*5eda0*/  STL.64 [R1+0x3b00], R84 ;  /* 0x003b005401007387 */ /* 0x000fe80000100a00 */
[----:B------:R0:W-:Y:S02]  /*5edb0*/  STL [R1+0x2ac4], R0 ;  /* 0x002ac40001007387 */ /* 0x0001e40000100800 */
[----:B0-----:R-:W-:Y:S02]  /*5edc0*/  IMAD.X R0, R3, 0x1, R80, P5 ;  /* 0x0000000103007824 */ /* 0x001fe400028e0650 */
[----:B------:R-:W3:Y:S04]  /*5edd0*/  LDL.LU.64 R2, [R1+0x128] ;  /* 0x0001280001027983 */ /* 0x000ee80000300a00 */
[----:B------:R0:W-:Y:S01]  /*5ede0*/  STL [R1+0x27f8], R0 ;  /* 0x0027f80001007387 */ /* 0x0001e20000100800 */
[----:B------:R-:W-:-:S05]  /*5edf0*/  IADD3 R30, P0, PT, R8, R89, RZ ;  /* 0x00000059081e7210 */ /* 0x000fca0007f1e0ff */
[----:B------:R-:W-:Y:S01]  /*5ee00*/  IMAD.X R7, R9, 0x1, R80, P0 ;  /* 0x0000000109077824 */ /* 0x000fe200000e0650 */
[----:B------:R-:W-:Y:S04]  /*5ee10*/  STL [R1+0x2ac8], R30 ;  /* 0x002ac81e01007387 */ /* 0x000fe80000100800 */
[----:B------:R-:W3:Y:S01]  /*5ee20*/  LDL.LU.64 R8, [R1+0x130] ;  /* 0x0001300001087983 */ /* 0x000ee20000300a00 */
[----:B0-----:R-:W-:-:S05]  /*5ee30*/  IADD3 R0, P5, PT, R28, R89, RZ ;  /* 0x000000591c007210 */ /* 0x001fca0007fbe0ff */
[----:B------:R0:W-:Y:S04]  /*5ee40*/  STL [R1+0x2acc], R0 ;  /* 0x002acc0001007387 */ /* 0x0001e80000100800 */
[----:B------:R1:W-:Y:S01]  /*5ee50*/  STL [R1+0x27fc], R7 ;  /* 0x0027fc0701007387 */ /* 0x0003e20000100800 */
[----:B0-----:R-:W-:-:S03]  /*5ee60*/  IMAD.X R0, R29, 0x1, R80, P5 ;  /* 0x000000011d007824 */ /* 0x001fc600028e0650 */
[----:B------:R-:W3:Y:S04]  /*5ee70*/  LDL.LU.64 R28, [R1+0x160] ;  /* 0x00016000011c7983 */ /* 0x000ee80000300a00 */
[----:B------:R4:W-:Y:S01]  /*5ee80*/  STL [R1+0x2800], R0 ;  /* 0x0028000001007387 */ /* 0x0009e20000100800 */
[----:B--2---:R-:W-:-:S05]  /*5ee90*/  IADD3 R30, P0, PT, R26, R89, RZ ;  /* 0x000000591a1e7210 */ /* 0x004fca0007f1e0ff */
[----:B-1----:R-:W-:Y:S01]  /*5eea0*/  IMAD.X R7, R27, 0x1, R80, P0 ;  /* 0x000000011b077824 */ /* 0x002fe200000e0650 */
[----:B------:R0:W-:Y:S04]  /*5eeb0*/  STL [R1+0x2ad0], R30 ;  /* 0x002ad01e01007387 */ /* 0x0001e80000100800 */
[----:B------:R-:W2:Y:S01]  /*5eec0*/  LDL.LU.64 R26, [R1+0x158] ;  /* 0x00015800011a7983 */ /* 0x000ea20000300a00 */
[----:B----4-:R-:W-:-:S05]  /*5eed0*/  IADD3 R0, P5, PT, R18, R89, RZ ;  /* 0x0000005912007210 */ /* 0x010fca0007fbe0ff */
[----:B------:R1:W-:Y:S04]  /*5eee0*/  STL [R1+0x2ad4], R0 ;  /* 0x002ad40001007387 */ /* 0x0003e80000100800 */
[----:B------:R4:W-:Y:S01]  /*5eef0*/  STL [R1+0x2804], R7 ;  /* 0x0028040701007387 */ /* 0x0009e20000100800 */
[----:B0-----:R-:W-:Y:S01]  /*5ef00*/  IADD3 R30, P0, PT, R4, R89, RZ ;  /* 0x00000059041e7210 */ /* 0x001fe20007f1e0ff */
[--C-:B-1----:R-:W-:Y:S02]  /*5ef10*/  IMAD.X R0, R19, 0x1, R80.reuse, P5 ;  /* 0x0000000113007824 */ /* 0x102fe400028e0650 */
[----:B------:R-:W2:Y:S04]  /*5ef20*/  LDL.LU.64 R18, [R1+0x138] ;  /* 0x0001380001127983 */ /* 0x000ea80000300a00 */
[----:B------:R0:W-:Y:S01]  /*5ef30*/  STL [R1+0x2808], R0 ;  /* 0x0028080001007387 */ /* 0x0001e20000100800 */
[----:B----4-:R-:W-:-:S03]  /*5ef40*/  IMAD.X R7, R5, 0x1, R80, P0 ;  /* 0x0000000105077824 */ /* 0x010fc600000e0650 */
[----:B------:R-:W-:Y:S04]  /*5ef50*/  STL [R1+0x2ad8], R30 ;  /* 0x002ad81e01007387 */ /* 0x000fe80000100800 */
[----:B------:R-:W4:Y:S01]  /*5ef60*/  LDL.LU.64 R4, [R1+0x140] ;  /* 0x0001400001047983 */ /* 0x000f220000300a00 */
[----:B0-----:R-:W-:-:S05]  /*5ef70*/  IADD3 R0, P5, PT, R16, R89, RZ ;  /* 0x0000005910007210 */ /* 0x001fca0007fbe0ff */
[----:B------:R0:W-:Y:S04]  /*5ef80*/  STL [R1+0x2adc], R0 ;  /* 0x002adc0001007387 */ /* 0x0001e80000100800 */
[----:B------:R1:W-:Y:S01]  /*5ef90*/  STL [R1+0x280c], R7 ;  /* 0x00280c0701007387 */ /* 0x0003e20000100800 */
[----:B0-----:R-:W-:-:S03]  /*5efa0*/  IMAD.X R0, R17, 0x1, R80, P5 ;  /* 0x0000000111007824 */ /* 0x001fc600028e0650 */
[----:B------:R-:W4:Y:S04]  /*5efb0*/  LDL.LU.64 R16, [R1+0x150] ;  /* 0x0001500001107983 */ /* 0x000f280000300a00 */
[----:B------:R0:W-:Y:S01]  /*5efc0*/  STL [R1+0x2810], R0 ;  /* 0x0028100001007387 */ /* 0x0001e20000100800 */
[----:B---3--:R-:W-:-:S05]  /*5efd0*/  IADD3 R30, P0, PT, R2, R89, RZ ;  /* 0x00000059021e7210 */ /* 0x008fca0007f1e0ff */
[----:B-1----:R-:W-:Y:S01]  /*5efe0*/  IMAD.X R7, R3, 0x1, R80, P0 ;  /* 0x0000000103077824 */ /* 0x002fe200000e0650 */
        /* <DEDUP_REMOVED lines=8> */
[----:B------:R-:W-:-:S05]  /*5f070*/  IADD3 R30, P0, PT, R28, R89, RZ ;  /* 0x000000591c1e7210 */ /* 0x000fca0007f1e0ff */
[----:B-1----:R-:W-:Y:S01]  /*5f080*/  IMAD.X R7, R29, 0x1, R80, P0 ;  /* 0x000000011d077824 */ /* 0x002fe200000e0650 */
[----:B------:R-:W-:Y:S04]  /*5f090*/  STL [R1+0x2ae8], R30 ;  /* 0x002ae81e01007387 */ /* 0x000fe80000100800 */
[----:B------:R-:W3:Y:S01]  /*5f0a0*/  LDL.LU.64 R28, [R1+0x268] ;  /* 0x00026800011c7983 */ /* 0x000ee20000300a00 */
[----:B--2---:R-:W-:-:S05]  /*5f0b0*/  IADD3 R0, P5, PT, R26, R89, RZ ;  /* 0x000000591a007210 */ /* 0x004fca0007fbe0ff */
[----:B------:R0:W-:Y:S04]  /*5f0c0*/  STL [R1+0x2aec], R0 ;  /* 0x002aec0001007387 */ /* 0x0001e80000100800 */
[----:B------:R-:W-:Y:S01]  /*5f0d0*/  STL [R1+0x281c], R7 ;  /* 0x00281c0701007387 */ /* 0x000fe20000100800 */
[----:B0-----:R-:W-:-:S03]  /*5f0e0*/  IMAD.X R0, R27, 0x1, R80, P5 ;  /* 0x000000011b007824 */ /* 0x001fc600028e0650 */
[----:B------:R-:W2:Y:S04]  /*5f0f0*/  LDL.LU.64 R26, [R1+0xa0] ;  /* 0x0000a000011a7983 */ /* 0x000ea80000300a00 */
[----:B------:R4:W-:Y:S01]  /*5f100*/  STL [R1+0x2820], R0 ;  /* 0x0028200001007387 */ /* 0x0009e20000100800 */
[-C--:B------:R-:W-:Y:S02]  /*5f110*/  IADD3 R30, P0, PT, R18, R89.reuse, RZ ;  /* 0x00000059121e7210 */ /* 0x080fe40007f1e0ff */
[----:B----4-:R-:W-:-:S03]  /*5f120*/  IADD3 R0, P5, PT, R4, R89, RZ ;  /* 0x0000005904007210 */ /* 0x010fc60007fbe0ff */
[--C-:B------:R-:W-:Y:S01]  /*5f130*/  IMAD.X R7, R19, 0x1, R80.reuse, P0 ;  /* 0x0000000113077824 */ /* 0x100fe200000e0650 */
[----:B------:R-:W-:Y:S04]  /*5f140*/  STL [R1+0x2af0], R30 ;  /* 0x002af01e01007387 */ /* 0x000fe80000100800 */
[----:B------:R-:W4:Y:S04]  /*5f150*/  LDL.LU.64 R18, [R1+0x270] ;  /* 0x0002700001127983 */ /* 0x000f280000300a00 */
[----:B------:R0:W-:Y:S04]  /*5f160*/  STL [R1+0x2af4], R0 ;  /* 0x002af40001007387 */ /* 0x0001e80000100800 */
[----:B------:R1:W-:Y:S01]  /*5f170*/  STL [R1+0x2824], R7 ;  /* 0x0028240701007387 */ /* 0x0003e20000100800 */
[----:B0-----:R-:W-:-:S03]  /*5f180*/  IMAD.X R0, R5, 0x1, R80, P5 ;  /* 0x0000000105007824 */ /* 0x001fc600028e0650 */
[----:B------:R-:W4:Y:S04]  /*5f190*/  LDL.LU.64 R4, [R1+0xa8] ;  /* 0x0000a80001047983 */ /* 0x000f280000300a00 */
[----:B------:R3:W-:Y:S01]  /*5f1a0*/  STL [R1+0x2828], R0 ;  /* 0x0028280001007387 */ /* 0x0007e20000100800 */
[----:B------:R-:W-:-:S05]  /*5f1b0*/  IADD3 R30, P0, PT, R16, R89, RZ ;  /* 0x00000059101e7210 */ /* 0x000fca0007f1e0ff */
[----:B-1----:R-:W-:Y:S01]  /*5f1c0*/  IMAD.X R7, R17, 0x1, R80, P0 ;  /* 0x0000000111077824 */ /* 0x002fe200000e0650 */
[----:B------:R-:W-:Y:S04]  /*5f1d0*/  STL [R1+0x20ac], R30 ;  /* 0x0020ac1e01007387 */ /* 0x000fe80000100800 */
[----:B------:R-:W4:Y:S01]  /*5f1e0*/  LDL.LU.64 R16, [R1+0x278] ;  /* 0x0002780001107983 */ /* 0x000f220000300a00 */
[----:B---3--:R-:W-:-:S05]  /*5f1f0*/  IADD3 R0, P5, PT, R2, R89, RZ ;  /* 0x0000005902007210 */ /* 0x008fca0007fbe0ff */
        /* <DEDUP_REMOVED lines=9> */
[----:B0-----:R-:W-:-:S05]  /*5f290*/  IADD3 R0, P5, PT, R28, R89, RZ ;  /* 0x000000591c007210 */ /* 0x001fca0007fbe0ff */
[----:B------:R0:W-:Y:S04]  /*5f2a0*/  STL [R1+0x2afc], R0 ;  /* 0x002afc0001007387 */ /* 0x0001e80000100800 */
[----:B------:R1:W-:Y:S01]  /*5f2b0*/  STL [R1+0x282c], R7 ;  /* 0x00282c0701007387 */ /* 0x0003e20000100800 */
[----:B0-----:R-:W-:-:S03]  /*5f2c0*/  IADD3.X R0, PT, PT, R29, R80, RZ, P5, !PT ;  /* 0x000000501d007210 */ /* 0x001fc60002ffe4ff */
        /* <DEDUP_REMOVED lines=199> */
[----:B0-----:R-:W-:-:S03]  /*5ff40*/  IADD3.X R0, PT, PT, R3, R80, RZ, P5, !PT ;  /* 0x0000005003007210 */ /* 0x001fc60002ffe4ff */
        /* <DEDUP_REMOVED lines=194> */
[----:B------:R-:W-:Y:S01]  /*60b70*/  IMAD.X R7, R19, 0x1, R80, P0 ;  /* 0x0000000113077824 */ /* 0x000fe200000e0650 */
[----:B------:R-:W-:Y:S04]  /*60b80*/  STL [R1+0x2c10], R30 ;  /* 0x002c101e01007387 */ /* 0x000fe80000100800 */
[----:B------:R-:W4:Y:S04]  /*60b90*/  LDL.LU.64 R18, [R1+0xa40] ;  /* 0x000a400001127983 */ /* 0x000f280000300a00 */
[----:B------:R0:W-:Y:S04]  /*60ba0*/  STL [R1+0x2c14], R0 ;  /* 0x002c140001007387 */ /* 0x0001e80000100800 */
[----:B------:R1:W-:Y:S01]  /*60bb0*/  STL [R1+0x2944], R7 ;  /* 0x0029440701007387 */ /* 0x0003e20000100800 */
[----:B0-----:R-:W-:-:S03]  /*60bc0*/  IADD3.X R0, PT, PT, R5, R80, RZ, P5, !PT ;  /* 0x0000005005007210 */ /* 0x001fc60002ffe4ff */
        /* <DEDUP_REMOVED lines=14> */
[----:B------:R1:W-:Y:S04]  /*60cb0*/  STL [R1+0x2c20], R30 ;  /* 0x002c201e01007387 */ /* 0x0003e80000100800 */
[----:B------:R-:W3:Y:S01]  /*60cc0*/  LDL.LU.64 R8, [R1+0xa80] ;  /* 0x000a800001087983 */ /* 0x000ee20000300a00 */
[----:B0-----:R-:W-:-:S05]  /*60cd0*/  IADD3 R0, P5, PT, R28, R89, RZ ;  /* 0x000000591c007210 */ /* 0x001fca0007fbe0ff */
[----:B------:R0:W-:Y:S04]  /*60ce0*/  STL [R1+0x2c24], R0 ;  /* 0x002c240001007387 */ /* 0x0001e80000100800 */
[----:B------:R-:W-:Y:S04]  /*60cf0*/  STL [R1+0x2954], R7 ;  /* 0x0029540701007387 */ /* 0x000fe80000100800 */
[----:B-1----:R-:W3:Y:S01]  /*60d00*/  LDL.LU.64 R30, [R1+0xa98] ;  /* 0x000a9800011e7983 */ /* 0x002ee20000300a00 */
[----:B0-----:R-:W-:-:S05]  /*60d10*/  IMAD.X R0, R29, 0x1, R80, P5 ;  /* 0x000000011d007824 */ /* 0x001fca00028e0650 */
[----:B------:R-:W-:Y:S01]  /*60d20*/  STL [R1+0x2958], R0 ;  /* 0x0029580001007387 */ /* 0x000fe20000100800 */
[----:B--2---:R-:W-:-:S05]  /*60d30*/  IADD3 R28, P0, PT, R26, R89, RZ ;  /* 0x000000591a1c7210 */ /* 0x004fca0007f1e0ff */
[----:B------:R0:W-:Y:S04]  /*60d40*/  STL [R1+0x2c28], R28 ;  /* 0x002c281c01007387 */ /* 0x0001e80000100800 */
[----:B0-----:R-:W2:Y:S01]  /*60d50*/  LDL.LU.64 R28, [R1+0xaa8] ;  /* 0x000aa800011c7983 */ /* 0x001ea20000300a00 */
[----:B------:R-:W-:Y:S01]  /*60d60*/  IMAD.X R7, R27, 0x1, R80, P0 ;  /* 0x000000011b077824 */ /* 0x000fe200000e0650 */
[----:B----4-:R-:W-:-:S05]  /*60d70*/  IADD3 R0, P5, PT, R18, R89, RZ ;  /* 0x0000005912007210 */ /* 0x010fca0007fbe0ff */
[----:B------:R0:W-:Y:S04]  /*60d80*/  STL [R1+0x2c2c], R0 ;  /* 0x002c2c0001007387 */ /* 0x0001e80000100800 */
[----:B------:R1:W-:Y:S04]  /*60d90*/  STL [R1+0x295c], R7 ;  /* 0x00295c0701007387 */ /* 0x0003e80000100800 */
[----:B------:R-:W4:Y:S01]  /*60da0*/  LDL.LU.64 R26, [R1+0xab0] ;  /* 0x000ab000011a7983 */ /* 0x000f220000300a00 */
[----:B------:R-:W-:Y:S01]  /*60db0*/  IADD3 R18, P0, PT, R4, R89, RZ ;  /* 0x0000005904127210 */ /* 0x000fe20007f1e0ff */
[----:B0-----:R-:W-:-:S04]  /*60dc0*/  IMAD.X R0, R19, 0x1, R80, P5 ;  /* 0x0000000113007824 */ /* 0x001fc800028e0650 */
[----:B-1----:R-:W-:Y:S01]  /*60dd0*/  IMAD.X R7, R5, 0x1, R80, P0 ;  /* 0x0000000105077824 */ /* 0x002fe200000e0650 */
[----:B------:R0:W-:Y:S04]  /*60de0*/  STL [R1+0x2960], R0 ;  /* 0x0029600001007387 */ /* 0x0001e80000100800 */
[----:B------:R1:W-:Y:S04]  /*60df0*/  STL [R1+0x2c30], R18 ;  /* 0x002c301201007387 */ /* 0x0003e80000100800 */
[----:B------:R-:W4:Y:S01]  /*60e00*/  LDL.LU.64 R4, [R1+0xac0] ;  /* 0x000ac00001047983 */ /* 0x000f220000300a00 */
[----:B0-----:R-:W-:-:S05]  /*60e10*/  IADD3 R0, P5, PT, R16, R89, RZ ;  /* 0x0000005910007210 */ /* 0x001fca0007fbe0ff */
[----:B------:R0:W-:Y:S04]  /*60e20*/  STL [R1+0x2c34], R0 ;  /* 0x002c340001007387 */ /* 0x0001e80000100800 */
[----:B------:R3:W-:Y:S04]  /*60e30*/  STL [R1+0x2964], R7 ;  /* 0x0029640701007387 */ /* 0x0007e80000100800 */
[----:B-1----:R-:W4:Y:S01]  /*60e40*/  LDL.LU.64 R18, [R1+0xad8] ;  /* 0x000ad80001127983 */ /* 0x002f220000300a00 */
[----:B0-----:R-:W-:Y:S01]  /*60e50*/  IMAD.X R0, R17, 0x1, R80, P5 ;  /* 0x0000000111007824 */ /* 0x001fe200028e0650 */
[----:B---3--:R-:W-:-:S04]  /*60e60*/  IADD3 R16, P0, PT, R2, R89, RZ ;  /* 0x0000005902107210 */ /* 0x008fc80007f1e0ff */
[----:B------:R0:W-:Y:S01]  /*60e70*/  STL [R1+0x2968], R0 ;  /* 0x0029680001007387 */ /* 0x0001e20000100800 */
[----:B------:R-:W-:-:S03]  /*60e80*/  IMAD.X R7, R3, 0x1, R80, P0 ;  /* 0x0000000103077824 */ /* 0x000fc600000e0650 */
[----:B------:R1:W-:Y:S04]  /*60e90*/  STL [R1+0x2c38], R16 ;  /* 0x002c381001007387 */ /* 0x0003e80000100800 */
[----:B------:R-:W3:Y:S01]  /*60ea0*/  LDL.LU.64 R2, [R1+0xae8] ;  /* 0x000ae80001027983 */ /* 0x000ee20000300a00 */
[----:B0-----:R-:W-:-:S05]  /*60eb0*/  IADD3 R0, P5, PT, R8, R89, RZ ;  /* 0x0000005908007210 */ /* 0x001fca0007fbe0ff */
[----:B------:R0:W-:Y:S04]  /*60ec0*/  STL [R1+0x2c3c], R0 ;  /* 0x002c3c0001007387 */ /* 0x0001e80000100800 */
[----:B------:R-:W-:Y:S04]  /*60ed0*/  STL [R1+0x296c], R7 ;  /* 0x00296c0701007387 */ /* 0x000fe80000100800 */
[----:B-1----:R-:W3:Y:S01]  /*60ee0*/  LDL.LU.64 R16, [R1+0xaf0] ;  /* 0x000af00001107983 */ /* 0x002ee20000300a00 */
[----:B------:R-:W-:Y:S01]  /*60ef0*/  IADD3 R90, P0, PT, R30, R89, RZ ;  /* 0x000000591e5a7210 */ /* 0x000fe20007f1e0ff */
[----:B0-----:R-:W-:-:S02]  /*60f00*/  IMAD.X R0, R9, 0x1, R80, P5 ;  /* 0x0000000109007824 */ /* 0x001fc400028e0650 */
[----:B------:R-:W3:Y:S04]  /*60f10*/  LDL.LU.64 R8, [R1+0xb00] ;  /* 0x000b000001087983 */ /* 0x000ee80000300a00 */
[----:B------:R2:W-:Y:S01]  /*60f20*/  STL [R1+0x2970], R0 ;  /* 0x0029700001007387 */ /* 0x0005e20000100800 */
[----:B------:R-:W-:-:S05]  /*60f30*/  IMAD.X R91, R31, 0x1, R80, P0 ;  /* 0x000000011f5b7824 */ /* 0x000fca00000e0650 */
[----:B------:R-:W-:Y:S01]  /*60f40*/  STL.64 [R1+0x3b08], R90 ;  /* 0x003b085a01007387 */ /* 0x000fe20000100a00 */
[----:B--2---:R-:W-:-:S05]  /*60f50*/  IADD3 R0, P5, PT, R28, R89, RZ ;  /* 0x000000591c007210 */ /* 0x004fca0007fbe0ff */
[----:B------:R0:W-:Y:S04]  /*60f60*/  STL [R1+0x2c40], R0 ;  /* 0x002c400001007387 */ /* 0x0001e80000100800 */
[----:B------:R-:W2:Y:S01]  /*60f70*/  LDL.LU.64 R30, [R1+0xb18] ;  /* 0x000b1800011e7983 */ /* 0x000ea20000300a00 */
[----:B0-----:R-:W-:-:S03]  /*60f80*/  IMAD.X R0, R29, 0x1, R80, P5 ;  /* 0x000000011d007824 */ /* 0x001fc600028e0650 */
[----:B------:R-:W2:Y:S04]  /*60f90*/  LDL.LU.64 R28, [R1+0xb28] ;  /* 0x000b2800011c7983 */ /* 0x000ea80000300a00 */
[----:B------:R4:W-:Y:S02]  /*60fa0*/  STL [R1+0x2974], R0 ;  /* 0x0029740001007387 */ /* 0x0009e40000100800 */
[----:B----4-:R-:W-:-:S05]  /*60fb0*/  IADD3 R0, P0, PT, R26, R89, RZ ;  /* 0x000000591a007210 */ /* 0x010fca0007f1e0ff */
[--C-:B------:R-:W-:Y:S01]  /*60fc0*/  IMAD.X R7, R27, 0x1, R80.reuse, P0 ;  /* 0x000000011b077824 */ /* 0x100fe200000e0650 */
[----:B------:R-:W-:Y:S01]  /*60fd0*/  IADD3 R32, P5, PT, R4, R89, RZ ;  /* 0x0000005904207210 */ /* 0x000fe20007fbe0ff */
[----:B------:R0:W-:Y:S04]  /*60fe0*/  STL [R1+0x3f0], R0 ;  /* 0x0003f00001007387 */ /* 0x0001e80000100800 */
[----:B------:R-:W-:Y:S04]  /*60ff0*/  STL [R1+0x1ed0], R32 ;  /* 0x001ed02001007387 */ /* 0x000fe80000100800 */
[----:B------:R-:W4:Y:S04]  /*61000*/  LDL.LU.64 R26, [R1+0xb30] ;  /* 0x000b3000011a7983 */ /* 0x000f280000300a00 */
[----:B------:R-:W-:Y:S01]  /*61010*/  STL [R1+0x3cc], R7 ;  /* 0x0003cc0701007387 */ /* 0x000fe20000100800 */
[----:B0-----:R-:W-:-:S03]  /*61020*/  IMAD.X R0, R5, 0x1, R80, P5 ;  /* 0x0000000105007824 */ /* 0x001fc600028e0650 */
[----:B------:R-:W4:Y:S01]  /*61030*/  LDL.LU.64 R4, [R1+0xb40] ;  /* 0x000b400001047983 */ /* 0x000f220000300a00 */
[----:B------:R-:W-:-:S03]  /*61040*/  IADD3 R82, P0, PT, R18, R89, RZ ;  /* 0x0000005912527210 */ /* 0x000fc60007f1e0ff */
[----:B------:R3:W-:Y:S02]  /*61050*/  STL [R1+0xac0], R0 ;  /* 0x000ac00001007387 */ /* 0x0007e40000100800 */
[----:B------:R-:W-:-:S05]  /*61060*/  IMAD.X R83, R19, 0x1, R80, P0 ;  /* 0x0000000113537824 */ /* 0x000fca00000e0650 */
[----:B------:R-:W-:Y:S01]  /*61070*/  STL.64 [R1+0x3b10], R82 ;  /* 0x003b105201007387 */ /* 0x000fe20000100a00 */
[----:B---3--:R-:W-:-:S05]  /*61080*/  IADD3 R0, P5, PT, R2, R89, RZ ;  /* 0x0000005902007210 */ /* 0x008fca0007fbe0ff */
[----:B------:R0:W-:Y:S04]  /*61090*/  STL [R1+0x2c44], R0 ;  /* 0x002c440001007387 */ /* 0x0001e80000100800 */
[----:B------:R-:W3:Y:S01]  /*610a0*/  LDL.LU.64 R18, [R1+0xb58] ;  /* 0x000b580001127983 */ /* 0x000ee20000300a00 */
[----:B0-----:R-:W-:-:S03]  /*610b0*/  IMAD.X R0, R3, 0x1, R80, P5 ;  /* 0x0000000103007824 */ /* 0x001fc600028e0650 */
[----:B------:R-:W3:Y:S04]  /*610c0*/  LDL.LU.64 R2, [R1+0xb68] ;  /* 0x000b680001027983 */ /* 0x000ee80000300a00 */
[----:B------:R0:W-:Y:S01]  /*610d0*/  STL [R1+0x2978], R0 ;  /* 0x0029780001007387 */ /* 0x0001e20000100800 */
[----:B------:R-:W-:-:S05]  /*610e0*/  IADD3 R84, P0, PT, R16, R89, RZ ;  /* 0x0000005910547210 */ /* 0x000fca0007f1e0ff */
[----:B------:R-:W-:Y:S01]  /*610f0*/  IMAD.X R85, R17, 0x1, R80, P0 ;  /* 0x0000000111557824 */ /* 0x000fe200000e0650 */
[----:B0-----:R-:W-:-:S04]  /*61100*/  IADD3 R0, P5, PT, R8, R89, RZ ;  /* 0x0000005908007210 */ /* 0x001fc80007fbe0ff */
[----:B------:R-:W-:Y:S04]  /*61110*/  STL.64 [R1+0x3b18], R84 ;  /* 0x003b185401007387 */ /* 0x000fe80000100a00 */
[----:B------:R0:W-:Y:S04]  /*61120*/  STL [R1+0x2c48], R0 ;  /* 0x002c480001007387 */ /* 0x0001e80000100800 */
[----:B------:R-:W3:Y:S01]  /*61130*/  LDL.LU.64 R16, [R1+0xb70] ;  /* 0x000b700001107983 */ /* 0x000ee20000300a00 */
[----:B0-----:R-:W-:-:S03]  /*61140*/  IMAD.X R0, R9, 0x1, R80, P5 ;  /* 0x0000000109007824 */ /* 0x001fc600028e0650 */
[----:B------:R-:W3:Y:S04]  /*61150*/  LDL.LU.64 R8, [R1+0xb80] ;  /* 0x000b800001087983 */ /* 0x000ee80000300a00 */
[----:B------:R0:W-:Y:S01]  /*61160*/  STL [R1+0x297c], R0 ;  /* 0x00297c0001007387 */ /* 0x0001e20000100800 */
[----:B--2---:R-:W-:-:S05]  /*61170*/  IADD3 R90, P0, PT, R30, R89, RZ ;  /* 0x000000591e5a7210 */ /* 0x004fca0007f1e0ff */
[----:B------:R-:W-:Y:S01]  /*61180*/  IMAD.X R91, R31, 0x1, R80, P0 ;  /* 0x000000011f5b7824 */ /* 0x000fe200000e0650 */
[----:B0-----:R-:W-:-:S04]  /*61190*/  IADD3 R0, P5, PT, R28, R89, RZ ;  /* 0x000000591c007210 */ /* 0x001fc80007fbe0ff */
[----:B------:R-:W-:Y:S04]  /*611a0*/  STL.64 [R1+0x3b20], R90 ;  /* 0x003b205a01007387 */ /* 0x000fe80000100a00 */
[----:B------:R0:W-:Y:S04]  /*611b0*/  STL [R1+0x2c4c], R0 ;  /* 0x002c4c0001007387 */ /* 0x0001e80000100800 */
[----:B------:R-:W2:Y:S01]  /*611c0*/  LDL.LU.64 R30, [R1+0xb98] ;  /* 0x000b9800011e7983 */ /* 0x000ea20000300a00 */
[----:B0-----:R-:W-:-:S03]  /*611d0*/  IMAD.X R0, R29, 0x1, R80, P5 ;  /* 0x000000011d007824 */ /* 0x001fc600028e0650 */
[----:B------:R-:W2:Y:S04]  /*611e0*/  LDL.LU.64 R28, [R1+0xba8] ;  /* 0x000ba800011c7983 */ /* 0x000ea80000300a00 */
[----:B------:R0:W-:Y:S01]  /*611f0*/  STL [R1+0x2980], R0 ;  /* 0x0029800001007387 */ /* 0x0001e20000100800 */
[----:B----4-:R-:W-:-:S05]  /*61200*/  IADD3 R82, P0, PT, R26, R89, RZ ;  /* 0x000000591a527210 */ /* 0x010fca0007f1e0ff */
[----:B------:R-:W-:Y:S01]  /*61210*/  IMAD.X R83, R27, 0x1, R80, P0 ;  /* 0x000000011b537824 */ /* 0x000fe200000e0650 */
[----:B0-----:R-:W-:-:S04]  /*61220*/  IADD3 R0, P5, PT, R4, R89, RZ ;  /* 0x0000005904007210 */ /* 0x001fc80007fbe0ff */
[----:B------:R-:W-:Y:S04]  /*61230*/  STL.64 [R1+0x3b28], R82 ;  /* 0x003b285201007387 */ /* 0x000fe80000100a00 */
[----:B------:R0:W-:Y:S04]  /*61240*/  STL [R1+0x2c50], R0 ;  /* 0x002c500001007387 */ /* 0x0001e80000100800 */
[----:B------:R-:W4:Y:S01]  /*61250*/  LDL.LU.64 R26, [R1+0xbb0] ;  /* 0x000bb000011a7983 */ /* 0x000f220000300a00 */
[----:B0-----:R-:W-:-:S03]  /*61260*/  IMAD.X R0, R5, 0x1, R80, P5 ;  /* 0x0000000105007824 */ /* 0x001fc600028e0650 */
[----:B------:R-:W4:Y:S04]  /*61270*/  LDL.LU.64 R4, [R1+0xbc0] ;  /* 0x000bc00001047983 */ /* 0x000f280000300a00 */
[----:B------:R0:W-:Y:S01]  /*61280*/  STL [R1+0x2984], R0 ;  /* 0x0029840001007387 */ /* 0x0001e20000100800 */
[----:B---3--:R-:W-:-:S05]  /*61290*/  IADD3 R84, P0, PT, R18, R89, RZ ;  /* 0x0000005912547210 */ /* 0x008fca0007f1e0ff */
[----:B------:R-:W-:Y:S01]  /*612a0*/  IMAD.X R85, R19, 0x1, R80, P0 ;  /* 0x0000000113557824 */ /* 0x000fe200000e0650 */
[----:B0-----:R-:W-:-:S04]  /*612b0*/  IADD3 R0, P5, PT, R2, R89, RZ ;  /* 0x0000005902007210 */ /* 0x001fc80007fbe0ff */
[----:B------:R-:W-:Y:S04]  /*612c0*/  STL.64 [R1+0x3b30], R84 ;  /* 0x003b305401007387 */ /* 0x000fe80000100a00 */
[----:B------:R0:W-:Y:S04]  /*612d0*/  STL [R1+0x2c54], R0 ;  /* 0x002c540001007387 */ /* 0x0001e80000100800 */
[----:B------:R-:W3:Y:S01]  /*612e0*/  LDL.LU.64 R18, [R1+0xbd8] ;  /* 0x000bd80001127983 */ /* 0x000ee20000300a00 */
[----:B0-----:R-:W-:-:S03]  /*612f0*/  IMAD.X R0, R3, 0x1, R80, P5 ;  /* 0x0000000103007824 */ /* 0x001fc600028e0650 */
[----:B------:R-:W3:Y:S01]  /*61300*/  LDL.LU.64 R2, [R1+0xbe8] ;  /* 0x000be80001027983 */ /* 0x000ee20000300a00 */
[----:B------:R-:W-:-:S03]  /*61310*/  IADD3 R90, P0, PT, R16, R89, RZ ;  /* 0x00000059105a7210 */ /* 0x000fc60007f1e0ff */
[----:B------:R0:W-:Y:S02]  /*61320*/  STL [R1+0x2988], R0 ;  /* 0x0029880001007387 */ /* 0x0001e40000100800 */
        /* <DEDUP_REMOVED lines=16> */
[----:B------:R4:W-:Y:S02]  /*61430*/  STL [R1+0x2990], R0 ;  /* 0x0029900001007387 */ /* 0x0009e40000100800 */
[-C--:B----4-:R-:W-:Y:S02]  /*61440*/  IADD3 R0, P0, PT, R26, R89.reuse, RZ ;  /* 0x000000591a007210 */ /* 0x090fe40007f1e0ff */
[----:B------:R-:W-:-:S03]  /*61450*/  IADD3 R32, P5, PT, R4, R89, RZ ;  /* 0x0000005904207210 */ /* 0x000fc60007fbe0ff */
[--C-:B------:R-:W-:Y:S01]  /*61460*/  IMAD.X R7, R27, 0x1, R80.reuse, P0 ;  /* 0x000000011b077824 */ /* 0x100fe200000e0650 */
[----:B------:R0:W-:Y:S04]  /*61470*/  STL [R1+0x3c8], R0 ;  /* 0x0003c80001007387 */ /* 0x0001e80000100800 */
[----:B------:R-:W-:Y:S04]  /*61480*/  STL [R1+0xb6c], R32 ;  /* 0x000b6c2001007387 */ /* 0x000fe80000100800 */
[----:B------:R-:W4:Y:S04]  /*61490*/  LDL.LU.64 R26, [R1+0xc30] ;  /* 0x000c3000011a7983 */ /* 0x000f280000300a00 */
[----:B------:R-:W-:Y:S01]  /*614a0*/  STL [R1+0x3c4], R7 ;  /* 0x0003c40701007387 */ /* 0x000fe20000100800 */
        /* <DEDUP_REMOVED lines=28> */
[----:B------:R-:W2:Y:S01]  /*61670*/  LDL.LU.64 R28, [R1+0xca0] ;  /* 0x000ca000011c7983 */ /* 0x000ea20000300a00 */
[----:B----4-:R-:W-:-:S03]  /*61680*/  IADD3 R84, P0, PT, R26, R89, RZ ;  /* 0x000000591a547210 */ /* 0x010fc60007f1e0ff */
[----:B------:R0:W-:Y:S02]  /*61690*/  STL [R1+0x299c], R0 ;  /* 0x00299c0001007387 */ /* 0x0001e40000100800 */
        /* <DEDUP_REMOVED lines=14> */
[----:B0-----:R-:W-:-:S03]  /*61780*/  IADD3.X R0, PT, PT, R3, R80, RZ, P5, !PT ;  /* 0x0000005003007210 */ /* 0x001fc60002ffe4ff */
        /* <DEDUP_REMOVED lines=314> */
[----:B------:R0:W-:Y:S01]  /*62b30*/  STL [R1+0x208], R0 ;  /* 0x0002080001007387 */ /* 0x0001e20000100800 */
[----:B------:R-:W-:-:S03]  /*62b40*/  IMAD.X R7, R27, 0x1, R80, P0 ;  /* 0x000000011b077824 */ /* 0x000fc600000e0650 */
        /* <DEDUP_REMOVED lines=110> */
[----:B------:R0:W-:Y:S02]  /*63230*/  STL [R1+0x2d14], R0 ;  /* 0x002d140001007387 */ /* 0x0001e40000100800 */
[----:B0-----:R-:W-:Y:S02]  /*63240*/  IMAD.X R0, R5, 0x1, R80, P5 ;  /* 0x0000000105007824 */ /* 0x001fe400028e0650 */
[----:B------:R-:W4:Y:S04]  /*63250*/  LDL.LU.64 R4, [R1+0x468] ;  /* 0x0004680001047983 */ /* 0x000f280000300a00 */
[----:B------:R-:W4:Y:S04]  /*63260*/  LDL.LU.64 R26, [R1+0x470] ;  /* 0x00047000011a7983 */ /* 0x000f280000300a00 */
[----:B------:R0:W-:Y:S01]  /*63270*/  STL [R1+0x450], R0 ;  /* 0x0004500001007387 */ /* 0x0001e20000100800 */
[----:B---3--:R-:W-:-:S05]  /*63280*/  IADD3 R90, P0, PT, R18, R89, RZ ;  /* 0x00000059125a7210 */ /* 0x008fca0007f1e0ff */
[----:B------:R-:W-:Y:S01]  /*63290*/  IMAD.X R91, R19, 0x1, R80, P0 ;  /* 0x00000001135b7824 */ /* 0x000fe200000e0650 */
[----:B------:R-:W-:Y:S04]  /*632a0*/  STL [R1+0x3cbc], R90 ;  /* 0x003cbc5a01007387 */ /* 0x000fe80000100800 */
[----:B------:R-:W-:Y:S01]  /*632b0*/  STL [R1+0x3e3c], R90 ;  /* 0x003e3c5a01007387 */ /* 0x000fe20000100800 */
[----:B0-----:R-:W-:-:S03]  /*632c0*/  IADD3 R0, P5, PT, R2, R89, RZ ;  /* 0x0000005902007210 */ /* 0x001fc60007fbe0ff */
[----:B------:R-:W-:Y:S04]  /*632d0*/  STL [R1+0x3cc0], R91 ;  /* 0x003cc05b01007387 */ /* 0x000fe80000100800 */
[----:B------:R0:W-:Y:S04]  /*632e0*/  STL [R1+0x2d18], R0 ;  /* 0x002d180001007387 */ /* 0x0001e80000100800 */
[----:B------:R-:W-:Y:S04]  /*632f0*/  STL [R1+0x3f78], R91 ;  /* 0x003f785b01007387 */ /* 0x000fe80000100800 */
[----:B------:R-:W3:Y:S01]  /*63300*/  LDL.LU.64 R18, [R1+0x730] ;  /* 0x0007300001127983 */ /* 0x000ee20000300a00 */
[----:B0-----:R-:W-:-:S03]  /*63310*/  IMAD.X R0, R3, 0x1, R80, P5 ;  /* 0x0000000103007824 */ /* 0x001fc600028e0650 */
[----:B------:R-:W3:Y:S01]  /*63320*/  LDL.LU.64 R2, [R1+0x728] ;  /* 0x0007280001027983 */ /* 0x000ee20000300a00 */
[----:B------:R-:W-:-:S03]  /*63330*/  IADD3 R82, P0, PT, R16, R89, RZ ;  /* 0x0000005910527210 */ /* 0x000fc60007f1e0ff */
[----:B------:R0:W-:Y:S02]  /*63340*/  STL [R1+0x768], R0 ;  /* 0x0007680001007387 */ /* 0x0001e40000100800 */
[----:B------:R-:W-:Y:S02]  /*63350*/  IMAD.X R83, R17, 0x1, R80, P0 ;  /* 0x0000000111537824 */ /* 0x000fe400000e0650 */
        /* <DEDUP_REMOVED lines=8> */
[----:B------:R-:W3:Y:S04]  /*633e0*/  LDL.LU.64 R8, [R1+0x480] ;  /* 0x0004800001087983 */ /* 0x000ee80000300a00 */
[----:B------:R0:W-:Y:S01]  /*633f0*/  STL [R1+0x460], R0 ;  /* 0x0004600001007387 */ /* 0x0001e20000100800 */
[----:B--2---:R-:W-:-:S05]  /*63400*/  IADD3 R84, P0, PT, R30, R89, RZ ;  /* 0x000000591e547210 */ /* 0x004fca0007f1e0ff */
[----:B------:R-:W-:Y:S01]  /*63410*/  IMAD.X R85, R31, 0x1, R80, P0 ;  /* 0x000000011f557824 */ /* 0x000fe200000e0650 */
[----:B------:R-:W-:Y:S04]  /*63420*/  STL [R1+0x3ccc], R84 ;  /* 0x003ccc5401007387 */ /* 0x000fe80000100800 */
[----:B------:R-:W-:Y:S01]  /*63430*/  STL [R1+0x3fac], R84 ;  /* 0x003fac5401007387 */ /* 0x000fe20000100800 */
[----:B0-----:R-:W-:-:S03]  /*63440*/  IADD3 R0, P5, PT, R28, R89, RZ ;  /* 0x000000591c007210 */ /* 0x001fc60007fbe0ff */
[----:B------:R-:W-:Y:S04]  /*63450*/  STL [R1+0x3cd0], R85 ;  /* 0x003cd05501007387 */ /* 0x000fe80000100800 */
[----:B------:R0:W-:Y:S04]  /*63460*/  STL [R1+0x390], R0 ;  /* 0x0003900001007387 */ /* 0x0001e80000100800 */
[----:B------:R-:W-:Y:S04]  /*63470*/  STL [R1+0x3fd0], R85 ;  /* 0x003fd05501007387 */ /* 0x000fe80000100800 */
[----:B------:R-:W2:Y:S01]  /*63480*/  LDL.LU.64 R30, [R1+0x710] ;  /* 0x00071000011e7983 */ /* 0x000ea20000300a00 */
[----:B0-----:R-:W-:-:S05]  /*63490*/  IMAD.X R0, R29, 0x1, R80, P5 ;  /* 0x000000011d007824 */ /* 0x001fca00028e0650 */
[----:B------:R0:W-:Y:S01]  /*634a0*/  STL [R1+0x384], R0 ;  /* 0x0003840001007387 */ /* 0x0001e20000100800 */
[----:B----4-:R-:W-:-:S05]  /*634b0*/  IADD3 R28, P0, PT, R4, R89, RZ ;  /* 0x00000059041c7210 */ /* 0x010fca0007f1e0ff */
[----:B------:R-:W-:Y:S01]  /*634c0*/  IMAD.X R7, R5, 0x1, R80, P0 ;  /* 0x0000000105077824 */ /* 0x000fe200000e0650 */
        /* <DEDUP_REMOVED lines=9> */
[----:B------:R3:W-:Y:S01]  /*63560*/  STL [R1+0x3b8], R28 ;  /* 0x0003b81c01007387 */ /* 0x0007e20000100800 */
[--C-:B-1----:R-:W-:Y:S01]  /*63570*/  IMAD.X R7, R19, 0x1, R80.reuse, P0 ;  /* 0x0000000113077824 */ /* 0x102fe200000e0650 */
[----:B0-----:R-:W-:Y:S02]  /*63580*/  IADD3 R0, P5, PT, R2, R89, RZ ;  /* 0x0000005902007210 */ /* 0x001fe40007fbe0ff */
[----:B---3--:R-:W3:Y:S04]  /*63590*/  LDL.LU.64 R28, [R1+0x490] ;  /* 0x00049000011c7983 */ /* 0x008ee80000300a00 */
[----:B------:R0:W-:Y:S04]  /*635a0*/  STL [R1+0x2d20], R0 ;  /* 0x002d200001007387 */ /* 0x0001e80000100800 */
[----:B------:R-:W-:Y:S04]  /*635b0*/  STL [R1+0x3b4], R7 ;  /* 0x0003b40701007387 */ /* 0x000fe80000100800 */
[----:B------:R-:W3:Y:S01]  /*635c0*/  LDL.LU.64 R18, [R1+0x6f0] ;  /* 0x0006f00001127983 */ /* 0x000ee20000300a00 */
[----:B0-----:R-:W-:-:S03]  /*635d0*/  IMAD.X R0, R3, 0x1, R80, P5 ;  /* 0x0000000103007824 */ /* 0x001fc600028e0650 */
[----:B------:R-:W3:Y:S04]  /*635e0*/  LDL.LU.64 R2, [R1+0x6e8] ;  /* 0x0006e80001027983 */ /* 0x000ee80000300a00 */
[----:B------:R0:W-:Y:S02]  /*635f0*/  STL [R1+0x728], R0 ;  /* 0x0007280001007387 */ /* 0x0001e40000100800 */
[-C--:B0-----:R-:W-:Y:S02]  /*63600*/  IADD3 R0, P0, PT, R16, R89.reuse, RZ ;  /* 0x0000005910007210 */ /* 0x081fe40007f1e0ff */
[----:B------:R-:W-:-:S03]  /*63610*/  IADD3 R32, P5, PT, R8, R89, RZ ;  /* 0x0000005908207210 */ /* 0x000fc60007fbe0ff */
[----:B------:R0:W-:Y:S04]  /*63620*/  STL [R1+0x3ac], R0 ;  /* 0x0003ac0001007387 */ /* 0x0001e80000100800 */
[----:B------:R-:W-:Y:S01]  /*63630*/  STL [R1+0x2d24], R32 ;  /* 0x002d242001007387 */ /* 0x000fe20000100800 */
[--C-:B------:R-:W-:Y:S02]  /*63640*/  IMAD.X R7, R17, 0x1, R80.reuse, P0 ;  /* 0x0000000111077824 */ /* 0x100fe400000e0650 */
[----:B0-----:R-:W-:Y:S02]  /*63650*/  IMAD.X R0, R9, 0x1, R80, P5 ;  /* 0x0000000109007824 */ /* 0x001fe400028e0650 */
[----:B------:R-:W3:Y:S04]  /*63660*/  LDL.LU.64 R8, [R1+0x498] ;  /* 0x0004980001087983 */ /* 0x000ee80000300a00 */
[----:B------:R2:W-:Y:S04]  /*63670*/  STL [R1+0x3a4], R7 ;  /* 0x0003a40701007387 */ /* 0x0005e80000100800 */
[----:B------:R-:W3:Y:S04]  /*63680*/  LDL.LU.64 R16, [R1+0x4a0] ;  /* 0x0004a00001107983 */ /* 0x000ee80000300a00 */
[----:B------:R-:W-:Y:S01]  /*63690*/  STL [R1+0x480], R0 ;  /* 0x0004800001007387 */ /* 0x000fe20000100800 */
[----:B--2---:R-:W-:-:S05]  /*636a0*/  IADD3 R7, P0, PT, R30, R89, RZ ;  /* 0x000000591e077210 */ /* 0x004fca0007f1e0ff */
[----:B------:R0:W-:Y:S02]  /*636b0*/  STL [R1+0x3d14], R7 ;  /* 0x003d140701007387 */ /* 0x0001e40000100800 */
[----:B0-----:R-:W-:Y:S01]  /*636c0*/  IMAD.X R7, R31, 0x1, R80, P0 ;  /* 0x000000011f077824 */ /* 0x001fe200000e0650 */
[----:B----4-:R-:W-:-:S05]  /*636d0*/  IADD3 R32, P5, PT, R4, R89, RZ ;  /* 0x0000005904207210 */ /* 0x010fca0007fbe0ff */
[----:B------:R-:W-:Y:S01]  /*636e0*/  IMAD.X R0, R5, 0x1, R80, P5 ;  /* 0x0000000105007824 */ /* 0x000fe200028e0650 */
[----:B------:R-:W-:Y:S04]  /*636f0*/  STL [R1+0x2d28], R32 ;  /* 0x002d282001007387 */ /* 0x000fe80000100800 */
[----:B------:R-:W2:Y:S04]  /*63700*/  LDL.LU.64 R4, [R1+0x6d0] ;  /* 0x0006d00001047983 */ /* 0x000ea80000300a00 */
[----:B------:R0:W-:Y:S04]  /*63710*/  STL [R1+0x39c], R7 ;  /* 0x00039c0701007387 */ /* 0x0001e80000100800 */
[----:B------:R-:W-:Y:S01]  /*63720*/  STL [R1+0x708], R0 ;  /* 0x0007080001007387 */ /* 0x000fe20000100800 */
[----:B0-----:R-:W-:-:S05]  /*63730*/  IADD3 R7, P0, PT, R26, R89, RZ ;  /* 0x000000591a077210 */ /* 0x001fca0007f1e0ff */
[----:B------:R0:W-:Y:S02]  /*63740*/  STL [R1+0x3d18], R7 ;  /* 0x003d180701007387 */ /* 0x0001e40000100800 */
[----:B0-----:R-:W-:Y:S02]  /*63750*/  IMAD.X R7, R27, 0x1, R80, P0 ;  /* 0x000000011b077824 */ /* 0x001fe400000e0650 */
[----:B------:R-:W4:Y:S01]  /*63760*/  LDL.LU.64 R26, [R1+0x6c8] ;  /* 0x0006c800011a7983 */ /* 0x000f220000300a00 */
[----:B---3--:R-:W-:-:S05]  /*63770*/  IADD3 R0, P5, PT, R28, R89, RZ ;  /* 0x000000591c007210 */ /* 0x008fca0007fbe0ff */
[----:B------:R0:W-:Y:S04]  /*63780*/  STL [R1+0x2d2c], R0 ;  /* 0x002d2c0001007387 */ /* 0x0001e80000100800 */
[----:B------:R1:W-:Y:S01]  /*63790*/  STL [R1+0x394], R7 ;  /* 0x0003940701007387 */ /* 0x0003e20000100800 */
[--C-:B0-----:R-:W-:Y:S01]  /*637a0*/  IMAD.X R0, R29, 0x1, R80.reuse, P5 ;  /* 0x000000011d007824 */ /* 0x101fe200028e0650 */
[-C--:B-1----:R-:W-:Y:S02]  /*637b0*/  IADD3 R7, P0, PT, R18, R89.reuse, RZ ;  /* 0x0000005912077210 */ /* 0x082fe40007f1e0ff */
[----:B------:R-:W3:Y:S04]  /*637c0*/  LDL.LU.64 R28, [R1+0x4a8] ;  /* 0x0004a800011c7983 */ /* 0x000ee80000300a00 */
[----:B------:R0:W-:Y:S04]  /*637d0*/  STL [R1+0x490], R0 ;  /* 0x0004900001007387 */ /* 0x0001e80000100800 */
[----:B------:R1:W-:Y:S01]  /*637e0*/  STL [R1+0x3d1c], R7 ;  /* 0x003d1c0701007387 */ /* 0x0003e20000100800 */
[----:B0-----:R-:W-:Y:S01]  /*637f0*/  IADD3 R0, P5, PT, R2, R89, RZ ;  /* 0x0000005902007210 */ /* 0x001fe20007fbe0ff */
[----:B-1----:R-:W-:-:S02]  /*63800*/  IMAD.X R7, R19, 0x1, R80, P0 ;  /* 0x0000000113077824 */ /* 0x002fc400000e0650 */
[----:B------:R-:W3:Y:S04]  /*63810*/  LDL.LU.64 R18, [R1+0x4b0] ;  /* 0x0004b00001127983 */ /* 0x000ee80000300a00 */
[----:B------:R0:W-:Y:S04]  /*63820*/  STL [R1+0x2d30], R0 ;  /* 0x002d300001007387 */ /* 0x0001e80000100800 */
[----:B------:R1:W-:Y:S01]  /*63830*/  STL [R1+0x388], R7 ;  /* 0x0003880701007387 */ /* 0x0003e20000100800 */
[----:B0-----:R-:W-:-:S03]  /*63840*/  IMAD.X R0, R3, 0x1, R80, P5 ;  /* 0x0000000103007824 */ /* 0x001fc600028e0650 */
[----:B------:R-:W3:Y:S01]  /*63850*/  LDL.LU.64 R2, [R1+0x6b0] ;  /* 0x0006b00001027983 */ /* 0x000ee20000300a00 */
[----:B-1----:R-:W-:-:S03]  /*63860*/  IADD3 R7, P0, PT, R8, R89, RZ ;  /* 0x0000005908077210 */ /* 0x002fc60007f1e0ff */
[----:B------:R0:W-:Y:S04]  /*63870*/  STL [R1+0x6e8], R0 ;  /* 0x0006e80001007387 */ /* 0x0001e80000100800 */
[----:B------:R1:W-:Y:S01]  /*63880*/  STL [R1+0x3d20], R7 ;  /* 0x003d200701007387 */ /* 0x0003e20000100800 */
[----:B0-----:R-:W-:Y:S01]  /*63890*/  IADD3 R0, P5, PT, R16, R89, RZ ;  /* 0x0000005910007210 */ /* 0x001fe20007fbe0ff */
[--C-:B-1----:R-:W-:Y:S02]  /*638a0*/  IMAD.X R7, R9, 0x1, R80.reuse, P0 ;  /* 0x0000000109077824 */ /* 0x102fe400000e0650 */
[----:B------:R-:W3:Y:S04]  /*638b0*/  LDL.LU.64 R8, [R1+0x6a8] ;  /* 0x0006a80001087983 */ /* 0x000ee80000300a00 */
        /* <DEDUP_REMOVED lines=11> */
[----:B------:R-:W-:Y:S04]  /*63970*/  STL [R1+0x1b4], R7 ;  /* 0x0001b40701007387 */ /* 0x000fe80000100800 */
[----:B0-----:R-:W4:Y:S01]  /*63980*/  LDL.LU.64 R30, [R1+0x690] ;  /* 0x00069000011e7983 */ /* 0x001f220000300a00 */
[----:B-1----:R-:W-:-:S03]  /*63990*/  IMAD.X R0, R27, 0x1, R80, P5 ;  /* 0x000000011b007824 */ /* 0x002fc600028e0650 */
[----:B------:R-:W4:Y:S04]  /*639a0*/  LDL.LU.64 R26, [R1+0x688] ;  /* 0x00068800011a7983 */ /* 0x000f280000300a00 */
[----:B------:R3:W-:Y:S02]  /*639b0*/  STL [R1+0x34c], R0 ;  /* 0x00034c0001007387 */ /* 0x0007e40000100800 */
[----:B---3--:R-:W-:-:S05]  /*639c0*/  IADD3 R0, P0, PT, R28, R89, RZ ;  /* 0x000000591c007210 */ /* 0x008fca0007f1e0ff */
[----:B------:R-:W-:Y:S01]  /*639d0*/  IMAD.X R7, R29, 0x1, R80, P0 ;  /* 0x000000011d077824 */ /* 0x000fe200000e0650 */
[----:B------:R0:W-:Y:S01]  /*639e0*/  STL [R1+0x10], R0 ;  /* 0x0000100001007387 */ /* 0x0001e20000100800 */
[----:B------:R-:W-:-:S05]  /*639f0*/  IADD3 R32, P5, PT, R18, R89, RZ ;  /* 0x0000005912207210 */ /* 0x000fca0007fbe0ff */
[----:B0-----:R-:W-:Y:S01]  /*63a00*/  IMAD.X R0, R19, 0x1, R80, P5 ;  /* 0x0000000113007824 */ /* 0x001fe200028e0650 */
[----:B------:R-:W-:Y:S04]  /*63a10*/  STL [R1+0x338], R32 ;  /* 0x0003382001007387 */ /* 0x000fe80000100800 */
[----:B------:R-:W3:Y:S04]  /*63a20*/  LDL.LU.64 R18, [R1+0x4c8] ;  /* 0x0004c80001127983 */ /* 0x000ee80000300a00 */
[----:B------:R0:W-:Y:S04]  /*63a30*/  STL [R1+0xc], R7 ;  /* 0x00000c0701007387 */ /* 0x0001e80000100800 */
[----:B------:R-:W-:Y:S01]  /*63a40*/  STL [R1+0x334], R0 ;  /* 0x0003340001007387 */ /* 0x000fe20000100800 */
[----:B0-----:R-:W-:-:S05]  /*63a50*/  IADD3 R7, P0, PT, R2, R89, RZ ;  /* 0x0000005902077210 */ /* 0x001fca0007f1e0ff */
[----:B------:R0:W-:Y:S02]  /*63a60*/  STL [R1+0x3d24], R7 ;  /* 0x003d240701007387 */ /* 0x0001e40000100800 */
[----:B0-----:R-:W-:Y:S02]  /*63a70*/  IMAD.X R7, R3, 0x1, R80, P0 ;  /* 0x0000000103077824 */ /* 0x001fe400000e0650 */
[----:B------:R-:W3:Y:S01]  /*63a80*/  LDL.LU.64 R2, [R1+0x4d0] ;  /* 0x0004d00001027983 */ /* 0x000ee20000300a00 */
[----:B------:R-:W-:-:S05]  /*63a90*/  IADD3 R0, P5, PT, R8, R89, RZ ;  /* 0x0000005908007210 */ /* 0x000fca0007fbe0ff */
[----:B------:R0:W-:Y:S04]  /*63aa0*/  STL [R1+0x2d38], R0 ;  /* 0x002d380001007387 */ /* 0x0001e80000100800 */
[----:B------:R1:W-:Y:S01]  /*63ab0*/  STL [R1+0x370], R7 ;  /* 0x0003700701007387 */ /* 0x0003e20000100800 */
[----:B0-----:R-:W-:-:S03]  /*63ac0*/  IADD3.X R0, PT, PT, R9, R80, RZ, P5, !PT ;  /* 0x0000005009007210 */ /* 0x001fc60002ffe4ff */
[----:B------:R-:W3:Y:S01]  /*63ad0*/  LDL.LU.64 R8, [R1+0x670] ;  /* 0x0006700001087983 */ /* 0x000ee20000300a00 */
[----:B-1----:R-:W-:-:S03]  /*63ae0*/  IADD3 R7, P0, PT, R16, R89, RZ ;  /* 0x0000005910077210 */ /* 0x002fc60007f1e0ff */
[----:B------:R-:W-:Y:S04]  /*63af0*/  STL [R1+0x6a8], R0 ;  /* 0x0006a80001007387 */ /* 0x000fe80000100800 */
[----:B------:R0:W-:Y:S02]  /*63b00*/  STL [R1+0x3d30], R7 ;  /* 0x003d300701007387 */ /* 0x0001e40000100800 */
[----:B0-----:R-:W-:Y:S02]  /*63b10*/  IMAD.X R7, R17, 0x1, R80, P0 ;  /* 0x0000000111077824 */ /* 0x001fe400000e0650 */
[----:B------:R-:W3:Y:S01]  /*63b20*/  LDL.LU.64 R16, [R1+0x668] ;  /* 0x0006680001107983 */ /* 0x000ee20000300a00 */
[----:B--2---:R-:W-:-:S05]  /*63b30*/  IADD3 R0, P5, PT, R4, R89, RZ ;  /* 0x0000005904007210 */ /* 0x004fca0007fbe0ff */
[----:B------:R0:W-:Y:S04]  /*63b40*/  STL [R1+0x2d3c], R0 ;  /* 0x002d3c0001007387 */ /* 0x0001e80000100800 */
[----:B------:R4:W-:Y:S01]  /*63b50*/  STL [R1+0x364], R7 ;  /* 0x0003640701007387 */ /* 0x0009e20000100800 */
[----:B0-----:R-:W-:-:S03]  /*63b60*/  IMAD.X R0, R5, 0x1, R80, P5 ;  /* 0x0000000105007824 */ /* 0x001fc600028e0650 */
[----:B------:R-:W2:Y:S04]  /*63b70*/  LDL.LU.64 R4, [R1+0x4d8] ;  /* 0x0004d80001047983 */ /* 0x000ea80000300a00 */
[----:B------:R-:W2:Y:S04]  /*63b80*/  LDL.LU.64 R28, [R1+0x4e0] ;  /* 0x0004e000011c7983 */ /* 0x000ea80000300a00 */
[----:B------:R0:W-:Y:S01]  /*63b90*/  STL [R1+0x4c0], R0 ;  /* 0x0004c00001007387 */ /* 0x0001e20000100800 */
[----:B----4-:R-:W-:-:S05]  /*63ba0*/  IADD3 R7, P0, PT, R30, R89, RZ ;  /* 0x000000591e077210 */ /* 0x010fca0007f1e0ff */
[----:B------:R1:W-:Y:S01]  /*63bb0*/  STL [R1+0x3d38], R7 ;  /* 0x003d380701007387 */ /* 0x0003e20000100800 */
[----:B------:R-:W-:-:S05]  /*63bc0*/  IADD3 R32, P5, PT, R26, R89, RZ ;  /* 0x000000591a207210 */ /* 0x000fca0007fbe0ff */
[--C-:B0-----:R-:W-:Y:S01]  /*63bd0*/  IMAD.X R0, R27, 0x1, R80.reuse, P5 ;  /* 0x000000011b007824 */ /* 0x101fe200028e0650 */
[----:B------:R-:W-:Y:S04]  /*63be0*/  STL [R1+0x2d40], R32 ;  /* 0x002d402001007387 */ /* 0x000fe80000100800 */
[----:B------:R-:W4:Y:S01]  /*63bf0*/  LDL.LU.64 R26, [R1+0x650] ;  /* 0x00065000011a7983 */ /* 0x000f220000300a00 */
[----:B-1----:R-:W-:-:S05]  /*63c00*/  IMAD.X R7, R31, 0x1, R80, P0 ;  /* 0x000000011f077824 */ /* 0x002fca00000e0650 */
[----:B------:R0:W-:Y:S04]  /*63c10*/  STL [R1+0x35c], R7 ;  /* 0x00035c0701007387 */ /* 0x0001e80000100800 */
[----:B------:R1:W-:Y:S01]  /*63c20*/  STL [R1+0x688], R0 ;  /* 0x0006880001007387 */ /* 0x0003e20000100800 */
[----:B---3--:R-:W-:-:S05]  /*63c30*/  IADD3 R30, P0, PT, R18, R89, RZ ;  /* 0x00000059121e7210 */ /* 0x008fca0007f1e0ff */
[----:B0-----:R-:W-:Y:S01]  /*63c40*/  IMAD.X R7, R19, 0x1, R80, P0 ;  /* 0x0000000113077824 */ /* 0x001fe200000e0650 */
[----:B------:R-:W-:Y:S04]  /*63c50*/  STL [R1+0x358], R30 ;  /* 0x0003581e01007387 */ /* 0x000fe80000100800 */
[----:B------:R-:W3:Y:S01]  /*63c60*/  LDL.LU.64 R18, [R1+0x648] ;  /* 0x0006480001127983 */ /* 0x000ee20000300a00 */
[----:B-1----:R-:W-:-:S05]  /*63c70*/  IADD3 R0, P5, PT, R2, R89, RZ ;  /* 0x0000005902007210 */ /* 0x002fca0007fbe0ff */
[----:B------:R0:W-:Y:S04]  /*63c80*/  STL [R1+0x2d44], R0 ;  /* 0x002d440001007387 */ /* 0x0001e80000100800 */
[----:B------:R1:W-:Y:S01]  /*63c90*/  STL [R1+0x350], R7 ;  /* 0x0003500701007387 */ /* 0x0003e20000100800 */
[----:B0-----:R-:W-:-:S03]  /*63ca0*/  IMAD.X R0, R3, 0x1, R80, P5 ;  /* 0x0000000103007824 */ /* 0x001fc600028e0650 */
[----:B------:R-:W3:Y:S01]  /*63cb0*/  LDL.LU.64 R2, [R1+0x4e8] ;  /* 0x0004e80001027983 */ /* 0x000ee20000300a00 */
[----:B------:R-:W-:-:S03]  /*63cc0*/  IADD3 R30, P0, PT, R8, R89, RZ ;  /* 0x00000059081e7210 */ /* 0x000fc60007f1e0ff */
[----:B------:R0:W-:Y:S02]  /*63cd0*/  STL [R1+0x4d0], R0 ;  /* 0x0004d00001007387 */ /* 0x0001e40000100800 */
[----:B-1----:R-:W-:Y:S02]  /*63ce0*/  IMAD.X R7, R9, 0x1, R80, P0 ;  /* 0x0000000109077824 */ /* 0x002fe400000e0650 */
[----:B------:R-:W-:Y:S04]  /*63cf0*/  STL [R1+0x348], R30 ;  /* 0x0003481e01007387 */ /* 0x000fe80000100800 */
[----:B------:R-:W3:Y:S01]  /*63d00*/  LDL.LU.64 R8, [R1+0x4f0] ;  /* 0x0004f00001087983 */ /* 0x000ee20000300a00 */
[----:B0-----:R-:W-:-:S05]  /*63d10*/  IADD3 R0, P5, PT, R16, R89, RZ ;  /* 0x0000005910007210 */ /* 0x001fca0007fbe0ff */
[----:B------:R0:W-:Y:S04]  /*63d20*/  STL [R1+0x2d48], R0 ;  /* 0x002d480001007387 */ /* 0x0001e80000100800 */
[----:B------:R1:W-:Y:S01]  /*63d30*/  STL [R1+0x344], R7 ;  /* 0x0003440701007387 */ /* 0x0003e20000100800 */
[----:B0-----:R-:W-:-:S05]  /*63d40*/  IMAD.X R0, R17, 0x1, R80, P5 ;  /* 0x0000000111007824 */ /* 0x001fca00028e0650 */
[----:B------:R0:W-:Y:S01]  /*63d50*/  STL [R1+0x668], R0 ;  /* 0x0006680001007387 */ /* 0x0001e20000100800 */
[-C--:B--2---:R-:W-:Y:S02]  /*63d60*/  IADD3 R16, P0, PT, R4, R89.reuse, RZ ;  /* 0x0000005904107210 */ /* 0x084fe40007f1e0ff */
[----:B-1----:R-:W-:-:S03]  /*63d70*/  IADD3 R7, P5, PT, R28, R89, RZ ;  /* 0x000000591c077210 */ /* 0x002fc60007fbe0ff */
[----:B------:R1:W-:Y:S01]  /*63d80*/  STL [R1+0x340], R16 ;  /* 0x0003401001007387 */ /* 0x0003e20000100800 */
[----:B0-----:R-:W-:-:S03]  /*63d90*/  IMAD.X R0, R5, 0x1, R80, P0 ;  /* 0x0000000105007824 */ /* 0x001fc600000e0650 */
[----:B-1----:R-:W2:Y:S04]  /*63da0*/  LDL.LU.64 R16, [R1+0x630] ;  /* 0x0006300001107983 */ /* 0x002ea80000300a00 */
[----:B------:R-:W-:Y:S04]  /*63db0*/  STL [R1+0x2d4c], R7 ;  /* 0x002d4c0701007387 */ /* 0x000fe80000100800 */
[----:B------:R-:W2:Y:S04]  /*63dc0*/  LDL.LU.64 R4, [R1+0x620] ;  /* 0x0006200001047983 */ /* 0x000ea80000300a00 */
[----:B------:R0:W-:Y:S04]  /*63dd0*/  STL [R1+0x33c], R0 ;  /* 0x00033c0001007387 */ /* 0x0001e80000100800 */
[----:B------:R-:W2:Y:S01]  /*63de0*/  LDL.LU.64 R30, [R1+0x4f8] ;  /* 0x0004f800011e7983 */ /* 0x000ea20000300a00 */
[----:B0-----:R-:W-:Y:S01]  /*63df0*/  IMAD.X R0, R29, 0x1, R80, P5 ;  /* 0x000000011d007824 */ /* 0x001fe200028e0650 */
[----:B----4-:R-:W-:-:S04]  /*63e00*/  IADD3 R28, P0, PT, R26, R89, RZ ;  /* 0x000000591a1c7210 */ /* 0x010fc80007f1e0ff */
[----:B------:R-:W-:Y:S04]  /*63e10*/  STL [R1+0x4e0], R0 ;  /* 0x0004e00001007387 */ /* 0x000fe80000100800 */
[----:B------:R0:W-:Y:S01]  /*63e20*/  STL [R1+0x180], R28 ;  /* 0x0001801c01007387 */ /* 0x0001e20000100800 */
[----:B------:R-:W-:-:S03]  /*63e30*/  IMAD.X R7, R27, 0x1, R80, P0 ;  /* 0x000000011b077824 */ /* 0x000fc600000e0650 */
[----:B0-----:R-:W4:Y:S01]  /*63e40*/  LDL.LU.64 R28, [R1+0x500] ;  /* 0x00050000011c7983 */ /* 0x001f220000300a00 */
[----:B---3--:R-:W-:-:S05]  /*63e50*/  IADD3 R0, P5, PT, R18, R89, RZ ;  /* 0x0000005912007210 */ /* 0x008fca0007fbe0ff */
[----:B------:R0:W-:Y:S04]  /*63e60*/  STL [R1+0x320], R0 ;  /* 0x0003200001007387 */ /* 0x0001e80000100800 */
[----:B------:R1:W-:Y:S04]  /*63e70*/  STL [R1+0x17c], R7 ;  /* 0x00017c0701007387 */ /* 0x0003e80000100800 */
[----:B------:R-:W3:Y:S01]  /*63e80*/  LDL.LU.64 R26, [R1+0x608] ;  /* 0x00060800011a7983 */ /* 0x000ee20000300a00 */
[----:B0-----:R-:W-:-:S05]  /*63e90*/  IMAD.X R0, R19, 0x1, R80, P5 ;  /* 0x0000000113007824 */ /* 0x001fca00028e0650 */
[----:B------:R0:W-:Y:S01]  /*63ea0*/  STL [R1+0x318], R0 ;  /* 0x0003180001007387 */ /* 0x0001e20000100800 */
[----:B------:R-:W-:-:S05]  /*63eb0*/  IADD3 R18, P0, PT, R2, R89, RZ ;  /* 0x0000005902127210 */ /* 0x000fca0007f1e0ff */
[----:B-1----:R-:W-:Y:S01]  /*63ec0*/  IMAD.X R7, R3, 0x1, R80, P0 ;  /* 0x0000000103077824 */ /* 0x002fe200000e0650 */
[----:B------:R1:W-:Y:S04]  /*63ed0*/  STL [R1+0x4], R18 ;  /* 0x0000041201007387 */ /* 0x0003e80000100800 */
[----:B------:R-:W3:Y:S01]  /*63ee0*/  LDL.LU.64 R2, [R1+0x600] ;  /* 0x0006000001027983 */ /* 0x000ee20000300a00 */
[----:B0-----:R-:W-:-:S05]  /*63ef0*/  IADD3 R0, P5, PT, R8, R89, RZ ;  /* 0x0000005908007210 */ /* 0x001fca0007fbe0ff */
[----:B------:R0:W-:Y:S04]  /*63f00*/  STL [R1+0x300], R0 ;  /* 0x0003000001007387 */ /* 0x0001e80000100800 */
[----:B------:R-:W-:Y:S04]  /*63f10*/  STL [R1], R7 ;  /* 0x0000000701007387 */ /* 0x000fe80000100800 */
[----:B-1----:R-:W3:Y:S01]  /*63f20*/  LDL.LU.64 R18, [R1+0x508] ;  /* 0x0005080001127983 */ /* 0x002ee20000300a00 */
[----:B0-----:R-:W-:-:S03]  /*63f30*/  IMAD.X R0, R9, 0x1, R80, P5 ;  /* 0x0000000109007824 */ /* 0x001fc600028e0650 */
[----:B------:R-:W3:Y:S04]  /*63f40*/  LDL.LU.64 R8, [R1+0x510] ;  /* 0x0005100001087983 */ /* 0x000ee80000300a00 */
[----:B------:R2:W-:Y:S02]  /*63f50*/  STL [R1+0x2f8], R0 ;  /* 0x0002f80001007387 */ /* 0x0005e40000100800 */
[-C--:B--2---:R-:W-:Y:S02]  /*63f60*/  IADD3 R0, P0, PT, R16, R89.reuse, RZ ;  /* 0x0000005910007210 */ /* 0x084fe40007f1e0ff */
[----:B------:R-:W-:-:S03]  /*63f70*/  IADD3 R32, P5, PT, R4, R89, RZ ;  /* 0x0000005904207210 */ /* 0x000fc60007fbe0ff */
[----:B------:R0:W-:Y:S01]  /*63f80*/  STL [R1+0x330], R0 ;  /* 0x0003300001007387 */ /* 0x0001e20000100800 */
[----:B------:R-:W-:-:S03]  /*63f90*/  IMAD.X R7, R17, 0x1, R80, P0 ;  /* 0x0000000111077824 */ /* 0x000fc600000e0650 */
[----:B------:R-:W-:Y:S04]  /*63fa0*/  STL [R1+0x2d50], R32 ;  /* 0x002d502001007387 */ /* 0x000fe80000100800 */
[----:B------:R-:W2:Y:S04]  /*63fb0*/  LDL.LU.64 R16, [R1+0x5e8] ;  /* 0x0005e80001107983 */ /* 0x000ea80000300a00 */
[----:B------:R1:W-:Y:S01]  /*63fc0*/  STL [R1+0x32c], R7 ;  /* 0x00032c0701007387 */ /* 0x0003e20000100800 */
[----:B0-----:R-:W-:-:S03]  /*63fd0*/  IMAD.X R0, R5, 0x1, R80, P5 ;  /* 0x0000000105007824 */ /* 0x001fc600028e0650 */
[----:B------:R-:W2:Y:S01]  /*63fe0*/  LDL.LU.64 R4, [R1+0x5e0] ;  /* 0x0005e00001047983 */ /* 0x000ea20000300a00 */
[----:B-1----:R-:W-:-:S03]  /*63ff0*/  IADD3 R7, P0, PT, R30, R89, RZ ;  /* 0x000000591e077210 */ /* 0x002fc60007f1e0ff */
[----:B------:R-:W-:Y:S01]  /*64000*/  STL [R1+0x620], R0 ;  /* 0x0006200001007387 */ /* 0x000fe20000100800 */
[----:B----4-:R-:W-:-:S03]  /*64010*/  IADD3 R32, P5, PT, R28, R89, RZ ;  /* 0x000000591c207210 */ /* 0x010fc60007fbe0ff */
[----:B------:R0:W-:Y:S04]  /*64020*/  STL [R1+0x3d88], R7 ;  /* 0x003d880701007387 */ /* 0x0001e80000100800 */
[----:B------:R-:W-:Y:S01]  /*64030*/  STL [R1+0x2d54], R32 ;  /* 0x002d542001007387 */ /* 0x000fe20000100800 */
[----:B0-----:R-:W-:-:S03]  /*64040*/  IMAD.X R7, R31, 0x1, R80, P0 ;  /* 0x000000011f077824 */ /* 0x001fc600000e0650 */
[----:B------:R-:W4:Y:S01]  /*64050*/  LDL.LU.64 R30, [R1+0x518] ;  /* 0x00051800011e7983 */ /* 0x000f220000300a00 */
[----:B------:R-:W-:-:S03]  /*64060*/  IMAD.X R0, R29, 0x1, R80, P5 ;  /* 0x000000011d007824 */ /* 0x000fc600028e0650 */
[----:B------:R3:W-:Y:S04]  /*64070*/  STL [R1+0x324], R7 ;  /* 0x0003240701007387 */ /* 0x0007e80000100800 */
[----:B------:R-:W4:Y:S04]  /*64080*/  LDL.LU.64 R28, [R1+0x520] ;  /* 0x00052000011c7983 */ /* 0x000f280000300a00 */
[----:B------:R-:W-:Y:S01]  /*64090*/  STL [R1+0x500], R0 ;  /* 0x0005000001007387 */ /* 0x000fe20000100800 */
[----:B---3--:R-:W-:-:S05]  /*640a0*/  IADD3 R7, P0, PT, R26, R89, RZ ;  /* 0x000000591a077210 */ /* 0x008fca0007f1e0ff */
[----:B------:R0:W-:Y:S02]  /*640b0*/  STL [R1+0x3d94], R7 ;  /* 0x003d940701007387 */ /* 0x0001e40000100800 */
[----:B0-----:R-:W-:Y:S01]  /*640c0*/  IMAD.X R7, R27, 0x1, R80, P0 ;  /* 0x000000011b077824 */ /* 0x001fe200000e0650 */
[----:B------:R-:W-:-:S05]  /*640d0*/  IADD3 R32, P5, PT, R2, R89, RZ ;  /* 0x0000005902207210 */ /* 0x000fca0007fbe0ff */
[----:B------:R-:W-:Y:S01]  /*640e0*/  IMAD.X R0, R3, 0x1, R80, P5 ;  /* 0x0000000103007824 */ /* 0x000fe200028e0650 */
[----:B------:R-:W-:Y:S04]  /*640f0*/  STL [R1+0x2d58], R32 ;  /* 0x002d582001007387 */ /* 0x000fe80000100800 */
[----:B------:R-:W3:Y:S04]  /*64100*/  LDL.LU.64 R2, [R1+0x5c8] ;  /* 0x0005c80001027983 */ /* 0x000ee80000300a00 */
[----:B------:R-:W-:Y:S04]  /*64110*/  STL [R1+0x314], R7 ;  /* 0x0003140701007387 */ /* 0x000fe80000100800 */
[----:B------:R-:W3:Y:S04]  /*64120*/  LDL.LU.64 R26, [R1+0x5c0] ;  /* 0x0005c000011a7983 */ /* 0x000ee80000300a00 */
[----:B------:R0:W-:Y:S02]  /*64130*/  STL [R1+0x600], R0 ;  /* 0x0006000001007387 */ /* 0x0001e40000100800 */
[----:B0-----:R-:W-:-:S05]  /*64140*/  IADD3 R0, P0, PT, R18, R89, RZ ;  /* 0x0000005912007210 */ /* 0x001fca0007f1e0ff */
[----:B------:R0:W-:Y:S01]  /*64150*/  STL [R1+0x3d98], R0 ;  /* 0x003d980001007387 */ /* 0x0001e20000100800 */
[----:B------:R-:W-:-:S05]  /*64160*/  IMAD.X R7, R19, 0x1, R80, P0 ;  /* 0x0000000113077824 */ /* 0x000fca00000e0650 */
[----:B------:R-:W-:Y:S01]  /*64170*/  STL [R1+0x3d9c], R7 ;  /* 0x003d9c0701007387 */ /* 0x000fe20000100800 */
[----:B0-----:R-:W-:-:S05]  /*64180*/  IADD3 R0, P5, PT, R8, R89, RZ ;  /* 0x0000005908007210 */ /* 0x001fca0007fbe0ff */
[----:B------:R0:W-:Y:S04]  /*64190*/  STL [R1+0x2d5c], R0 ;  /* 0x002d5c0001007387 */ /* 0x0001e80000100800 */
[----:B------:R-:W3:Y:S01]  /*641a0*/  LDL.LU.64 R18, [R1+0x528] ;  /* 0x0005280001127983 */ /* 0x000ee20000300a00 */
[----:B0-----:R-:W-:-:S03]  /*641b0*/  IMAD.X R0, R9, 0x1, R80, P5 ;  /* 0x0000000109007824 */ /* 0x001fc600028e0650 */
[----:B------:R-:W3:Y:S04]  /*641c0*/  LDL.LU.64 R8, [R1+0x530] ;  /* 0x0005300001087983 */ /* 0x000ee80000300a00 */
[----:B------:R2:W-:Y:S02]  /*641d0*/  STL [R1+0x510], R0 ;  /* 0x0005100001007387 */ /* 0x0005e40000100800 */
[----:B--2---:R-:W-:-:S05]  /*641e0*/  IADD3 R0, P0, PT, R16, R89, RZ ;  /* 0x0000005910007210 */ /* 0x004fca0007f1e0ff */
[----:B------:R0:W-:Y:S01]  /*641f0*/  STL [R1+0x3da8], R0 ;  /* 0x003da80001007387 */ /* 0x0001e20000100800 */
[----:B------:R-:W-:-:S05]  /*64200*/  IMAD.X R7, R17, 0x1, R80, P0 ;  /* 0x0000000111077824 */ /* 0x000fca00000e0650 */
[----:B------:R-:W-:Y:S01]  /*64210*/  STL [R1+0x3dac], R7 ;  /* 0x003dac0701007387 */ /* 0x000fe20000100800 */
[----:B0-----:R-:W-:-:S05]  /*64220*/  IADD3 R0, P5, PT, R4, R89, RZ ;  /* 0x0000005904007210 */ /* 0x001fca0007fbe0ff */
[----:B------:R0:W-:Y:S04]  /*64230*/  STL [R1+0x2d60], R0 ;  /* 0x002d600001007387 */ /* 0x0001e80000100800 */
[----:B------:R-:W2:Y:S01]  /*64240*/  LDL.LU.64 R16, [R1+0x5a8] ;  /* 0x0005a80001107983 */ /* 0x000ea20000300a00 */
[----:B0-----:R-:W-:-:S03]  /*64250*/  IMAD.X R0, R5, 0x1, R80, P5 ;  /* 0x0000000105007824 */ /* 0x001fc600028e0650 */
[----:B------:R-:W2:Y:S01]  /*64260*/  LDL.LU.64 R4, [R1+0x5a0] ;  /* 0x0005a00001047983 */ /* 0x000ea20000300a00 */
[----:B----4-:R-:W-:-:S03]  /*64270*/  IADD3 R88, P0, PT, R30, R89, RZ ;  /* 0x000000591e587210 */ /* 0x010fc60007f1e0ff */
[----:B------:R0:W-:Y:S01]  /*64280*/  STL [R1+0x5e0], R0 ;  /* 0x0005e00001007387 */ /* 0x0001e20000100800 */
[----:B------:R-:W-:-:S03]  /*64290*/  IADD3 R7, P5, PT, R28, R89, RZ ;  /* 0x000000591c077210 */ /* 0x000fc60007fbe0ff */
[----:B------:R-:W-:Y:S01]  /*642a0*/  STL [R1+0x3db0], R88 ;  /* 0x003db05801007387 */ /* 0x000fe20000100800 */
[----:B0-----:R-:W-:-:S05]  /*642b0*/  IMAD.X R0, R31, 0x1, R80, P0 ;  /* 0x000000011f007824 */ /* 0x001fca00000e0650 */
[----:B------:R0:W-:Y:S04]  /*642c0*/  STL [R1+0x3dc0], R0 ;  /* 0x003dc00001007387 */ /* 0x0001e80000100800 */
[----:B------:R-:W-:Y:S04]  /*642d0*/  STL [R1+0x2d64], R7 ;  /* 0x002d640701007387 */ /* 0x000fe80000100800 */
[----:B------:R-:W4:Y:S01]  /*642e0*/  LDL.LU.64 R30, [R1+0x538] ;  /* 0x00053800011e7983 */ /* 0x000f220000300a00 */
[----:B0-----:R-:W-:-:S03]  /*642f0*/  IMAD.X R0, R29, 0x1, R80, P5 ;  /* 0x000000011d007824 */ /* 0x001fc600028e0650 */
[----:B------:R-:W4:Y:S04]  /*64300*/  LDL.LU.64 R28, [R1+0x540] ;  /* 0x00054000011c7983 */ /* 0x000f280000300a00 */
[----:B------:R0:W-:Y:S01]  /*64310*/  STL [R1+0x520], R0 ;  /* 0x0005200001007387 */ /* 0x0001e20000100800 */
[-C--:B---3--:R-:W-:Y:S02]  /*64320*/  IADD3 R32, P0, PT, R2, R89.reuse, RZ ;  /* 0x0000005902207210 */ /* 0x088fe40007f1e0ff */
[----:B0-----:R-:W-:-:S03]  /*64330*/  IADD3 R0, P5, PT, R26, R89, RZ ;  /* 0x000000591a007210 */ /* 0x001fc60007fbe0ff */
[--C-:B------:R-:W-:Y:S01]  /*64340*/  IMAD.X R7, R3, 0x1, R80.reuse, P0 ;  /* 0x0000000103077824 */ /* 0x100fe200000e0650 */
[----:B------:R-:W-:Y:S04]  /*64350*/  STL [R1+0x178], R32 ;  /* 0x0001782001007387 */ /* 0x000fe80000100800 */
[----:B------:R-:W3:Y:S04]  /*64360*/  LDL.LU.64 R2, [R1+0x588] ;  /* 0x0005880001027983 */ /* 0x000ee80000300a00 */
[----:B------:R0:W-:Y:S04]  /*64370*/  STL [R1+0x2e4], R0 ;  /* 0x0002e40001007387 */ /* 0x0001e80000100800 */
[----:B------:R1:W-:Y:S01]  /*64380*/  STL [R1+0x154], R7 ;  /* 0x0001540701007387 */ /* 0x0003e20000100800 */
[----:B0-----:R-:W-:-:S03]  /*64390*/  IMAD.X R0, R27, 0x1, R80, P5 ;  /* 0x000000011b007824 */ /* 0x001fc600028e0650 */
[----:B------:R-:W3:Y:S04]  /*643a0*/  LDL.LU.64 R26, [R1+0x580] ;  /* 0x00058000011a7983 */ /* 0x000ee80000300a00 */
[----:B------:R0:W-:Y:S01]  /*643b0*/  STL [R1+0x2dc], R0 ;  /* 0x0002dc0001007387 */ /* 0x0001e20000100800 */
[----:B------:R-:W-:-:S05]  /*643c0*/  IADD3 R87, P0, PT, R18, R89, RZ ;  /* 0x0000005912577210 */ /* 0x000fca0007f1e0ff */
[----:B------:R-:W-:Y:S01]  /*643d0*/  IMAD.X R86, R19, 0x1, R80, P0 ;  /* 0x0000000113567824 */ /* 0x000fe200000e0650 */
[----:B-1----:R-:W-:-:S05]  /*643e0*/  IADD3 R7, P5, PT, R8, R89, RZ ;  /* 0x0000005908077210 */ /* 0x002fca0007fbe0ff */
[----:B------:R2:W-:Y:S01]  /*643f0*/  STL [R1+0x2c4], R7 ;  /* 0x0002c40701007387 */ /* 0x0005e20000100800 */
[----:B0-----:R-:W-:-:S03]  /*64400*/  IMAD.X R0, R9, 0x1, R80, P5 ;  /* 0x0000000109007824 */ /* 0x001fc600028e0650 */
[----:B------:R-:W3:Y:S04]  /*64410*/  LDL.LU.64 R8, [R1+0x548] ;  /* 0x0005480001087983 */ /* 0x000ee80000300a00 */
[----:B------:R-:W3:Y:S04]  /*64420*/  LDL.LU.64 R18, [R1+0x550] ;  /* 0x0005500001127983 */ /* 0x000ee80000300a00 */
[----:B------:R0:W-:Y:S01]  /*64430*/  STL [R1+0x2bc], R0 ;  /* 0x0002bc0001007387 */ /* 0x0001e20000100800 */
[----:B--2---:R-:W-:-:S05]  /*64440*/  IADD3 R7, P0, PT, R16, R89, RZ ;  /* 0x0000005910077210 */ /* 0x004fca0007f1e0ff */
[----:B------:R-:W-:Y:S01]  /*64450*/  IMAD.X R88, R17, 0x1, R80, P0 ;  /* 0x0000000111587824 */ /* 0x000fe200000e0650 */
[----:B------:R-:W-:Y:S01]  /*64460*/  STL [R1+0x3dc4], R7 ;  /* 0x003dc40701007387 */ /* 0x000fe20000100800 */
[----:B0-----:R-:W-:-:S03]  /*64470*/  IADD3 R0, P5, PT, R4, R89, RZ ;  /* 0x0000005904007210 */ /* 0x001fc60007fbe0ff */
[----:B------:R-:W-:Y:S04]  /*64480*/  STL [R1+0x3dc8], R88 ;  /* 0x003dc85801007387 */ /* 0x000fe80000100800 */
[----:B------:R0:W-:Y:S04]  /*64490*/  STL [R1+0x2d68], R0 ;  /* 0x002d680001007387 */ /* 0x0001e80000100800 */
[----:B------:R-:W2:Y:S01]  /*644a0*/  LDL.LU.64 R16, [R1+0x568] ;  /* 0x0005680001107983 */ /* 0x000ea20000300a00 */
[----:B0-----:R-:W-:-:S03]  /*644b0*/  IMAD.X R0, R5, 0x1, R80, P5 ;  /* 0x0000000105007824 */ /* 0x001fc600028e0650 */
[----:B------:R-:W2:Y:S04]  /*644c0*/  LDL.LU.64 R4, [R1+0x560] ;  /* 0x0005600001047983 */ /* 0x000ea80000300a00 */
[----:B------:R4:W-:Y:S02]  /*644d0*/  STL [R1+0x5a0], R0 ;  /* 0x0005a00001007387 */ /* 0x0009e40000100800 */
[----:B----4-:R-:W-:-:S05]  /*644e0*/  IADD3 R0, P0, PT, R30, R89, RZ ;  /* 0x000000591e007210 */ /* 0x010fca0007f1e0ff */
[----:B------:R0:W-:Y:S01]  /*644f0*/  STL [R1+0x3df4], R0 ;  /* 0x003df40001007387 */ /* 0x0001e20000100800 */
[----:B------:R-:W-:-:S05]  /*64500*/  IMAD.X R7, R31, 0x1, R80, P0 ;  /* 0x000000011f077824 */ /* 0x000fca00000e0650 */
[----:B------:R-:W-:Y:S01]  /*64510*/  STL [R1+0x3df8], R7 ;  /* 0x003df80701007387 */ /* 0x000fe20000100800 */
[----:B0-----:R-:W-:-:S05]  /*64520*/  IADD3 R0, P5, PT, R28, R89, RZ ;  /* 0x000000591c007210 */ /* 0x001fca0007fbe0ff */
[----:B------:R0:W-:Y:S02]  /*64530*/  STL [R1+0x2d6c], R0 ;  /* 0x002d6c0001007387 */ /* 0x0001e40000100800 */
[----:B0-----:R-:W-:Y:S01]  /*64540*/  IMAD.X R0, R29, 0x1, R80, P5 ;  /* 0x000000011d007824 */ /* 0x001fe200028e0650 */
[----:B---3--:R-:W-:-:S05]  /*64550*/  IADD3 R88, P0, PT, R2, R89, RZ ;  /* 0x0000005902587210 */ /* 0x008fca0007f1e0ff */
[----:B------:R-:W-:Y:S04]  /*64560*/  STL [R1+0x3dfc], R88 ;  /* 0x003dfc5801007387 */ /* 0x000fe80000100800 */
[----:B------:R0:W-:Y:S04]  /*64570*/  STL [R1+0x540], R0 ;  /* 0x0005400001007387 */ /* 0x0001e80000100800 */
[----:B------:R-:W3:Y:S01]  /*64580*/  LDL.LU.64 R28, [R1+0x558] ;  /* 0x00055800011c7983 */ /* 0x000ee20000300a00 */
[----:B------:R-:W-:Y:S01]  /*64590*/  IADD3 R7, P5, PT, R26, R89, RZ ;  /* 0x000000591a077210 */ /* 0x000fe20007fbe0ff */
[----:B0-----:R-:W-:-:S04]  /*645a0*/  IMAD.X R0, R3, 0x1, R80, P0 ;  /* 0x0000000103007824 */ /* 0x001fc800000e0650 */
[----:B------:R-:W-:Y:S04]  /*645b0*/  STL [R1+0x2d70], R7 ;  /* 0x002d700701007387 */ /* 0x000fe80000100800 */
[----:B------:R-:W4:Y:S04]  /*645c0*/  LDL.LU.64 R2, [R1+0x570] ;  /* 0x0005700001027983 */ /* 0x000f280000300a00 */
[----:B------:R0:W-:Y:S02]  /*645d0*/  STL [R1+0x2d4], R0 ;  /* 0x0002d40001007387 */ /* 0x0001e40000100800 */
[----:B0-----:R-:W-:-:S05]  /*645e0*/  IMAD.X R0, R27, 0x1, R80, P5 ;  /* 0x000000011b007824 */ /* 0x001fca00028e0650 */
[----:B------:R0:W-:Y:S01]  /*645f0*/  STL [R1+0x580], R0 ;  /* 0x0005800001007387 */ /* 0x0001e20000100800 */
[-C--:B------:R-:W-:Y:S02]  /*64600*/  IADD3 R26, P0, PT, R8, R89.reuse, RZ ;  /* 0x00000059081a7210 */ /* 0x080fe40007f1e0ff */
[----:B------:R-:W-:-:S03]  /*64610*/  IADD3 R7, P5, PT, R18, R89, RZ ;  /* 0x0000005912077210 */ /* 0x000fc60007fbe0ff */
[----:B------:R1:W-:Y:S01]  /*64620*/  STL [R1+0x2d0], R26 ;  /* 0x0002d01a01007387 */ /* 0x0003e20000100800 */
[----:B0-----:R-:W-:-:S03]  /*64630*/  IMAD.X R0, R9, 0x1, R80, P0 ;  /* 0x0000000109007824 */ /* 0x001fc600000e0650 */
[----:B-1----:R-:W4:Y:S04]  /*64640*/  LDL.LU.64 R26, [R1+0x578] ;  /* 0x00057800011a7983 */ /* 0x002f280000300a00 */
[----:B------:R-:W-:Y:S04]  /*64650*/  STL [R1+0x2d74], R7 ;  /* 0x002d740701007387 */ /* 0x000fe80000100800 */
[----:B------:R-:W4:Y:S04]  /*64660*/  LDL.LU.64 R8, [R1+0x590] ;  /* 0x0005900001087983 */ /* 0x000f280000300a00 */
[----:B------:R0:W-:Y:S02]  /*64670*/  STL [R1+0x2c8], R0 ;  /* 0x0002c80001007387 */ /* 0x0001e40000100800 */
[----:B0-----:R-:W-:-:S05]  /*64680*/  IMAD.X R0, R19, 0x1, R80, P5 ;  /* 0x0000000113007824 */ /* 0x001fca00028e0650 */
[----:B------:R0:W-:Y:S04]  /*64690*/  STL [R1+0x550], R0 ;  /* 0x0005500001007387 */ /* 0x0001e80000100800 */
[----:B------:R-:W-:Y:S01]  /*646a0*/  STS.U16 [R6+UR76+0x53500], R93 ;  /* 0x0535005d06007988 */ /* 0x000fe2000800044c */
[----:B--2---:R-:W-:-:S05]  /*646b0*/  IADD3 R18, P0, PT, R16, R89, RZ ;  /* 0x0000005910127210 */ /* 0x004fca0007f1e0ff */
[----:B------:R1:W-:Y:S04]  /*646c0*/  STL [R1+0x2cc], R18 ;  /* 0x0002cc1201007387 */ /* 0x0003e80000100800 */
[----:B------:R-:W2:Y:S01]  /*646d0*/  LDL.LU.64 R30, [R1+0x598] ;  /* 0x00059800011e7983 */ /* 0x000ea20000300a00 */
[----:B------:R-:W-:Y:S01]  /*646e0*/  IADD3 R7, P5, PT, R4, R89, RZ ;  /* 0x0000005904077210 */ /* 0x000fe20007fbe0ff */
[----:B0-----:R-:W-:-:S04]  /*646f0*/  IMAD.X R0, R17, 0x1, R80, P0 ;  /* 0x0000000111007824 */ /* 0x001fc800000e0650 */
[----:B------:R-:W-:Y:S04]  /*64700*/  STL [R1+0x2d78], R7 ;  /* 0x002d780701007387 */ /* 0x000fe80000100800 */
[----:B-1----:R-:W2:Y:S04]  /*64710*/  LDL.LU.64 R18, [R1+0x5b0] ;  /* 0x0005b00001127983 */ /* 0x002ea80000300a00 */
[----:B------:R0:W-:Y:S04]  /*64720*/  STL [R1+0x2c0], R0 ;  /* 0x0002c00001007387 */ /* 0x0001e80000100800 */
[----:B------:R-:W2:Y:S01]  /*64730*/  LDL.LU.64 R16, [R1+0x5b8] ;  /* 0x0005b80001107983 */ /* 0x000ea20000300a00 */
[----:B0-----:R-:W-:-:S03]  /*64740*/  IADD3.X R0, PT, PT, R5, R80, RZ, P5, !PT ;  /* 0x0000005005007210 */ /* 0x001fc60002ffe4ff */
[----:B------:R-:W2:Y:S04]  /*64750*/  LDL.LU.64 R4, [R1+0x5d0] ;  /* 0x0005d00001047983 */ /* 0x000ea80000300a00 */
[----:B------:R4:W-:Y:S01]  /*64760*/  STL [R1+0x560], R0 ;  /* 0x0005600001007387 */ /* 0x0009e20000100800 */
[----:B---3--:R-:W-:-:S05]  /*64770*/  IADD3 R93, P0, PT, R28, R89, RZ ;  /* 0x000000591c5d7210 */ /* 0x008fca0007f1e0ff */
[----:B------:R-:W-:Y:S01]  /*64780*/  IMAD.X R90, R29, 0x1, R80, P0 ;  /* 0x000000011d5a7824 */ /* 0x000fe200000e0650 */
[----:B------:R-:W-:Y:S01]  /*64790*/  STL [R1+0x3e48], R93 ;  /* 0x003e485d01007387 */ /* 0x000fe20000100800 */
[----:B----4-:R-:W-:-:S03]  /*647a0*/  IADD3 R0, P5, PT, R2, R89, RZ ;  /* 0x0000005902007210 */ /* 0x010fc60007fbe0ff */
[----:B------:R-:W-:Y:S04]  /*647b0*/  STL [R1+0x3e4c], R90 ;  /* 0x003e4c5a01007387 */ /* 0x000fe80000100800 */
[----:B------:R0:W-:Y:S04]  /*647c0*/  STL [R1+0x2d7c], R0 ;  /* 0x002d7c0001007387 */ /* 0x0001e80000100800 */
[----:B------:R-:W3:Y:S01]  /*647d0*/  LDL.LU.64 R28, [R1+0x5d8] ;  /* 0x0005d800011c7983 */ /* 0x000ee20000300a00 */
[----:B0-----:R-:W-:-:S03]  /*647e0*/  IMAD.X R0, R3, 0x1, R80, P5 ;  /* 0x0000000103007824 */ /* 0x001fc600028e0650 */
[----:B------:R-:W4:Y:S04]  /*647f0*/  LDL.LU.64 R2, [R1+0x5f0] ;  /* 0x0005f00001027983 */ /* 0x000f280000300a00 */
[----:B------:R0:W-:Y:S02]  /*64800*/  STL [R1+0x570], R0 ;  /* 0x0005700001007387 */ /* 0x0001e40000100800 */
[-C--:B0-----:R-:W-:Y:S02]  /*64810*/  IADD3 R0, P0, PT, R26, R89.reuse, RZ ;  /* 0x000000591a007210 */ /* 0x081fe40007f1e0ff */
[----:B------:R-:W-:-:S03]  /*64820*/  IADD3 R32, P5, PT, R8, R89, RZ ;  /* 0x0000005908207210 */ /* 0x000fc60007fbe0ff */
[--C-:B------:R-:W-:Y:S01]  /*64830*/  IMAD.X R7, R27, 0x1, R80.reuse, P0 ;  /* 0x000000011b077824 */ /* 0x100fe200000e0650 */
[----:B------:R0:W-:Y:S04]  /*64840*/  STL [R1+0x150], R0 ;  /* 0x0001500001007387 */ /* 0x0001e80000100800 */
[----:B------:R-:W-:Y:S04]  /*64850*/  STL [R1+0x2b8], R32 ;  /* 0x0002b82001007387 */ /* 0x000fe80000100800 */
[----:B------:R-:W4:Y:S04]  /*64860*/  LDL.LU.64 R26, [R1+0x5f8] ;  /* 0x0005f800011a7983 */ /* 0x000f280000300a00 */
[----:B------:R1:W-:Y:S01]  /*64870*/  STL [R1+0x14c], R7 ;  /* 0x00014c0701007387 */ /* 0x0003e20000100800 */
[----:B0-----:R-:W-:-:S03]  /*64880*/  IMAD.X R0, R9, 0x1, R80, P5 ;  /* 0x0000000109007824 */ /* 0x001fc600028e0650 */
[----:B------:R-:W4:Y:S04]  /*64890*/  LDL.LU.64 R8, [R1+0x610] ;  /* 0x0006100001087983 */ /* 0x000f280000300a00 */
[----:B------:R0:W-:Y:S01]  /*648a0*/  STL [R1+0x2b4], R0 ;  /* 0x0002b40001007387 */ /* 0x0001e20000100800 */
[----:B--2---:R-:W-:-:S05]  /*648b0*/  IADD3 R79, P0, PT, R30, R89, RZ ;  /* 0x000000591e4f7210 */ /* 0x004fca0007f1e0ff */
[----:B------:R-:W-:Y:S01]  /*648c0*/  IMAD.X R78, R31, 0x1, R80, P0 ;  /* 0x000000011f4e7824 */ /* 0x000fe200000e0650 */
[-C--:B-1----:R-:W-:Y:S02]  /*648d0*/  IADD3 R7, P5, PT, R18, R89.reuse, RZ ;  /* 0x0000005912077210 */ /* 0x082fe40007fbe0ff */
[----:B------:R-:W-:-:S03]  /*648e0*/  IADD3 R93, P0, PT, R16, R89, RZ ;  /* 0x00000059105d7210 */ /* 0x000fc60007f1e0ff */
[--C-:B0-----:R-:W-:Y:S01]  /*648f0*/  IMAD.X R0, R19, 0x1, R80.reuse, P5 ;  /* 0x0000000113007824 */ /* 0x101fe200028e0650 */
[----:B------:R-:W-:Y:S04]  /*64900*/  STL [R1+0x298], R7 ;  /* 0x0002980701007387 */ /* 0x000fe80000100800 */
[----:B------:R-:W2:Y:S01]  /*64910*/  LDL.LU.64 R18, [R1+0x618] ;  /* 0x0006180001127983 */ /* 0x000ea20000300a00 */
[----:B------:R-:W-:-:S03]  /*64920*/  IMAD.X R90, R17, 0x1, R80, P0 ;  /* 0x00000001115a7824 */ /* 0x000fc600000e0650 */
[----:B------:R0:W-:Y:S04]  /*64930*/  STL [R1+0x28c], R0 ;  /* 0x00028c0001007387 */ /* 0x0001e80000100800 */
[----:B------:R-:W-:Y:S04]  /*64940*/  STL [R1+0x3ea0], R93 ;  /* 0x003ea05d01007387 */ /* 0x000fe80000100800 */
[----:B------:R-:W-:Y:S01]  /*64950*/  STL [R1+0x3ea4], R90 ;  /* 0x003ea45a01007387 */ /* 0x000fe20000100800 */
[----:B0-----:R-:W-:-:S05]  /*64960*/  IADD3 R0, P5, PT, R4, R89, RZ ;  /* 0x0000005904007210 */ /* 0x001fca0007fbe0ff */
[----:B------:R0:W-:Y:S04]  /*64970*/  STL [R1+0x2d80], R0 ;  /* 0x002d800001007387 */ /* 0x0001e80000100800 */
[----:B------:R-:W2:Y:S01]  /*64980*/  LDL.LU.64 R16, [R1+0x638] ;  /* 0x0006380001107983 */ /* 0x000ea20000300a00 */
[----:B0-----:R-:W-:-:S03]  /*64990*/  IMAD.X R0, R5, 0x1, R80, P5 ;  /* 0x0000000105007824 */ /* 0x001fc600028e0650 */
[----:B------:R-:W2:Y:S04]  /*649a0*/  LDL.LU.64 R4, [R1+0x640] ;  /* 0x0006400001047983 */ /* 0x000ea80000300a00 */
[----:B------:R4:W-:Y:S01]  /*649b0*/  STL [R1+0x5d0], R0 ;  /* 0x0005d00001007387 */ /* 0x0009e20000100800 */
[----:B---3--:R-:W-:-:S05]  /*649c0*/  IADD3 R93, P0, PT, R28, R89, RZ ;  /* 0x000000591c5d7210 */ /* 0x008fca0007f1e0ff */
[----:B------:R-:W-:Y:S01]  /*649d0*/  IMAD.X R90, R29, 0x1, R80, P0 ;  /* 0x000000011d5a7824 */ /* 0x000fe200000e0650 */
[----:B------:R-:W-:Y:S01]  /*649e0*/  STL [R1+0x3f30], R93 ;  /* 0x003f305d01007387 */ /* 0x000fe20000100800 */
[----:B----4-:R-:W-:-:S03]  /*649f0*/  IADD3 R0, P5, PT, R2, R89, RZ ;  /* 0x0000005902007210 */ /* 0x010fc60007fbe0ff */
[----:B------:R-:W-:Y:S04]  /*64a00*/  STL [R1+0x3f80], R90 ;  /* 0x003f805a01007387 */ /* 0x000fe80000100800 */
[----:B------:R0:W-:Y:S02]  /*64a10*/  STL [R1+0x2d84], R0 ;  /* 0x002d840001007387 */ /* 0x0001e40000100800 */
[----:B0-----:R-:W-:Y:S02]  /*64a20*/  IMAD.X R0, R3, 0x1, R80, P5 ;  /* 0x0000000103007824 */ /* 0x001fe400028e0650 */
[----:B------:R-:W3:Y:S04]  /*64a30*/  LDL.LU.64 R2, [R1+0x658] ;  /* 0x0006580001027983 */ /* 0x000ee80000300a00 */
[----:B------:R0:W-:Y:S01]  /*64a40*/  STL [R1+0x5f0], R0 ;  /* 0x0005f00001007387 */ /* 0x0001e20000100800 */
[----:B------:R-:W-:-:S05]  /*64a50*/  IADD3 R28, P0, PT, R26, R89, RZ ;  /* 0x000000591a1c7210 */ /* 0x000fca0007f1e0ff */
[----:B------:R-:W-:Y:S01]  /*64a60*/  IMAD.X R7, R27, 0x1, R80, P0 ;  /* 0x000000011b077824 */ /* 0x000fe200000e0650 */
[----:B------:R1:W-:Y:S04]  /*64a70*/  STL [R1+0x280], R28 ;  /* 0x0002801c01007387 */ /* 0x0003e80000100800 */
[----:B------:R-:W4:Y:S01]  /*64a80*/  LDL.LU.64 R30, [R1+0x660] ;  /* 0x00066000011e7983 */ /* 0x000f220000300a00 */
[----:B0-----:R-:W-:-:S05]  /*64a90*/  IADD3 R0, P5, PT, R8, R89, RZ ;  /* 0x0000005908007210 */ /* 0x001fca0007fbe0ff */
[----:B------:R0:W-:Y:S04]  /*64aa0*/  STL [R1+0x2d88], R0 ;  /* 0x002d880001007387 */ /* 0x0001e80000100800 */
[----:B------:R-:W-:Y:S04]  /*64ab0*/  STL [R1+0x278], R7 ;  /* 0x0002780701007387 */ /* 0x000fe80000100800 */
[----:B-1----:R-:W4:Y:S04]  /*64ac0*/  LDL.LU.64 R28, [R1+0x678] ;  /* 0x00067800011c7983 */ /* 0x002f280000300a00 */
[----:B------:R-:W4:Y:S01]  /*64ad0*/  LDL.LU.64 R26, [R1+0x680] ;  /* 0x00068000011a7983 */ /* 0x000f220000300a00 */
[----:B0-----:R-:W-:-:S05]  /*64ae0*/  IMAD.X R0, R9, 0x1, R80, P5 ;  /* 0x0000000109007824 */ /* 0x001fca00028e0650 */
[----:B------:R2:W-:Y:S04]  /*64af0*/  STL [R1+0x610], R0 ;  /* 0x0006100001007387 */ /* 0x0005e80000100800 */
[----:B------:R-:W4:Y:S01]  /*64b00*/  LDL.LU.64 R8, [R1+0x698] ;  /* 0x0006980001087983 */ /* 0x000f220000300a00 */
[----:B--2---:R-:W-:-:S05]  /*64b10*/  IADD3 R0, P0, PT, R18, R89, RZ ;  /* 0x0000005912007210 */ /* 0x004fca0007f1e0ff */
[----:B------:R-:W-:Y:S01]  /*64b20*/  IMAD.X R7, R19, 0x1, R80, P0 ;  /* 0x0000000113077824 */ /* 0x000fe200000e0650 */
[----:B------:R0:W-:Y:S01]  /*64b30*/  STL [R1+0x27c], R0 ;  /* 0x00027c0001007387 */ /* 0x0001e20000100800 */
[----:B------:R-:W-:-:S05]  /*64b40*/  IADD3 R32, P5, PT, R16, R89, RZ ;  /* 0x0000005910207210 */ /* 0x000fca0007fbe0ff */
[----:B0-----:R-:W-:Y:S01]  /*64b50*/  IMAD.X R0, R17, 0x1, R80, P5 ;  /* 0x0000000111007824 */ /* 0x001fe200028e0650 */
[----:B------:R-:W-:Y:S04]  /*64b60*/  STL [R1+0x2d8c], R32 ;  /* 0x002d8c2001007387 */ /* 0x000fe80000100800 */
[----:B------:R-:W2:Y:S04]  /*64b70*/  LDL.LU.64 R18, [R1+0x6a0] ;  /* 0x0006a00001127983 */ /* 0x000ea80000300a00 */
[----:B------:R-:W-:Y:S04]  /*64b80*/  STL [R1+0x270], R7 ;  /* 0x0002700701007387 */ /* 0x000fe80000100800 */
[----:B------:R-:W2:Y:S04]  /*64b90*/  LDL.LU.64 R16, [R1+0x6b8] ;  /* 0x0006b80001107983 */ /* 0x000ea80000300a00 */
[----:B------:R0:W-:Y:S02]  /*64ba0*/  STL [R1+0x638], R0 ;  /* 0x0006380001007387 */ /* 0x0001e40000100800 */
[----:B0-----:R-:W-:-:S05]  /*64bb0*/  IADD3 R0, P0, PT, R4, R89, RZ ;  /* 0x0000005904007210 */ /* 0x001fca0007f1e0ff */
[----:B------:R-:W-:Y:S01]  /*64bc0*/  IMAD.X R7, R5, 0x1, R80, P0 ;  /* 0x0000000105077824 */ /* 0x000fe200000e0650 */
[----:B------:R0:W-:Y:S01]  /*64bd0*/  STL [R1+0x274], R0 ;  /* 0x0002740001007387 */ /* 0x0001e20000100800 */
[----:B---3--:R-:W-:-:S05]  /*64be0*/  IADD3 R32, P5, PT, R2, R89, RZ ;  /* 0x0000005902207210 */ /* 0x008fca0007fbe0ff */
[----:B------:R-:W-:Y:S04]  /*64bf0*/  STL [R1+0x2d90], R32 ;  /* 0x002d902001007387 */ /* 0x000fe80000100800 */
[----:B------:R-:W3:Y:S01]  /*64c00*/  LDL.LU.64 R4, [R1+0x6c0] ;  /* 0x0006c00001047983 */ /* 0x000ee20000300a00 */
[----:B0-----:R-:W-:-:S03]  /*64c10*/  IMAD.X R0, R3, 0x1, R80, P5 ;  /* 0x0000000103007824 */ /* 0x001fc600028e0650 */
[----:B------:R4:W-:Y:S04]  /*64c20*/  STL [R1+0x264], R7 ;  /* 0x0002640701007387 */ /* 0x0009e80000100800 */
[----:B------:R-:W3:Y:S04]  /*64c30*/  LDL.LU.64 R2, [R1+0x6d8] ;  /* 0x0006d80001027983 */ /* 0x000ee80000300a00 */
[----:B------:R0:W-:Y:S01]  /*64c40*/  STL [R1+0x658], R0 ;  /* 0x0006580001007387 */ /* 0x0001e20000100800 */
[----:B----4-:R-:W-:-:S05]  /*64c50*/  IADD3 R7, P0, PT, R30, R89, RZ ;  /* 0x000000591e077210 */ /* 0x010fca0007f1e0ff */
[----:B0-----:R-:W-:Y:S01]  /*64c60*/  IMAD.X R0, R31, 0x1, R80, P0 ;  /* 0x000000011f007824 */ /* 0x001fe200000e0650 */
[----:B------:R0:W-:Y:S01]  /*64c70*/  STL [R1+0x268], R7 ;  /* 0x0002680701007387 */ /* 0x0001e20000100800 */
[-C--:B------:R-:W-:Y:S02]  /*64c80*/  IADD3 R32, P5, PT, R28, R89.reuse, RZ ;  /* 0x000000591c207210 */ /* 0x080fe40007fbe0ff */
[----:B------:R-:W-:-:S03]  /*64c90*/  IADD3 R28, P0, PT, R26, R89, RZ ;  /* 0x000000591a1c7210 */ /* 0x000fc60007f1e0ff */
[--C-:B0-----:R-:W-:Y:S01]  /*64ca0*/  IMAD.X R7, R29, 0x1, R80.reuse, P5 ;  /* 0x000000011d077824 */ /* 0x101fe200028e0650 */
[----:B------:R-:W-:Y:S04]  /*64cb0*/  STL [R1+0x2d94], R32 ;  /* 0x002d942001007387 */ /* 0x000fe80000100800 */
[----:B------:R0:W-:Y:S04]  /*64cc0*/  STL [R1+0x25c], R0 ;  /* 0x00025c0001007387 */ /* 0x0001e80000100800 */
[----:B------:R1:W-:Y:S04]  /*64cd0*/  STL [R1+0x678], R7 ;  /* 0x0006780701007387 */ /* 0x0003e80000100800 */
[----:B------:R-:W-:Y:S01]  /*64ce0*/  STL [R1+0x148], R28 ;  /* 0x0001481c01007387 */ /* 0x000fe20000100800 */
[----:B0-----:R-:W-:Y:S01]  /*64cf0*/  IADD3 R0, P5, PT, R8, R89, RZ ;  /* 0x0000005908007210 */ /* 0x001fe20007fbe0ff */
[----:B-1----:R-:W-:-:S02]  /*64d00*/  IMAD.X R7, R27, 0x1, R80, P0 ;  /* 0x000000011b077824 */ /* 0x002fc400000e0650 */
[----:B------:R-:W4:Y:S04]  /*64d10*/  LDL.LU.64 R26, [R1+0x6e0] ;  /* 0x0006e000011a7983 */ /* 0x000f280000300a00 */
[----:B------:R0:W-:Y:S04]  /*64d20*/  STL [R1+0x2ac], R0 ;  /* 0x0002ac0001007387 */ /* 0x0001e80000100800 */
[----:B------:R1:W-:Y:S01]  /*64d30*/  STL [R1+0x140], R7 ;  /* 0x0001400701007387 */ /* 0x0003e20000100800 */
[----:B0-----:R-:W-:-:S03]  /*64d40*/  IMAD.X R0, R9, 0x1, R80, P5 ;  /* 0x0000000109007824 */ /* 0x001fc600028e0650 */
[----:B------:R-:W4:Y:S04]  /*64d50*/  LDL.LU.64 R8, [R1+0x6f8] ;  /* 0x0006f80001087983 */ /* 0x000f280000300a00 */
[----:B------:R0:W-:Y:S01]  /*64d60*/  STL [R1+0x2a4], R0 ;  /* 0x0002a40001007387 */ /* 0x0001e20000100800 */
[-C--:B--2---:R-:W-:Y:S02]  /*64d70*/  IADD3 R77, P0, PT, R18, R89.reuse, RZ ;  /* 0x00000059124d7210 */ /* 0x084fe40007f1e0ff */
[----:B-1----:R-:W-:-:S03]  /*64d80*/  IADD3 R7, P5, PT, R16, R89, RZ ;  /* 0x0000005910077210 */ /* 0x002fc60007fbe0ff */
[--C-:B------:R-:W-:Y:S02]  /*64d90*/  IMAD.X R76, R19, 0x1, R80.reuse, P0 ;  /* 0x00000001134c7824 */ /* 0x100fe400000e0650 */
[----:B0-----:R-:W-:Y:S01]  /*64da0*/  IMAD.X R0, R17, 0x1, R80, P5 ;  /* 0x0000000111007824 */ /* 0x001fe200028e0650 */
[----:B------:R-:W-:Y:S04]  /*64db0*/  STL [R1+0x258], R7 ;  /* 0x0002580701007387 */ /* 0x000fe80000100800 */
[----:B------:R-:W2:Y:S04]  /*64dc0*/  LDL.LU.64 R18, [R1+0x700] ;  /* 0x0007000001127983 */ /* 0x000ea80000300a00 */
[----:B------:R-:W2:Y:S04]  /*64dd0*/  LDL.LU.64 R16, [R1+0x718] ;  /* 0x0007180001107983 */ /* 0x000ea80000300a00 */
[----:B------:R3:W-:Y:S02]  /*64de0*/  STL [R1+0x250], R0 ;  /* 0x0002500001007387 */ /* 0x0007e40000100800 */
[----:B---3--:R-:W-:-:S02]  /*64df0*/  IADD3 R0, P0, PT, R4, R89, RZ ;  /* 0x0000005904007210 */ /* 0x008fc40007f1e0ff */
[----:B------:R-:W-:-:S03]  /*64e00*/  IADD3 R7, P5, PT, R2, R89, RZ ;  /* 0x0000005902077210 */ /* 0x000fc60007fbe0ff */
[--C-:B------:R-:W-:Y:S01]  /*64e10*/  IMAD.X R4, R5, 0x1, R80.reuse, P0 ;  /* 0x0000000105047824 */ /* 0x100fe200000e0650 */
[----:B------:R0:W-:Y:S04]  /*64e20*/  STL [R1+0x254], R0 ;  /* 0x0002540001007387 */ /* 0x0001e80000100800 */
[----:B------:R-:W-:Y:S04]  /*64e30*/  STL [R1+0x2d98], R7 ;  /* 0x002d980701007387 */ /* 0x000fe80000100800 */
[----:B------:R-:W3:Y:S04]  /*64e40*/  LDL.LU.64 R30, [R1+0x720] ;  /* 0x00072000011e7983 */ /* 0x000ee80000300a00 */
[----:B------:R1:W-:Y:S04]  /*64e50*/  STL [R1+0x24c], R4 ;  /* 0x00024c0401007387 */ /* 0x0003e80000100800 */
[----:B------:R-:W3:Y:S01]  /*64e60*/  LDL.LU.64 R28, [R1+0x738] ;  /* 0x00073800011c7983 */ /* 0x000ee20000300a00 */
[----:B0-----:R-:W-:-:S05]  /*64e70*/  IMAD.X R0, R3, 0x1, R80, P5 ;  /* 0x0000000103007824 */ /* 0x001fca00028e0650 */
[----:B------:R4:W-:Y:S04]  /*64e80*/  STL [R1+0x6d8], R0 ;  /* 0x0006d80001007387 */ /* 0x0009e80000100800 */
[----:B-1----:R-:W3:Y:S04]  /*64e90*/  LDL.LU.64 R4, [R1+0x740] ;  /* 0x0007400001047983 */ /* 0x002ee80000300a00 */
[----:B------:R-:W3:Y:S01]  /*64ea0*/  LDL.LU.64 R2, [R1+0x758] ;  /* 0x0007580001027983 */ /* 0x000ee20000300a00 */
[----:B----4-:R-:W-:-:S05]  /*64eb0*/  IADD3 R0, P0, PT, R26, R89, RZ ;  /* 0x000000591a007210 */ /* 0x010fca0007f1e0ff */
[----:B------:R-:W-:Y:S01]  /*64ec0*/  IMAD.X R7, R27, 0x1, R80, P0 ;  /* 0x000000011b077824 */ /* 0x000fe200000e0650 */
[----:B------:R0:W-:Y:S01]  /*64ed0*/  STL [R1+0x234], R0 ;  /* 0x0002340001007387 */ /* 0x0001e20000100800 */
[----:B------:R-:W-:-:S05]  /*64ee0*/  IADD3 R32, P5, PT, R8, R89, RZ ;  /* 0x0000005908207210 */ /* 0x000fca0007fbe0ff */
[----:B------:R-:W-:Y:S01]  /*64ef0*/  STL [R1+0x2d9c], R32 ;  /* 0x002d9c2001007387 */ /* 0x000fe20000100800 */
[----:B0-----:R-:W-:-:S03]  /*64f00*/  IMAD.X R0, R9, 0x1, R80, P5 ;  /* 0x0000000109007824 */ /* 0x001fc600028e0650 */
[----:B------:R-:W4:Y:S04]  /*64f10*/  LDL.LU.64 R26, [R1+0x760] ;  /* 0x00076000011a7983 */ /* 0x000f280000300a00 */
[----:B------:R-:W-:Y:S04]  /*64f20*/  STL [R1+0x228], R7 ;  /* 0x0002280701007387 */ /* 0x000fe80000100800 */
[----:B------:R-:W4:Y:S04]  /*64f30*/  LDL.LU.64 R8, [R1+0x778] ;  /* 0x0007780001087983 */ /* 0x000f280000300a00 */
[----:B------:R2:W-:Y:S02]  /*64f40*/  STL [R1+0x6f8], R0 ;  /* 0x0006f80001007387 */ /* 0x0005e40000100800 */
[----:B--2---:R-:W-:-:S02]  /*64f50*/  IADD3 R0, P0, PT, R18, R89, RZ ;  /* 0x0000005912007210 */ /* 0x004fc40007f1e0ff */
[----:B------:R-:W-:-:S03]  /*64f60*/  IADD3 R32, P5, PT, R16, R89, RZ ;  /* 0x0000005910207210 */ /* 0x000fc60007fbe0ff */
[--C-:B------:R-:W-:Y:S01]  /*64f70*/  IMAD.X R7, R19, 0x1, R80.reuse, P0 ;  /* 0x0000000113077824 */ /* 0x100fe200000e0650 */
[----:B------:R0:W-:Y:S04]  /*64f80*/  STL [R1+0x22c], R0 ;  /* 0x00022c0001007387 */ /* 0x0001e80000100800 */
[----:B------:R-:W-:Y:S04]  /*64f90*/  STL [R1+0x2da0], R32 ;  /* 0x002da02001007387 */ /* 0x000fe80000100800 */
[----:B------:R-:W2:Y:S04]  /*64fa0*/  LDL.LU.64 R18, [R1+0x780] ;  /* 0x0007800001127983 */ /* 0x000ea80000300a00 */
[----:B------:R3:W-:Y:S01]  /*64fb0*/  STL [R1+0x224], R7 ;  /* 0x0002240701007387 */ /* 0x0007e20000100800 */
[----:B0-----:R-:W-:-:S03]  /*64fc0*/  IMAD.X R0, R17, 0x1, R80, P5 ;  /* 0x0000000111007824 */ /* 0x001fc600028e0650 */
[----:B------:R-:W2:Y:S04]  /*64fd0*/  LDL.LU.64 R16, [R1+0x798] ;  /* 0x0007980001107983 */ /* 0x000ea80000300a00 */
[----:B------:R0:W-:Y:S01]  /*64fe0*/  STL [R1+0x718], R0 ;  /* 0x0007180001007387 */ /* 0x0001e20000100800 */
[-C--:B---3--:R-:W-:Y:S02]  /*64ff0*/  IADD3 R7, P0, PT, R30, R89.reuse, RZ ;  /* 0x000000591e077210 */ /* 0x088fe40007f1e0ff */
[----:B0-----:R-:W-:-:S03]  /*65000*/  IADD3 R0, P5, PT, R28, R89, RZ ;  /* 0x000000591c007210 */ /* 0x001fc60007fbe0ff */
[--C-:B------:R-:W-:Y:S01]  /*65010*/  IMAD.X R30, R31, 0x1, R80.reuse, P0 ;  /* 0x000000011f1e7824 */ /* 0x100fe200000e0650 */
[----:B------:R0:W-:Y:S04]  /*65020*/  STL [R1+0x200], R7 ;  /* 0x0002000701007387 */ /* 0x0001e80000100800 */
[----:B------:R1:W-:Y:S04]  /*65030*/  STL [R1+0x2da4], R0 ;  /* 0x002da40001007387 */ /* 0x0003e80000100800 */
[----:B------:R-:W-:Y:S01]  /*65040*/  STL [R1+0x1fc], R30 ;  /* 0x0001fc1e01007387 */ /* 0x000fe20000100800 */
[----:B0-----:R-:W-:Y:S01]  /*65050*/  IMAD.X R7, R29, 0x1, R80, P5 ;  /* 0x000000011d077824 */ /* 0x001fe200028e0650 */
[----:B-1----:R-:W-:-:S02]  /*65060*/  IADD3 R0, P0, PT, R4, R89, RZ ;  /* 0x0000005904007210 */ /* 0x002fc40007f1e0ff */
[----:B------:R-:W-:Y:S02]  /*65070*/  IADD3 R28, P5, PT, R2, R89, RZ ;  /* 0x00000059021c7210 */ /* 0x000fe40007fbe0ff */
[----:B------:R0:W-:Y:S04]  /*65080*/  STL [R1+0x738], R7 ;  /* 0x0007380701007387 */ /* 0x0001e80000100800 */
[----:B------:R1:W-:Y:S04]  /*65090*/  STL [R1+0x1f0], R0 ;  /* 0x0001f00001007387 */ /* 0x0003e80000100800 */
[----:B------:R4:W-:Y:S01]  /*650a0*/  STL [R1+0x2da8], R28 ;  /* 0x002da81c01007387 */ /* 0x0009e20000100800 */
[----:B0-----:R-:W-:-:S02]  /*650b0*/  IMAD.X R7, R5, 0x1, R80, P0 ;  /* 0x0000000105077824 */ /* 0x001fc400000e0650 */
[----:B-1----:R-:W-:Y:S01]  /*650c0*/  IMAD.X R0, R3, 0x1, R80, P5 ;  /* 0x0000000103007824 */ /* 0x002fe200028e0650 */
[----:B------:R-:W3:Y:S04]  /*650d0*/  LDL.LU.64 R4, [R1+0x7a0] ;  /* 0x0007a00001047983 */ /* 0x000ee80000300a00 */
[----:B------:R-:W-:Y:S04]  /*650e0*/  STL [R1+0x1e8], R7 ;  /* 0x0001e80701007387 */ /* 0x000fe80000100800 */
[----:B------:R-:W3:Y:S04]  /*650f0*/  LDL.LU.64 R2, [R1+0x7b8] ;  /* 0x0007b80001027983 */ /* 0x000ee80000300a00 */
[----:B------:R0:W-:Y:S01]  /*65100*/  STL [R1+0x758], R0 ;  /* 0x0007580001007387 */ /* 0x0001e20000100800 */
[----:B----4-:R-:W-:-:S02]  /*65110*/  IADD3 R28, P0, PT, R26, R89, RZ ;  /* 0x000000591a1c7210 */ /* 0x010fc40007f1e0ff */
[----:B0-----:R-:W-:-:S03]  /*65120*/  IADD3 R0, P5, PT, R8, R89, RZ ;  /* 0x0000005908007210 */ /* 0x001fc60007fbe0ff */
        /* <DEDUP_REMOVED lines=8> */
[----:B--2---:R-:W-:-:S05]  /*651b0*/  IADD3 R28, P0, PT, R18, R89, RZ ;  /* 0x00000059121c7210 */ /* 0x004fca0007f1e0ff */
[----:B-1----:R-:W-:Y:S01]  /*651c0*/  IMAD.X R7, R19, 0x1, R80, P0 ;  /* 0x0000000113077824 */ /* 0x002fe200000e0650 */
[----:B------:R1:W-:Y:S04]  /*651d0*/  STL [R1+0x11c], R28 ;  /* 0x00011c1c01007387 */ /* 0x0003e80000100800 */
[----:B------:R-:W2:Y:S01]  /*651e0*/  LDL.LU.64 R30, [R1+0x7e0] ;  /* 0x0007e000011e7983 */ /* 0x000ea20000300a00 */
[----:B0-----:R-:W-:-:S05]  /*651f0*/  IADD3 R0, P5, PT, R16, R89, RZ ;  /* 0x0000005910007210 */ /* 0x001fca0007fbe0ff */
[----:B------:R0:W-:Y:S04]  /*65200*/  STL [R1+0x294], R0 ;  /* 0x0002940001007387 */ /* 0x0001e80000100800 */
[----:B------:R3:W-:Y:S04]  /*65210*/  STL [R1+0x118], R7 ;  /* 0x0001180701007387 */ /* 0x0007e80000100800 */
[----:B-1----:R-:W2:Y:S04]  /*65220*/  LDL.LU.64 R28, [R1+0x7f8] ;  /* 0x0007f800011c7983 */ /* 0x002ea80000300a00 */
[----:B------:R-:W2:Y:S01]  /*65230*/  LDL.LU.64 R18, [R1+0x800] ;  /* 0x0008000001127983 */ /* 0x000ea20000300a00 */
[----:B0-----:R-:W-:-:S05]  /*65240*/  IMAD.X R0, R17, 0x1, R80, P5 ;  /* 0x0000000111007824 */ /* 0x001fca00028e0650 */
[----:B------:R0:W-:Y:S04]  /*65250*/  STL [R1+0x288], R0 ;  /* 0x0002880001007387 */ /* 0x0001e80000100800 */
[----:B------:R-:W2:Y:S01]  /*65260*/  LDL.LU.64 R16, [R1+0x808] ;  /* 0x0008080001107983 */ /* 0x000ea20000300a00 */
[-C--:B---3--:R-:W-:Y:S02]  /*65270*/  IADD3 R75, P0, PT, R4, R89.reuse, RZ ;  /* 0x00000059044b7210 */ /* 0x088fe40007f1e0ff */
[----:B------:R-:W-:-:S03]  /*65280*/  IADD3 R7, P5, PT, R2, R89, RZ ;  /* 0x0000005902077210 */ /* 0x000fc60007fbe0ff */
[--C-:B------:R-:W-:Y:S02]  /*65290*/  IMAD.X R74, R5, 0x1, R80.reuse, P0 ;  /* 0x00000001054a7824 */ /* 0x100fe400000e0650 */
[----:B------:R-:W-:Y:S04]  /*652a0*/  STL [R1+0x220], R7 ;  /* 0x0002200701007387 */ /* 0x000fe80000100800 */
[----:B------:R-:W3:Y:S01]  /*652b0*/  LDL.LU.64 R4, [R1+0x810] ;  /* 0x0008100001047983 */ /* 0x000ee20000300a00 */
[----:B0-----:R-:W-:-:S03]  /*652c0*/  IMAD.X R0, R3, 0x1, R80, P5 ;  /* 0x0000000103007824 */ /* 0x001fc600028e0650 */
[----:B------:R-:W3:Y:S04]  /*652d0*/  LDL.LU.64 R2, [R1+0x818] ;  /* 0x0008180001027983 */ /* 0x000ee80000300a00 */
[----:B------:R4:W-:Y:S02]  /*652e0*/  STL [R1+0x21c], R0 ;  /* 0x00021c0001007387 */ /* 0x0009e40000100800 */
[----:B----4-:R-:W-:-:S05]  /*652f0*/  IADD3 R0, P0, PT, R26, R89, RZ ;  /* 0x000000591a007210 */ /* 0x010fca0007f1e0ff */
[----:B------:R-:W-:Y:S01]  /*65300*/  IMAD.X R7, R27, 0x1, R80, P0 ;  /* 0x000000011b077824 */ /* 0x000fe200000e0650 */
[----:B------:R0:W-:Y:S01]  /*65310*/  STL [R1+0x1b8], R0 ;  /* 0x0001b80001007387 */ /* 0x0001e20000100800 */
[----:B------:R-:W-:-:S05]  /*65320*/  IADD3 R32, P5, PT, R8, R89, RZ ;  /* 0x0000005908207210 */ /* 0x000fca0007fbe0ff */
[----:B------:R-:W-:Y:S04]  /*65330*/  STL [R1+0x2db0], R32 ;  /* 0x002db02001007387 */ /* 0x000fe80000100800 */
[----:B------:R-:W4:Y:S01]  /*65340*/  LDL.LU.64 R26, [R1+0x820] ;  /* 0x00082000011a7983 */ /* 0x000f220000300a00 */
[----:B0-----:R-:W-:-:S03]  /*65350*/  IADD3.X R0, PT, PT, R9, R80, RZ, P5, !PT ;  /* 0x0000005009007210 */ /* 0x001fc60002ffe4ff */
[----:B------:R2:W-:Y:S04]  /*65360*/  STL [R1+0x1ac], R7 ;  /* 0x0001ac0701007387 */ /* 0x0005e80000100800 */
[----:B------:R-:W4:Y:S04]  /*65370*/  LDL.LU.64 R8, [R1+0x828] ;  /* 0x0008280001087983 */ /* 0x000f280000300a00 */
[----:B------:R0:W-:Y:S01]  /*65380*/  STL [R1+0x7d8], R0 ;  /* 0x0007d80001007387 */ /* 0x0001e20000100800 */
[----:B--2---:R-:W-:-:S05]  /*65390*/  IADD3 R7, P0, PT, R30, R89, RZ ;  /* 0x000000591e077210 */ /* 0x004fca0007f1e0ff */
[----:B------:R-:W-:Y:S01]  /*653a0*/  IMAD.X R30, R31, 0x1, R80, P0 ;  /* 0x000000011f1e7824 */ /* 0x000fe200000e0650 */
[----:B------:R1:W-:Y:S01]  /*653b0*/  STL [R1+0x1a4], R7 ;  /* 0x0001a40701007387 */ /* 0x0003e20000100800 */
[----:B0-----:R-:W-:-:S05]  /*653c0*/  IADD3 R0, P5, PT, R28, R89, RZ ;  /* 0x000000591c007210 */ /* 0x001fca0007fbe0ff */
[----:B------:R0:W-:Y:S01]  /*653d0*/  STL [R1+0x2db4], R0 ;  /* 0x002db40001007387 */ /* 0x0001e20000100800 */
[----:B-1----:R-:W-:-:S03]  /*653e0*/  IMAD.X R7, R29, 0x1, R80, P5 ;  /* 0x000000011d077824 */ /* 0x002fc600028e0650 */
[----:B------:R-:W-:Y:S04]  /*653f0*/  STL [R1+0x194], R30 ;  /* 0x0001941e01007387 */ /* 0x000fe80000100800 */
[----:B------:R1:W-:Y:S01]  /*65400*/  STL [R1+0x7f8], R7 ;  /* 0x0007f80701007387 */ /* 0x0003e20000100800 */
[-C--:B0-----:R-:W-:Y:S02]  /*65410*/  IADD3 R0, P0, PT, R18, R89.reuse, RZ ;  /* 0x0000005912007210 */ /* 0x081fe40007f1e0ff */
[----:B------:R-:W-:-:S03]  /*65420*/  IADD3 R28, P5, PT, R16, R89, RZ ;  /* 0x00000059101c7210 */ /* 0x000fc60007fbe0ff */
[----:B------:R0:W-:Y:S01]  /*65430*/  STL [R1+0x198], R0 ;  /* 0x0001980001007387 */ /* 0x0001e20000100800 */
[----:B-1----:R-:W-:-:S03]  /*65440*/  IMAD.X R7, R19, 0x1, R80, P0 ;  /* 0x0000000113077824 */ /* 0x002fc600000e0650 */
[----:B------:R-:W-:Y:S04]  /*65450*/  STL [R1+0x2db8], R28 ;  /* 0x002db81c01007387 */ /* 0x000fe80000100800 */
[----:B------:R-:W2:Y:S04]  /*65460*/  LDL.LU.64 R18, [R1+0x830] ;  /* 0x0008300001127983 */ /* 0x000ea80000300a00 */
[----:B------:R-:W-:Y:S01]  /*65470*/  STL [R1+0x18c], R7 ;  /* 0x00018c0701007387 */ /* 0x000fe20000100800 */
[----:B0-----:R-:W-:-:S03]  /*65480*/  IMAD.X R0, R17, 0x1, R80, P5 ;  /* 0x0000000111007824 */ /* 0x001fc600028e0650 */
[----:B------:R-:W2:Y:S04]  /*65490*/  LDL.LU.64 R16, [R1+0x838] ;  /* 0x0008380001107983 */ /* 0x000ea80000300a00 */
[----:B------:R3:W-:Y:S02]  /*654a0*/  STL [R1+0x808], R0 ;  /* 0x0008080001007387 */ /* 0x0007e40000100800 */
[-C--:B---3--:R-:W-:Y:S02]  /*654b0*/  IADD3 R0, P0, PT, R4, R89.reuse, RZ ;  /* 0x0000005904007210 */ /* 0x088fe40007f1e0ff */
[----:B------:R-:W-:-:S03]  /*654c0*/  IADD3 R28, P5, PT, R2, R89, RZ ;  /* 0x00000059021c7210 */ /* 0x000fc60007fbe0ff */
[--C-:B------:R-:W-:Y:S01]  /*654d0*/  IMAD.X R7, R5, 0x1, R80.reuse, P0 ;  /* 0x0000000105077824 */ /* 0x100fe200000e0650 */
[----:B------:R0:W-:Y:S04]  /*654e0*/  STL [R1+0x170], R0 ;  /* 0x0001700001007387 */ /* 0x0001e80000100800 */
[----:B------:R-:W-:Y:S04]  /*654f0*/  STL [R1+0x2dbc], R28 ;  /* 0x002dbc1c01007387 */ /* 0x000fe80000100800 */
[----:B------:R-:W3:Y:S04]  /*65500*/  LDL.LU.64 R4, [R1+0x840] ;  /* 0x0008400001047983 */ /* 0x000ee80000300a00 */
[----:B------:R-:W-:Y:S01]  /*65510*/  STL [R1+0x16c], R7 ;  /* 0x00016c0701007387 */ /* 0x000fe20000100800 */
[----:B0-----:R-:W-:-:S03]  /*65520*/  IMAD.X R0, R3, 0x1, R80, P5 ;  /* 0x0000000103007824 */ /* 0x001fc600028e0650 */
[----:B------:R-:W3:Y:S04]  /*65530*/  LDL.LU.64 R2, [R1+0x858] ;  /* 0x0008580001027983 */ /* 0x000ee80000300a00 */
[----:B------:R4:W-:Y:S02]  /*65540*/  STL [R1+0x818], R0 ;  /* 0x0008180001007387 */ /* 0x0009e40000100800 */
[-C--:B----4-:R-:W-:Y:S02]  /*65550*/  IADD3 R0, P0, PT, R26, R89.reuse, RZ ;  /* 0x000000591a007210 */ /* 0x090fe40007f1e0ff */
[----:B------:R-:W-:-:S03]  /*65560*/  IADD3 R28, P5, PT, R8, R89, RZ ;  /* 0x00000059081c7210 */ /* 0x000fc60007fbe0ff */
[--C-:B------:R-:W-:Y:S01]  /*65570*/  IMAD.X R7, R27, 0x1, R80.reuse, P0 ;  /* 0x000000011b077824 */ /* 0x100fe200000e0650 */
[----:B------:R0:W-:Y:S04]  /*65580*/  STL [R1+0x168], R0 ;  /* 0x0001680001007387 */ /* 0x0001e80000100800 */
[----:B------:R1:W-:Y:S04]  /*65590*/  STL [R1+0x2dc0], R28 ;  /* 0x002dc01c01007387 */ /* 0x0003e80000100800 */
[----:B------:R-:W4:Y:S04]  /*655a0*/  LDL.LU.64 R30, [R1+0x860] ;  /* 0x00086000011e7983 */ /* 0x000f280000300a00 */
[----:B------:R-:W-:Y:S01]  /*655b0*/  STL [R1+0x160], R7 ;  /* 0x0001600701007387 */ /* 0x000fe20000100800 */
[----:B0-----:R-:W-:-:S03]  /*655c0*/  IMAD.X R0, R9, 0x1, R80, P5 ;  /* 0x0000000109007824 */ /* 0x001fc600028e0650 */
[----:B-1----:R-:W4:Y:S04]  /*655d0*/  LDL.LU.64 R28, [R1+0x878] ;  /* 0x00087800011c7983 */ /* 0x002f280000300a00 */
[----:B------:R2:W-:Y:S04]  /*655e0*/  STL [R1+0x828], R0 ;  /* 0x0008280001007387 */ /* 0x0005e80000100800 */
[----:B------:R-:W4:Y:S04]  /*655f0*/  LDL.LU.64 R26, [R1+0x880] ;  /* 0x00088000011a7983 */ /* 0x000f280000300a00 */
[----:B------:R-:W4:Y:S01]  /*65600*/  LDL.LU.64 R8, [R1+0x898] ;  /* 0x0008980001087983 */ /* 0x000f220000300a00 */
[----:B--2---:R-:W-:-:S05]  /*65610*/  IADD3 R0, P0, PT, R18, R89, RZ ;  /* 0x0000005912007210 */ /* 0x004fca0007f1e0ff */
[--C-:B------:R-:W-:Y:S01]  /*65620*/  IMAD.X R7, R19, 0x1, R80.reuse, P0 ;  /* 0x0000000113077824 */ /* 0x100fe200000e0650 */
[----:B------:R-:W-:Y:S01]  /*65630*/  IADD3 R32, P5, PT, R16, R89, RZ ;  /* 0x0000005910207210 */ /* 0x000fe20007fbe0ff */
[----:B------:R0:W-:Y:S04]  /*65640*/  STL [R1+0x164], R0 ;  /* 0x0001640001007387 */ /* 0x0001e80000100800 */
[----:B------:R-:W-:Y:S04]  /*65650*/  STL [R1+0x2dc4], R32 ;  /* 0x002dc42001007387 */ /* 0x000fe80000100800 */
[----:B------:R-:W2:Y:S04]  /*65660*/  LDL.LU.64 R18, [R1+0x8a0] ;  /* 0x0008a00001127983 */ /* 0x000ea80000300a00 */
[----:B------:R-:W-:Y:S01]  /*65670*/  STL [R1+0x15c], R7 ;  /* 0x00015c0701007387 */ /* 0x000fe20000100800 */
[----:B0-----:R-:W-:-:S03]  /*65680*/  IMAD.X R0, R17, 0x1, R80, P5 ;  /* 0x0000000111007824 */ /* 0x001fc600028e0650 */
[----:B------:R-:W2:Y:S04]  /*65690*/  LDL.LU.64 R16, [R1+0x8a8] ;  /* 0x0008a80001107983 */ /* 0x000ea80000300a00 */
[----:B------:R3:W-:Y:S02]  /*656a0*/  STL [R1+0x838], R0 ;  /* 0x0008380001007387 */ /* 0x0007e40000100800 */
[----:B---3--:R-:W-:-:S05]  /*656b0*/  IADD3 R0, P0, PT, R4, R89, RZ ;  /* 0x0000005904007210 */ /* 0x008fca0007f1e0ff */
[----:B------:R-:W-:Y:S01]  /*656c0*/  IMAD.X R7, R5, 0x1, R80, P0 ;  /* 0x0000000105077824 */ /* 0x000fe200000e0650 */
[----:B------:R0:W-:Y:S01]  /*656d0*/  STL [R1+0xf8], R0 ;  /* 0x0000f80001007387 */ /* 0x0001e20000100800 */
[----:B------:R-:W-:-:S05]  /*656e0*/  IADD3 R32, P5, PT, R2, R89, RZ ;  /* 0x0000005902207210 */ /* 0x000fca0007fbe0ff */
[----:B------:R-:W-:Y:S04]  /*656f0*/  STL [R1+0x26c], R32 ;  /* 0x00026c2001007387 */ /* 0x000fe80000100800 */
[----:B------:R-:W3:Y:S01]  /*65700*/  LDL.LU.64 R4, [R1+0x8b0] ;  /* 0x0008b00001047983 */ /* 0x000ee20000300a00 */
[----:B0-----:R-:W-:-:S03]  /*65710*/  IMAD.X R0, R3, 0x1, R80, P5 ;  /* 0x0000000103007824 */ /* 0x001fc600028e0650 */
[----:B------:R-:W-:Y:S04]  /*65720*/  STL [R1+0xf0], R7 ;  /* 0x0000f00701007387 */ /* 0x000fe80000100800 */
[----:B------:R-:W3:Y:S04]  /*65730*/  LDL.LU.64 R2, [R1+0x8b8] ;  /* 0x0008b80001027983 */ /* 0x000ee80000300a00 */
[----:B------:R0:W-:Y:S01]  /*65740*/  STL [R1+0x260], R0 ;  /* 0x0002600001007387 */ /* 0x0001e20000100800 */
[-C--:B----4-:R-:W-:Y:S02]  /*65750*/  IADD3 R73, P0, PT, R30, R89.reuse, RZ ;  /* 0x000000591e497210 */ /* 0x090fe40007f1e0ff */
[----:B0-----:R-:W-:-:S03]  /*65760*/  IADD3 R0, P5, PT, R28, R89, RZ ;  /* 0x000000591c007210 */ /* 0x001fc60007fbe0ff */
[--C-:B------:R-:W-:Y:S02]  /*65770*/  IMAD.X R72, R31, 0x1, R80.reuse, P0 ;  /* 0x000000011f487824 */ /* 0x100fe400000e0650 */
[----:B------:R-:W-:Y:S01]  /*65780*/  IMAD.X R7, R29, 0x1, R80, P5 ;  /* 0x000000011d077824 */ /* 0x000fe200028e0650 */
[----:B------:R0:W-:Y:S01]  /*65790*/  STL [R1+0x1f8], R0 ;  /* 0x0001f80001007387 */ /* 0x0001e20000100800 */
[----:B------:R-:W-:-:S03]  /*657a0*/  IADD3 R28, P5, PT, R8, R89, RZ ;  /* 0x00000059081c7210 */ /* 0x000fc60007fbe0ff */
[----:B------:R1:W-:Y:S01]  /*657b0*/  STL [R1+0x1f4], R7 ;  /* 0x0001f40701007387 */ /* 0x0003e20000100800 */
[----:B0-----:R-:W-:-:S05]  /*657c0*/  IADD3 R0, P0, PT, R26, R89, RZ ;  /* 0x000000591a007210 */ /* 0x001fca0007f1e0ff */
[--C-:B-1----:R-:W-:Y:S01]  /*657d0*/  IMAD.X R7, R27, 0x1, R80.reuse, P0 ;  /* 0x000000011b077824 */ /* 0x102fe200000e0650 */
[----:B------:R0:W-:Y:S04]  /*657e0*/  STL [R1+0x138], R0 ;  /* 0x0001380001007387 */ /* 0x0001e80000100800 */
[----:B------:R-:W-:Y:S04]  /*657f0*/  STL [R1+0x2dc8], R28 ;  /* 0x002dc81c01007387 */ /* 0x000fe80000100800 */
[----:B------:R-:W4:Y:S04]  /*65800*/  LDL.LU.64 R26, [R1+0x8c0] ;  /* 0x0008c000011a7983 */ /* 0x000f280000300a00 */
[----:B------:R-:W-:Y:S01]  /*65810*/  STL [R1+0x130], R7 ;  /* 0x0001300701007387 */ /* 0x000fe20000100800 */
[----:B0-----:R-:W-:-:S03]  /*65820*/  IMAD.X R0, R9, 0x1, R80, P5 ;  /* 0x0000000109007824 */ /* 0x001fc600028e0650 */
[----:B------:R-:W4:Y:S04]  /*65830*/  LDL.LU.64 R8, [R1+0x8c8] ;  /* 0x0008c80001087983 */ /* 0x000f280000300a00 */
[----:B------:R2:W-:Y:S02]  /*65840*/  STL [R1+0x898], R0 ;  /* 0x0008980001007387 */ /* 0x0005e40000100800 */
[-C--:B--2---:R-:W-:Y:S02]  /*65850*/  IADD3 R0, P0, PT, R18, R89.reuse, RZ ;  /* 0x0000005912007210 */ /* 0x084fe40007f1e0ff */
[----:B------:R-:W-:-:S03]  /*65860*/  IADD3 R28, P5, PT, R16, R89, RZ ;  /* 0x00000059101c7210 */ /* 0x000fc60007fbe0ff */
[--C-:B------:R-:W-:Y:S01]  /*65870*/  IMAD.X R7, R19, 0x1, R80.reuse, P0 ;  /* 0x0000000113077824 */ /* 0x100fe200000e0650 */
[----:B------:R0:W-:Y:S04]  /*65880*/  STL [R1+0x12c], R0 ;  /* 0x00012c0001007387 */ /* 0x0001e80000100800 */
        /* <DEDUP_REMOVED lines=28> */
[----:B--2---:R-:W-:-:S05]  /*65a50*/  IADD3 R0, P0, PT, R18, R89, RZ ;  /* 0x0000005912007210 */ /* 0x004fca0007f1e0ff */
[----:B------:R-:W-:Y:S01]  /*65a60*/  IMAD.X R7, R19, 0x1, R80, P0 ;  /* 0x0000000113077824 */ /* 0x000fe200000e0650 */
[----:B------:R0:W-:Y:S01]  /*65a70*/  STL [R1+0x10c], R0 ;  /* 0x00010c0001007387 */ /* 0x0001e20000100800 */
[----:B------:R-:W-:-:S05]  /*65a80*/  IADD3 R32, P5, PT, R16, R89, RZ ;  /* 0x0000005910207210 */ /* 0x000fca0007fbe0ff */
[----:B------:R-:W-:Y:S01]  /*65a90*/  STL [R1+0x2dd8], R32 ;  /* 0x002dd82001007387 */ /* 0x000fe20000100800 */
[----:B0-----:R-:W-:-:S03]  /*65aa0*/  IMAD.X R0, R17, 0x1, R80, P5 ;  /* 0x0000000111007824 */ /* 0x001fc600028e0650 */
[----:B------:R-:W2:Y:S04]  /*65ab0*/  LDL.LU.64 R18, [R1+0x930] ;  /* 0x0009300001127983 */ /* 0x000ea80000300a00 */
[----:B------:R3:W-:Y:S04]  /*65ac0*/  STL [R1+0x104], R7 ;  /* 0x0001040701007387 */ /* 0x0007e80000100800 */
[----:B------:R-:W2:Y:S04]  /*65ad0*/  LDL.LU.64 R16, [R1+0x948] ;  /* 0x0009480001107983 */ /* 0x000ea80000300a00 */
[----:B------:R0:W-:Y:S01]  /*65ae0*/  STL [R1+0x8d8], R0 ;  /* 0x0008d80001007387 */ /* 0x0001e20000100800 */
[----:B---3--:R-:W-:-:S02]  /*65af0*/  IADD3 R7, P0, PT, R30, R89, RZ ;  /* 0x000000591e077210 */ /* 0x008fc40007f1e0ff */
        /* <DEDUP_REMOVED lines=10> */
[----:B------:R-:W-:Y:S01]  /*65ba0*/  STL [R1+0x248], R28 ;  /* 0x0002481c01007387 */ /* 0x000fe20000100800 */
[----:B0-----:R-:W-:-:S02]  /*65bb0*/  IMAD.X R7, R5, 0x1, R80, P0 ;  /* 0x0000000105077824 */ /* 0x001fc400000e0650 */
[----:B-1----:R-:W-:Y:S01]  /*65bc0*/  IMAD.X R0, R3, 0x1, R80, P5 ;  /* 0x0000000103007824 */ /* 0x002fe200028e0650 */
[----:B------:R-:W3:Y:S04]  /*65bd0*/  LDL.LU.64 R4, [R1+0x950] ;  /* 0x0009500001047983 */ /* 0x000ee80000300a00 */
[----:B------:R4:W-:Y:S04]  /*65be0*/  STL [R1+0xc0], R7 ;  /* 0x0000c00701007387 */ /* 0x0009e80000100800 */
[----:B------:R-:W3:Y:S04]  /*65bf0*/  LDL.LU.64 R2, [R1+0x958] ;  /* 0x0009580001027983 */ /* 0x000ee80000300a00 */
[----:B------:R0:W-:Y:S01]  /*65c00*/  STL [R1+0x230], R0 ;  /* 0x0002300001007387 */ /* 0x0001e20000100800 */
[----:B----4-:R-:W-:-:S02]  /*65c10*/  IADD3 R7, P5, PT, R8, R89, RZ ;  /* 0x0000005908077210 */ /* 0x010fc40007fbe0ff */
[----:B------:R-:W-:-:S03]  /*65c20*/  IADD3 R71, P0, PT, R26, R89, RZ ;  /* 0x000000591a477210 */ /* 0x000fc60007f1e0ff */
[--C-:B0-----:R-:W-:Y:S01]  /*65c30*/  IMAD.X R0, R9, 0x1, R80.reuse, P5 ;  /* 0x0000000109007824 */ /* 0x101fe200028e0650 */
[----:B------:R-:W-:Y:S04]  /*65c40*/  STL [R1+0x1c8], R7 ;  /* 0x0001c80701007387 */ /* 0x000fe80000100800 */
[----:B------:R-:W4:Y:S04]  /*65c50*/  LDL.LU.64 R28, [R1+0x960] ;  /* 0x00096000011c7983 */ /* 0x000f280000300a00 */
[----:B------:R-:W4:Y:S01]  /*65c60*/  LDL.LU.64 R8, [R1+0x968] ;  /* 0x0009680001087983 */ /* 0x000f220000300a00 */
[----:B------:R-:W-:-:S03]  /*65c70*/  IMAD.X R70, R27, 0x1, R80, P0 ;  /* 0x000000011b467824 */ /* 0x000fc600000e0650 */
[----:B------:R2:W-:Y:S02]  /*65c80*/  STL [R1+0x1c4], R0 ;  /* 0x0001c40001007387 */ /* 0x0005e40000100800 */
[-C--:B--2---:R-:W-:Y:S02]  /*65c90*/  IADD3 R0, P0, PT, R18, R89.reuse, RZ ;  /* 0x0000005912007210 */ /* 0x084fe40007f1e0ff */
[----:B------:R-:W-:-:S03]  /*65ca0*/  IADD3 R26, P5, PT, R16, R89, RZ ;  /* 0x00000059101a7210 */ /* 0x000fc60007fbe0ff */
[--C-:B------:R-:W-:Y:S01]  /*65cb0*/  IMAD.X R7, R19, 0x1, R80.reuse, P0 ;  /* 0x0000000113077824 */ /* 0x100fe200000e0650 */
[----:B------:R0:W-:Y:S04]  /*65cc0*/  STL [R1+0xfc], R0 ;  /* 0x0000fc0001007387 */ /* 0x0001e80000100800 */
[----:B------:R1:W-:Y:S04]  /*65cd0*/  STL [R1+0x2de0], R26 ;  /* 0x002de01a01007387 */ /* 0x0003e80000100800 */
[----:B------:R-:W2:Y:S04]  /*65ce0*/  LDL.LU.64 R30, [R1+0x970] ;  /* 0x00097000011e7983 */ /* 0x000ea80000300a00 */
[----:B------:R-:W-:Y:S01]  /*65cf0*/  STL [R1+0xf4], R7 ;  /* 0x0000f40701007387 */ /* 0x000fe20000100800 */
[----:B0-----:R-:W-:-:S03]  /*65d00*/  IMAD.X R0, R17, 0x1, R80, P5 ;  /* 0x0000000111007824 */ /* 0x001fc600028e0650 */
[----:B-1----:R-:W2:Y:S04]  /*65d10*/  LDL.LU.64 R26, [R1+0x978] ;  /* 0x00097800011a7983 */ /* 0x002ea80000300a00 */
[----:B------:R3:W-:Y:S04]  /*65d20*/  STL [R1+0x948], R0 ;  /* 0x0009480001007387 */ /* 0x0007e80000100800 */
[----:B------:R-:W2:Y:S04]  /*65d30*/  LDL.LU.64 R18, [R1+0x980] ;  /* 0x0009800001127983 */ /* 0x000ea80000300a00 */
[----:B------:R-:W2:Y:S01]  /*65d40*/  LDL.LU.64 R16, [R1+0x988] ;  /* 0x0009880001107983 */ /* 0x000ea20000300a00 */
[----:B---3--:R-:W-:-:S02]  /*65d50*/  IADD3 R0, P0, PT, R4, R89, RZ ;  /* 0x0000005904007210 */ /* 0x008fc40007f1e0ff */
[----:B------:R-:W-:-:S03]  /*65d60*/  IADD3 R32, P5, PT, R2, R89, RZ ;  /* 0x0000005902207210 */ /* 0x000fc60007fbe0ff */
[----:B------:R0:W-:Y:S01]  /*65d70*/  STL [R1+0xec], R0 ;  /* 0x0000ec0001007387 */ /* 0x0001e20000100800 */
[----:B------:R-:W-:-:S03]  /*65d80*/  IMAD.X R7, R5, 0x1, R80, P0 ;  /* 0x0000000105077824 */ /* 0x000fc600000e0650 */
        /* <DEDUP_REMOVED lines=10> */
[----:B------:R-:W-:Y:S01]  /*65e30*/  STL [R1+0x2de8], R32 ;  /* 0x002de82001007387 */ /* 0x000fe20000100800 */
[----:B0-----:R-:W-:-:S03]  /*65e40*/  IMAD.X R0, R9, 0x1, R80, P5 ;  /* 0x0000000109007824 */ /* 0x001fc600028e0650 */
[----:B------:R-:W4:Y:S04]  /*65e50*/  LDL.LU.64 R8, [R1+0x9a0] ;  /* 0x0009a00001087983 */ /* 0x000f280000300a00 */
[----:B------:R2:W-:Y:S04]  /*65e60*/  STL [R1+0xe0], R7 ;  /* 0x0000e00701007387 */ /* 0x0005e80000100800 */
[----:B------:R-:W4:Y:S04]  /*65e70*/  LDL.LU.64 R28, [R1+0x9b0] ;  /* 0x0009b000011c7983 */ /* 0x000f280000300a00 */
[----:B------:R0:W-:Y:S01]  /*65e80*/  STL [R1+0x968], R0 ;  /* 0x0009680001007387 */ /* 0x0001e20000100800 */
[----:B--2---:R-:W-:-:S05]  /*65e90*/  IADD3 R7, P0, PT, R30, R89, RZ ;  /* 0x000000591e077210 */ /* 0x004fca0007f1e0ff */
[--C-:B------:R-:W-:Y:S01]  /*65ea0*/  IMAD.X R30, R31, 0x1, R80.reuse, P0 ;  /* 0x000000011f1e7824 */ /* 0x100fe200000e0650 */
[-C--:B0-----:R-:W-:Y:S01]  /*65eb0*/  IADD3 R0, P5, PT, R26, R89.reuse, RZ ;  /* 0x000000591a007210 */ /* 0x081fe20007fbe0ff */
[----:B------:R0:W-:Y:S04]  /*65ec0*/  STL [R1+0xdc], R7 ;  /* 0x0000dc0701007387 */ /* 0x0001e80000100800 */
[----:B------:R1:W-:Y:S04]  /*65ed0*/  STL [R1+0x2dec], R0 ;  /* 0x002dec0001007387 */ /* 0x0003e80000100800 */
[----:B------:R-:W-:Y:S01]  /*65ee0*/  STL [R1+0xd8], R30 ;  /* 0x0000d81e01007387 */ /* 0x000fe20000100800 */
[----:B0-----:R-:W-:Y:S01]  /*65ef0*/  IMAD.X R7, R27, 0x1, R80, P5 ;  /* 0x000000011b077824 */ /* 0x001fe200028e0650 */
[----:B------:R-:W-:-:S02]  /*65f00*/  IADD3 R26, P5, PT, R16, R89, RZ ;  /* 0x00000059101a7210 */ /* 0x000fc40007fbe0ff */
[----:B-1----:R-:W-:Y:S02]  /*65f10*/  IADD3 R0, P0, PT, R18, R89, RZ ;  /* 0x0000005912007210 */ /* 0x002fe40007f1e0ff */
[----:B------:R0:W-:Y:S04]  /*65f20*/  STL [R1+0x978], R7 ;  /* 0x0009780701007387 */ /* 0x0001e80000100800 */
[----:B------:R1:W-:Y:S04]  /*65f30*/  STL [R1+0xd4], R0 ;  /* 0x0000d40001007387 */ /* 0x0003e80000100800 */
[----:B------:R2:W-:Y:S01]  /*65f40*/  STL [R1+0x2df0], R26 ;  /* 0x002df01a01007387 */ /* 0x0005e20000100800 */
[----:B0-----:R-:W-:Y:S01]  /*65f50*/  IMAD.X R7, R19, 0x1, R80, P0 ;  /* 0x0000000113077824 */ /* 0x001fe200000e0650 */
[----:B-1----:R-:W-:-:S02]  /*65f60*/  IADD3.X R0, PT, PT, R17, R80, RZ, P5, !PT ;  /* 0x0000005011007210 */ /* 0x002fc40002ffe4ff */
[----:B--2---:R-:W2:Y:S04]  /*65f70*/  LDL.LU.64 R26, [R1+0x9c0] ;  /* 0x0009c000011a7983 */ /* 0x004ea80000300a00 */
[----:B------:R0:W-:Y:S04]  /*65f80*/  STL [R1+0xcc], R7 ;  /* 0x0000cc0701007387 */ /* 0x0001e80000100800 */
[----:B------:R-:W2:Y:S04]  /*65f90*/  LDL.LU.64 R18, [R1+0x9c8] ;  /* 0x0009c80001127983 */ /* 0x000ea80000300a00 */
        /* <DEDUP_REMOVED lines=9> */
[----:B------:R-:W3:Y:S04]  /*66030*/  LDL.LU.64 R2, [R1+0x9f0] ;  /* 0x0009f00001027983 */ /* 0x000ee80000300a00 */
[----:B------:R0:W-:Y:S01]  /*66040*/  STL [R1+0x998], R0 ;  /* 0x0009980001007387 */ /* 0x0001e20000100800 */
[-C--:B----4-:R-:W-:Y:S02]  /*66050*/  IADD3 R7, P0, PT, R8, R89.reuse, RZ ;  /* 0x0000005908077210 */ /* 0x090fe40007f1e0ff */
[----:B0-----:R-:W-:-:S05]  /*66060*/  IADD3 R0, P5, PT, R28, R89, RZ ;  /* 0x000000591c007210 */ /* 0x001fca0007fbe0ff */
[----:B------:R0:W-:Y:S04]  /*66070*/  STL [R1+0x3e18], R0 ;  /* 0x003e180001007387 */ /* 0x0001e80000100800 */
[----:B------:R1:W-:Y:S04]  /*66080*/  STL [R1+0x9c], R7 ;  /* 0x00009c0701007387 */ /* 0x0003e80000100800 */
[----:B------:R-:W4:Y:S01]  /*66090*/  LDL.LU.64 R16, [R1+0xa00] ;  /* 0x000a000001107983 */ /* 0x000f220000300a00 */
[--C-:B0-----:R-:W-:Y:S02]  /*660a0*/  IMAD.X R0, R9, 0x1, R80.reuse, P0 ;  /* 0x0000000109007824 */ /* 0x101fe400000e0650 */
[----:B-1----:R-:W-:Y:S01]  /*660b0*/  IMAD.X R7, R29, 0x1, R80, P5 ;  /* 0x000000011d077824 */ /* 0x002fe200028e0650 */
[----:B------:R-:W4:Y:S04]  /*660c0*/  LDL.LU.64 R8, [R1+0xa08] ;  /* 0x000a080001087983 */ /* 0x000f280000300a00 */
[----:B------:R-:W-:Y:S04]  /*660d0*/  STL [R1+0x94], R0 ;  /* 0x0000940001007387 */ /* 0x000fe80000100800 */
[----:B------:R0:W-:Y:S01]  /*660e0*/  STL [R1+0x3e1c], R7 ;  /* 0x003e1c0701007387 */ /* 0x0001e20000100800 */
[----:B--2---:R-:W-:-:S02]  /*660f0*/  IADD3 R69, P0, PT, R26, R89, RZ ;  /* 0x000000591a457210 */ /* 0x004fc40007f1e0ff */
[----:B0-----:R-:W-:-:S03]  /*66100*/  IADD3 R7, P5, PT, R18, R89, RZ ;  /* 0x0000005912077210 */ /* 0x001fc60007fbe0ff */
[--C-:B------:R-:W-:Y:S02]  /*66110*/  IMAD.X R68, R27, 0x1, R80.reuse, P0 ;  /* 0x000000011b447824 */ /* 0x100fe400000e0650 */
[----:B------:R-:W-:Y:S01]  /*66120*/  STL [R1+0x1a8], R7 ;  /* 0x0001a80701007387 */ /* 0x000fe20000100800 */
[----:B------:R-:W-:-:S03]  /*66130*/  IMAD.X R0, R19, 0x1, R80, P5 ;  /* 0x0000000113007824 */ /* 0x000fc600028e0650 */
[----:B------:R-:W2:Y:S04]  /*66140*/  LDL.LU.64 R26, [R1+0xa10] ;  /* 0x000a1000011a7983 */ /* 0x000ea80000300a00 */
[----:B------:R-:W2:Y:S04]  /*66150*/  LDL.LU.64 R18, [R1+0xa18] ;  /* 0x000a180001127983 */ /* 0x000ea80000300a00 */
[----:B------:R0:W-:Y:S01]  /*66160*/  STL [R1+0x19c], R0 ;  /* 0x00019c0001007387 */ /* 0x0001e20000100800 */
[----:B---3--:R-:W-:-:S05]  /*66170*/  IADD3 R91, P0, PT, R4, R89, RZ ;  /* 0x00000059045b7210 */ /* 0x008fca0007f1e0ff */
[----:B------:R-:W-:Y:S01]  /*66180*/  IMAD.X R82, R5, 0x1, R80, P0 ;  /* 0x0000000105527824 */ /* 0x000fe200000e0650 */
[----:B------:R-:W-:Y:S04]  /*66190*/  STL [R1+0x3f84], R91 ;  /* 0x003f845b01007387 */ /* 0x000fe80000100800 */
[----:B------:R-:W-:Y:S01]  /*661a0*/  STL [R1+0x3f88], R82 ;  /* 0x003f885201007387 */ /* 0x000fe20000100800 */
[----:B0-----:R-:W-:-:S05]  /*661b0*/  IADD3 R0, P5, PT, R2, R89, RZ ;  /* 0x0000005902007210 */ /* 0x001fca0007fbe0ff */
[----:B------:R0:W-:Y:S04]  /*661c0*/  STL [R1+0x2df8], R0 ;  /* 0x002df80001007387 */ /* 0x0001e80000100800 */
[----:B------:R-:W3:Y:S01]  /*661d0*/  LDL.LU.64 R4, [R1+0xa20] ;  /* 0x000a200001047983 */ /* 0x000ee20000300a00 */
[----:B0-----:R-:W-:-:S03]  /*661e0*/  IMAD.X R0, R3, 0x1, R80, P5 ;  /* 0x0000000103007824 */ /* 0x001fc600028e0650 */
[----:B------:R-:W3:Y:S04]  /*661f0*/  LDL.LU.64 R2, [R1+0xa28] ;  /* 0x000a280001027983 */ /* 0x000ee80000300a00 */
[----:B------:R0:W-:Y:S01]  /*66200*/  STL [R1+0x9f0], R0 ;  /* 0x0009f00001007387 */ /* 0x0001e20000100800 */
[----:B----4-:R-:W-:-:S05]  /*66210*/  IADD3 R82, P0, PT, R16, R89, RZ ;  /* 0x0000005910527210 */ /* 0x010fca0007f1e0ff */
[----:B------:R-:W-:Y:S01]  /*66220*/  STL [R1+0x3f90], R82 ;  /* 0x003f905201007387 */ /* 0x000fe20000100800 */
[----:B------:R-:W-:-:S03]  /*66230*/  IMAD.X R7, R17, 0x1, R80, P0 ;  /* 0x0000000111077824 */ /* 0x000fc600000e0650 */
[----:B------:R-:W4:Y:S01]  /*66240*/  LDL.LU.64 R16, [R1+0xa30] ;  /* 0x000a300001107983 */ /* 0x000f220000300a00 */
[----:B0-----:R-:W-:-:S05]  /*66250*/  IADD3 R0, P5, PT, R8, R89, RZ ;  /* 0x0000005908007210 */ /* 0x001fca0007fbe0ff */
[----:B------:R0:W-:Y:S04]  /*66260*/  STL [R1+0x2dfc], R0 ;  /* 0x002dfc0001007387 */ /* 0x0001e80000100800 */
[----:B------:R-:W-:Y:S01]  /*66270*/  STL [R1+0xac], R7 ;  /* 0x0000ac0701007387 */ /* 0x000fe20000100800 */
[----:B0-----:R-:W-:-:S03]  /*66280*/  IMAD.X R0, R9, 0x1, R80, P5 ;  /* 0x0000000109007824 */ /* 0x001fc600028e0650 */
[----:B------:R-:W4:Y:S04]  /*66290*/  LDL.LU.64 R8, [R1+0xa38] ;  /* 0x000a380001087983 */ /* 0x000f280000300a00 */
[----:B------:R0:W-:Y:S01]  /*662a0*/  STL [R1+0xa08], R0 ;  /* 0x000a080001007387 */ /* 0x0001e20000100800 */
[-C--:B--2---:R-:W-:Y:S02]  /*662b0*/  IADD3 R90, P0, PT, R26, R89.reuse, RZ ;  /* 0x000000591a5a7210 */ /* 0x084fe40007f1e0ff */
[----:B0-----:R-:W-:-:S03]  /*662c0*/  IADD3 R0, P5, PT, R18, R89, RZ ;  /* 0x0000005912007210 */ /* 0x001fc60007fbe0ff */
[--C-:B------:R-:W-:Y:S01]  /*662d0*/  IMAD.X R91, R27, 0x1, R80.reuse, P0 ;  /* 0x000000011b5b7824 */ /* 0x100fe200000e0650 */
[----:B------:R-:W-:Y:S04]  /*662e0*/  STL [R1+0x3f94], R90 ;  /* 0x003f945a01007387 */ /* 0x000fe80000100800 */
[----:B------:R-:W-:Y:S04]  /*662f0*/  STL [R1+0x3f98], R91 ;  /* 0x003f985b01007387 */ /* 0x000fe80000100800 */
[----:B------:R0:W-:Y:S04]  /*66300*/  STL [R1+0x2e00], R0 ;  /* 0x002e000001007387 */ /* 0x0001e80000100800 */
[----:B------:R-:W2:Y:S04]  /*66310*/  LDL.LU.64 R30, [R1+0xa48] ;  /* 0x000a4800011e7983 */ /* 0x000ea80000300a00 */
[----:B------:R-:W2:Y:S01]  /*66320*/  LDL.LU.64 R28, [R1+0xa50] ;  /* 0x000a5000011c7983 */ /* 0x000ea20000300a00 */
[----:B0-----:R-:W-:-:S05]  /*66330*/  IMAD.X R0, R19, 0x1, R80, P5 ;  /* 0x0000000113007824 */ /* 0x001fca00028e0650 */
[----:B------:R0:W-:Y:S01]  /*66340*/  STL [R1+0xa18], R0 ;  /* 0x000a180001007387 */ /* 0x0001e20000100800 */
[----:B---3--:R-:W-:-:S05]  /*66350*/  IADD3 R83, P0, PT, R4, R89, RZ ;  /* 0x0000005904537210 */ /* 0x008fca0007f1e0ff */
[----:B------:R-:W-:Y:S01]  /*66360*/  IMAD.X R82, R5, 0x1, R80, P0 ;  /* 0x0000000105527824 */ /* 0x000fe200000e0650 */
[----:B------:R-:W-:Y:S01]  /*66370*/  STL [R1+0x3f9c], R83 ;  /* 0x003f9c5301007387 */ /* 0x000fe20000100800 */
[----:B0-----:R-:W-:-:S03]  /*66380*/  IADD3 R0, P5, PT, R2, R89, RZ ;  /* 0x0000005902007210 */ /* 0x001fc60007fbe0ff */
[----:B------:R-:W-:Y:S04]  /*66390*/  STL [R1+0x3fa0], R82 ;  /* 0x003fa05201007387 */ /* 0x000fe80000100800 */
[----:B------:R0:W-:Y:S04]  /*663a0*/  STL [R1+0x2e04], R0 ;  /* 0x002e040001007387 */ /* 0x0001e80000100800 */
[----:B------:R-:W3:Y:S01]  /*663b0*/  LDL.LU.64 R4, [R1+0xa60] ;  /* 0x000a600001047983 */ /* 0x000ee20000300a00 */
[----:B0-----:R-:W-:-:S03]  /*663c0*/  IMAD.X R0, R3, 0x1, R80, P5 ;  /* 0x0000000103007824 */ /* 0x001fc600028e0650 */
[----:B------:R-:W3:Y:S04]  /*663d0*/  LDL.LU.64 R2, [R1+0xa78] ;  /* 0x000a780001027983 */ /* 0x000ee80000300a00 */
[----:B------:R0:W-:Y:S01]  /*663e0*/  STL [R1+0xa28], R0 ;  /* 0x000a280001007387 */ /* 0x0001e20000100800 */
[----:B----4-:R-:W-:-:S05]  /*663f0*/  IADD3 R83, P0, PT, R16, R89, RZ ;  /* 0x0000005910537210 */ /* 0x010fca0007f1e0ff */
[----:B------:R-:W-:Y:S01]  /*66400*/  IMAD.X R82, R17, 0x1, R80, P0 ;  /* 0x0000000111527824 */ /* 0x000fe200000e0650 */
[----:B------:R-:W-:Y:S04]  /*66410*/  STL [R1+0x3fa4], R83 ;  /* 0x003fa45301007387 */ /* 0x000fe80000100800 */
[----:B------:R-:W-:Y:S01]  /*66420*/  STL [R1+0x3fa8], R82 ;  /* 0x003fa85201007387 */ /* 0x000fe20000100800 */
[----:B0-----:R-:W-:-:S05]  /*66430*/  IADD3 R0, P5, PT, R8, R89, RZ ;  /* 0x0000005908007210 */ /* 0x001fca0007fbe0ff */
[----:B------:R0:W-:Y:S04]  /*66440*/  STL [R1+0x2e08], R0 ;  /* 0x002e080001007387 */ /* 0x0001e80000100800 */
[----:B------:R-:W4:Y:S04]  /*66450*/  LDL.LU.64 R26, [R1+0xa88] ;  /* 0x000a8800011a7983 */ /* 0x000f280000300a00 */
[----:B------:R-:W4:Y:S01]  /*66460*/  LDL.LU.64 R16, [R1+0xa90] ;  /* 0x000a900001107983 */ /* 0x000f220000300a00 */
[----:B0-----:R-:W-:-:S05]  /*66470*/  IMAD.X R0, R9, 0x1, R80, P5 ;  /* 0x0000000109007824 */ /* 0x001fca00028e0650 */
[----:B------:R0:W-:Y:S04]  /*66480*/  STL [R1+0xa38], R0 ;  /* 0x000a380001007387 */ /* 0x0001e80000100800 */
[----:B------:R-:W4:Y:S04]  /*66490*/  LDL.LU.64 R18, [R1+0xaa0] ;  /* 0x000aa00001127983 */ /* 0x000f280000300a00 */
[----:B------:R-:W4:Y:S01]  /*664a0*/  LDL.LU.64 R8, [R1+0xab8] ;  /* 0x000ab80001087983 */ /* 0x000f220000300a00 */
[-C--:B--2---:R-:W-:Y:S02]  /*664b0*/  IADD3 R90, P0, PT, R30, R89.reuse, RZ ;  /* 0x000000591e5a7210 */ /* 0x084fe40007f1e0ff */
[----:B0-----:R-:W-:-:S03]  /*664c0*/  IADD3 R0, P5, PT, R28, R89, RZ ;  /* 0x000000591c007210 */ /* 0x001fc60007fbe0ff */
[--C-:B------:R-:W-:Y:S01]  /*664d0*/  IMAD.X R91, R31, 0x1, R80.reuse, P0 ;  /* 0x000000011f5b7824 */ /* 0x100fe200000e0650 */
[----:B------:R-:W-:Y:S01]  /*664e0*/  STL [R1+0x3fb0], R90 ;  /* 0x003fb05a01007387 */ /* 0x000fe20000100800 */
[----:B------:R-:W-:-:S03]  /*664f0*/  IMAD.X R7, R29, 0x1, R80, P5 ;  /* 0x000000011d077824 */ /* 0x000fc600028e0650 */
[----:B------:R-:W-:Y:S04]  /*66500*/  STL [R1+0x3fb4], R91 ;  /* 0x003fb45b01007387 */ /* 0x000fe80000100800 */
[----:B------:R3:W-:Y:S04]  /*66510*/  STL [R1+0x2e0c], R0 ;  /* 0x002e0c0001007387 */ /* 0x0007e80000100800 */
[----:B------:R0:W-:Y:S01]  /*66520*/  STL [R1+0xa50], R7 ;  /* 0x000a500701007387 */ /* 0x0001e20000100800 */
[----:B---3--:R-:W-:-:S05]  /*66530*/  IADD3 R0, P0, PT, R4, R89, RZ ;  /* 0x0000005904007210 */ /* 0x008fca0007f1e0ff */
[----:B------:R1:W-:Y:S01]  /*66540*/  STL [R1+0x38], R0 ;  /* 0x0000380001007387 */ /* 0x0003e20000100800 */
[----:B0-----:R-:W-:Y:S01]  /*66550*/  IMAD.X R7, R5, 0x1, R80, P0 ;  /* 0x0000000105077824 */ /* 0x001fe200000e0650 */
[----:B------:R-:W-:-:S05]  /*66560*/  IADD3 R28, P5, PT, R2, R89, RZ ;  /* 0x00000059021c7210 */ /* 0x000fca0007fbe0ff */
[----:B------:R-:W-:Y:S04]  /*66570*/  STL [R1+0x1d4], R28 ;  /* 0x0001d41c01007387 */ /* 0x000fe80000100800 */
[----:B------:R-:W2:Y:S01]  /*66580*/  LDL.LU.64 R4, [R1+0xac8] ;  /* 0x000ac80001047983 */ /* 0x000ea20000300a00 */
[----:B-1----:R-:W-:-:S03]  /*66590*/  IMAD.X R0, R3, 0x1, R80, P5 ;  /* 0x0000000103007824 */ /* 0x002fc600028e0650 */
[----:B------:R0:W-:Y:S04]  /*665a0*/  STL [R1+0x34], R7 ;  /* 0x0000340701007387 */ /* 0x0001e80000100800 */
[----:B------:R-:W3:Y:S04]  /*665b0*/  LDL.LU.64 R2, [R1+0xad0] ;  /* 0x000ad00001027983 */ /* 0x000ee80000300a00 */
[----:B------:R1:W-:Y:S01]  /*665c0*/  STL [R1+0x1cc], R0 ;  /* 0x0001cc0001007387 */ /* 0x0003e20000100800 */
[-C--:B----4-:R-:W-:Y:S02]  /*665d0*/  IADD3 R67, P0, PT, R26, R89.reuse, RZ ;  /* 0x000000591a437210 */ /* 0x090fe40007f1e0ff */
[----:B0-----:R-:W-:-:S03]  /*665e0*/  IADD3 R7, P5, PT, R16, R89, RZ ;  /* 0x0000005910077210 */ /* 0x001fc60007fbe0ff */
[--C-:B------:R-:W-:Y:S02]  /*665f0*/  IMAD.X R61, R27, 0x1, R80.reuse, P0 ;  /* 0x000000011b3d7824 */ /* 0x100fe400000e0650 */
[----:B------:R-:W-:Y:S01]  /*66600*/  STL [R1+0x188], R7 ;  /* 0x0001880701007387 */ /* 0x000fe20000100800 */
[----:B-1----:R-:W-:-:S03]  /*66610*/  IMAD.X R0, R17, 0x1, R80, P5 ;  /* 0x0000000111007824 */ /* 0x002fc600028e0650 */
[----:B------:R-:W4:Y:S04]  /*66620*/  LDL.LU.64 R26, [R1+0xae0] ;  /* 0x000ae000011a7983 */ /* 0x000f280000300a00 */
[----:B------:R-:W4:Y:S01]  /*66630*/  LDL.LU.64 R16, [R1+0xaf8] ;  /* 0x000af80001107983 */ /* 0x000f220000300a00 */
[----:B------:R-:W-:-:S03]  /*66640*/  IADD3 R83, P0, PT, R18, R89, RZ ;  /* 0x0000005912537210 */ /* 0x000fc60007f1e0ff */
[----:B------:R0:W-:Y:S02]  /*66650*/  STL [R1+0x174], R0 ;  /* 0x0001740001007387 */ /* 0x0001e40000100800 */
[----:B------:R-:W-:Y:S02]  /*66660*/  IMAD.X R82, R19, 0x1, R80, P0 ;  /* 0x0000000113527824 */ /* 0x000fe400000e0650 */
[----:B------:R-:W-:Y:S01]  /*66670*/  STL [R1+0x3fb8], R83 ;  /* 0x003fb85301007387 */ /* 0x000fe20000100800 */
[----:B0-----:R-:W-:-:S03]  /*66680*/  IADD3 R0, P5, PT, R8, R89, RZ ;  /* 0x0000005908007210 */ /* 0x001fc60007fbe0ff */
[----:B------:R-:W-:Y:S04]  /*66690*/  STL [R1+0x3fbc], R82 ;  /* 0x003fbc5201007387 */ /* 0x000fe80000100800 */
[----:B------:R0:W-:Y:S04]  /*666a0*/  STL [R1+0x2e10], R0 ;  /* 0x002e100001007387 */ /* 0x0001e80000100800 */
[----:B------:R-:W4:Y:S01]  /*666b0*/  LDL.LU.64 R18, [R1+0xb08] ;  /* 0x000b080001127983 */ /* 0x000f220000300a00 */
[----:B0-----:R-:W-:-:S03]  /*666c0*/  IMAD.X R0, R9, 0x1, R80, P5 ;  /* 0x0000000109007824 */ /* 0x001fc600028e0650 */
[----:B------:R-:W4:Y:S04]  /*666d0*/  LDL.LU.64 R8, [R1+0xb10] ;  /* 0x000b100001087983 */ /* 0x000f280000300a00 */
[----:B------:R3:W-:Y:S01]  /*666e0*/  STL [R1+0xab8], R0 ;  /* 0x000ab80001007387 */ /* 0x0007e20000100800 */
[-C--:B--2---:R-:W-:Y:S02]  /*666f0*/  IADD3 R91, P0, PT, R4, R89.reuse, RZ ;  /* 0x00000059045b7210 */ /* 0x084fe40007f1e0ff */
[----:B---3--:R-:W-:-:S03]  /*66700*/  IADD3 R0, P5, PT, R2, R89, RZ ;  /* 0x0000005902007210 */ /* 0x008fc60007fbe0ff */
[--C-:B------:R-:W-:Y:S01]  /*66710*/  IMAD.X R83, R5, 0x1, R80.reuse, P0 ;  /* 0x0000000105537824 */ /* 0x100fe200000e0650 */
[----:B------:R-:W-:Y:S04]  /*66720*/  STL [R1+0x3fc4], R91 ;  /* 0x003fc45b01007387 */ /* 0x000fe80000100800 */
[----:B------:R-:W-:Y:S04]  /*66730*/  STL [R1+0x3fc8], R83 ;  /* 0x003fc85301007387 */ /* 0x000fe80000100800 */
[----:B------:R0:W-:Y:S04]  /*66740*/  STL [R1+0x2e14], R0 ;  /* 0x002e140001007387 */ /* 0x0001e80000100800 */
[----:B------:R-:W2:Y:S01]  /*66750*/  LDL.LU.64 R4, [R1+0xb20] ;  /* 0x000b200001047983 */ /* 0x000ea20000300a00 */
[----:B0-----:R-:W-:-:S03]  /*66760*/  IMAD.X R0, R3, 0x1, R80, P5 ;  /* 0x0000000103007824 */ /* 0x001fc600028e0650 */
[----:B------:R-:W3:Y:S04]  /*66770*/  LDL.LU.64 R2, [R1+0xb38] ;  /* 0x000b380001027983 */ /* 0x000ee80000300a00 */
[----:B------:R0:W-:Y:S01]  /*66780*/  STL [R1+0xad0], R0 ;  /* 0x000ad00001007387 */ /* 0x0001e20000100800 */
[-C--:B----4-:R-:W-:Y:S02]  /*66790*/  IADD3 R84, P0, PT, R26, R89.reuse, RZ ;  /* 0x000000591a547210 */ /* 0x090fe40007f1e0ff */
[----:B0-----:R-:W-:-:S03]  /*667a0*/  IADD3 R0, P5, PT, R16, R89, RZ ;  /* 0x0000005910007210 */ /* 0x001fc60007fbe0ff */
[--C-:B------:R-:W-:Y:S01]  /*667b0*/  IMAD.X R90, R27, 0x1, R80.reuse, P0 ;  /* 0x000000011b5a7824 */ /* 0x100fe200000e0650 */
[----:B------:R-:W-:Y:S04]  /*667c0*/  STL [R1+0x3fc0], R84 ;  /* 0x003fc05401007387 */ /* 0x000fe80000100800 */
[----:B------:R-:W-:Y:S04]  /*667d0*/  STL [R1+0x3fcc], R90 ;  /* 0x003fcc5a01007387 */ /* 0x000fe80000100800 */
[----:B------:R0:W-:Y:S04]  /*667e0*/  STL [R1+0x2e18], R0 ;  /* 0x002e180001007387 */ /* 0x0001e80000100800 */
[----:B------:R-:W4:Y:S01]  /*667f0*/  LDL.LU.64 R30, [R1+0xb48] ;  /* 0x000b4800011e7983 */ /* 0x000f220000300a00 */
[----:B0-----:R-:W-:-:S03]  /*66800*/  IMAD.X R0, R17, 0x1, R80, P5 ;  /* 0x0000000111007824 */ /* 0x001fc600028e0650 */
[----:B------:R-:W4:Y:S01]  /*66810*/  LDL.LU.64 R16, [R1+0xb50] ;  /* 0x000b500001107983 */ /* 0x000f220000300a00 */
[----:B------:R-:W-:-:S03]  /*66820*/  IADD3 R82, P0, PT, R18, R89, RZ ;  /* 0x0000005912527210 */ /* 0x000fc60007f1e0ff */
[----:B------:R0:W-:Y:S02]  /*66830*/  STL [R1+0xaf8], R0 ;  /* 0x000af80001007387 */ /* 0x0001e40000100800 */
[----:B------:R-:W-:Y:S02]  /*66840*/  IMAD.X R84, R19, 0x1, R80, P0 ;  /* 0x0000000113547824 */ /* 0x000fe400000e0650 */
[----:B------:R-:W-:Y:S01]  /*66850*/  STL [R1+0x3fd4], R82 ;  /* 0x003fd45201007387 */ /* 0x000fe20000100800 */
[----:B0-----:R-:W-:-:S03]  /*66860*/  IADD3 R0, P5, PT, R8, R89, RZ ;  /* 0x0000005908007210 */ /* 0x001fc60007fbe0ff */
[----:B------:R-:W-:Y:S04]  /*66870*/  STL [R1+0x3fd8], R84 ;  /* 0x003fd85401007387 */ /* 0x000fe80000100800 */
[----:B------:R0:W-:Y:S02]  /*66880*/  STL [R1+0x2e1c], R0 ;  /* 0x002e1c0001007387 */ /* 0x0001e40000100800 */
[----:B0-----:R-:W-:Y:S02]  /*66890*/  IMAD.X R0, R9, 0x1, R80, P5 ;  /* 0x0000000109007824 */ /* 0x001fe400028e0650 */
[----:B------:R-:W4:Y:S04]  /*668a0*/  LDL.LU.64 R8, [R1+0xb60] ;  /* 0x000b600001087983 */ /* 0x000f280000300a00 */
[----:B------:R-:W4:Y:S04]  /*668b0*/  LDL.LU.64 R28, [R1+0xb78] ;  /* 0x000b7800011c7983 */ /* 0x000f280000300a00 */
[----:B------:R3:W-:Y:S01]  /*668c0*/  STL [R1+0xb10], R0 ;  /* 0x000b100001007387 */ /* 0x0007e20000100800 */
[----:B--2---:R-:W-:-:S05]  /*668d0*/  IADD3 R90, P0, PT, R4, R89, RZ ;  /* 0x00000059045a7210 */ /* 0x004fca0007f1e0ff */
[----:B------:R-:W-:Y:S01]  /*668e0*/  IMAD.X R85, R5, 0x1, R80, P0 ;  /* 0x0000000105557824 */ /* 0x000fe200000e0650 */
[----:B------:R-:W-:Y:S01]  /*668f0*/  STL [R1+0x3fdc], R90 ;  /* 0x003fdc5a01007387 */ /* 0x000fe20000100800 */
[----:B---3--:R-:W-:-:S03]  /*66900*/  IADD3 R0, P5, PT, R2, R89, RZ ;  /* 0x0000005902007210 */ /* 0x008fc60007fbe0ff */
[----:B------:R-:W-:Y:S04]  /*66910*/  STL [R1+0x3fe0], R85 ;  /* 0x003fe05501007387 */ /* 0x000fe80000100800 */
[----:B------:R0:W-:Y:S04]  /*66920*/  STL [R1+0x2e20], R0 ;  /* 0x002e200001007387 */ /* 0x0001e80000100800 */
[----:B------:R-:W2:Y:S01]  /*66930*/  LDL.LU.64 R4, [R1+0xb88] ;  /* 0x000b880001047983 */ /* 0x000ea20000300a00 */
[----:B0-----:R-:W-:-:S03]  /*66940*/  IMAD.X R0, R3, 0x1, R80, P5 ;  /* 0x0000000103007824 */ /* 0x001fc600028e0650 */
[----:B------:R-:W3:Y:S04]  /*66950*/  LDL.LU.64 R2, [R1+0xb90] ;  /* 0x000b900001027983 */ /* 0x000ee80000300a00 */
[----:B------:R0:W-:Y:S04]  /*66960*/  STL [R1+0xb38], R0 ;  /* 0x000b380001007387 */ /* 0x0001e80000100800 */
[----:B------:R-:W3:Y:S04]  /*66970*/  LDL.LU.64 R26, [R1+0xba0] ;  /* 0x000ba000011a7983 */ /* 0x000ee80000300a00 */
[----:B------:R-:W3:Y:S01]  /*66980*/  LDL.LU.64 R18, [R1+0xbb8] ;  /* 0x000bb80001127983 */ /* 0x000ee20000300a00 */
[----:B----4-:R-:W-:-:S05]  /*66990*/  IADD3 R91, P0, PT, R30, R89, RZ ;  /* 0x000000591e5b7210 */ /* 0x010fca0007f1e0ff */
[----:B------:R-:W-:Y:S01]  /*669a0*/  IMAD.X R83, R31, 0x1, R80, P0 ;  /* 0x000000011f537824 */ /* 0x000fe200000e0650 */
[----:B------:R-:W-:Y:S01]  /*669b0*/  STL [R1+0x3fe4], R91 ;  /* 0x003fe45b01007387 */ /* 0x000fe20000100800 */
[----:B0-----:R-:W-:-:S03]  /*669c0*/  IADD3 R0, P5, PT, R16, R89, RZ ;  /* 0x0000005910007210 */ /* 0x001fc60007fbe0ff */
[----:B------:R-:W-:Y:S04]  /*669d0*/  STL [R1+0x3fe8], R83 ;  /* 0x003fe85301007387 */ /* 0x000fe80000100800 */
[----:B------:R0:W-:Y:S02]  /*669e0*/  STL [R1+0x2e24], R0 ;  /* 0x002e240001007387 */ /* 0x0001e40000100800 */
[----:B0-----:R-:W-:Y:S02]  /*669f0*/  IMAD.X R0, R17, 0x1, R80, P5 ;  /* 0x0000000111007824 */ /* 0x001fe400028e0650 */
[----:B------:R-:W4:Y:S04]  /*66a00*/  LDL.LU.64 R16, [R1+0xbc8] ;  /* 0x000bc80001107983 */ /* 0x000f280000300a00 */
[----:B------:R0:W-:Y:S01]  /*66a10*/  STL [R1+0xb50], R0 ;  /* 0x000b500001007387 */ /* 0x0001e20000100800 */
[----:B------:R-:W-:-:S02]  /*66a20*/  IADD3 R30, P0, PT, R8, R89, RZ ;  /* 0x00000059081e7210 */ /* 0x000fc40007f1e0ff */
[----:B0-----:R-:W-:-:S03]  /*66a30*/  IADD3 R0, P5, PT, R28, R89, RZ ;  /* 0x000000591c007210 */ /* 0x001fc60007fbe0ff */
[--C-:B------:R-:W-:Y:S01]  /*66a40*/  IMAD.X R7, R9, 0x1, R80.reuse, P0 ;  /* 0x0000000109077824 */ /* 0x100fe200000e0650 */
[----:B------:R-:W-:Y:S04]  /*66a50*/  STL [R1+0x20], R30 ;  /* 0x0000201e01007387 */ /* 0x000fe80000100800 */
[----:B------:R-:W4:Y:S04]  /*66a60*/  LDL.LU.64 R8, [R1+0xbd0] ;  /* 0x000bd00001087983 */ /* 0x000f280000300a00 */
[----:B------:R0:W-:Y:S04]  /*66a70*/  STL [R1+0x1c0], R0 ;  /* 0x0001c00001007387 */ /* 0x0001e80000100800 */
[----:B------:R3:W-:Y:S01]  /*66a80*/  STL [R1+0x18], R7 ;  /* 0x0000180701007387 */ /* 0x0007e20000100800 */
[----:B0-----:R-:W-:-:S05]  /*66a90*/  IMAD.X R0, R29, 0x1, R80, P5 ;  /* 0x000000011d007824 */ /* 0x001fca00028e0650 */
[----:B------:R0:W-:Y:S01]  /*66aa0*/  STL [R1+0x1bc], R0 ;  /* 0x0001bc0001007387 */ /* 0x0001e20000100800 */
[----:B--2---:R-:W-:-:S05]  /*66ab0*/  IADD3 R60, P0, PT, R4, R89, RZ ;  /* 0x00000059043c7210 */ /* 0x004fca0007f1e0ff */
[----:B------:R-:W-:Y:S01]  /*66ac0*/  IMAD.X R59, R5, 0x1, R80, P0 ;  /* 0x00000001053b7824 */ /* 0x000fe200000e0650 */
[----:B---3--:R-:W-:-:S05]  /*66ad0*/  IADD3 R7, P5, PT, R2, R89, RZ ;  /* 0x0000005902077210 */ /* 0x008fca0007fbe0ff */
[----:B------:R-:W-:Y:S04]  /*66ae0*/  STL [R1+0x158], R7 ;  /* 0x0001580701007387 */ /* 0x000fe80000100800 */
[----:B------:R-:W2:Y:S01]  /*66af0*/  LDL.LU.64 R4, [R1+0xbe0] ;  /* 0x000be00001047983 */ /* 0x000ea20000300a00 */
[----:B0-----:R-:W-:-:S03]  /*66b00*/  IMAD.X R0, R3, 0x1, R80, P5 ;  /* 0x0000000103007824 */ /* 0x001fc600028e0650 */
[----:B------:R-:W3:Y:S01]  /*66b10*/  LDL.LU.64 R2, [R1+0xbf8] ;  /* 0x000bf80001027983 */ /* 0x000ee20000300a00 */
[----:B------:R-:W-:-:S03]  /*66b20*/  IADD3 R82, P0, PT, R26, R89, RZ ;  /* 0x000000591a527210 */ /* 0x000fc60007f1e0ff */
[----:B------:R0:W-:Y:S02]  /*66b30*/  STL [R1+0x144], R0 ;  /* 0x0001440001007387 */ /* 0x0001e40000100800 */
[----:B------:R-:W-:Y:S02]  /*66b40*/  IMAD.X R84, R27, 0x1, R80, P0 ;  /* 0x000000011b547824 */ /* 0x000fe400000e0650 */
[----:B------:R-:W-:Y:S01]  /*66b50*/  STL [R1+0x3fec], R82 ;  /* 0x003fec5201007387 */ /* 0x000fe20000100800 */
[----:B0-----:R-:W-:-:S03]  /*66b60*/  IADD3 R0, P5, PT, R18, R89, RZ ;  /* 0x0000005912007210 */ /* 0x001fc60007fbe0ff */
[----:B------:R-:W-:Y:S04]  /*66b70*/  STL [R1+0x3ff0], R84 ;  /* 0x003ff05401007387 */ /* 0x000fe80000100800 */
[----:B------:R0:W-:Y:S02]  /*66b80*/  STL [R1+0x2e28], R0 ;  /* 0x002e280001007387 */ /* 0x0001e40000100800 */
[----:B0-----:R-:W-:Y:S02]  /*66b90*/  IADD3.X R0, PT, PT, R19, R80, RZ, P5, !PT ;  /* 0x0000005013007210 */ /* 0x001fe40002ffe4ff */
[----:B----4-:R-:W-:-:S05]  /*66ba0*/  IADD3 R91, P0, PT, R16, R89, RZ ;  /* 0x00000059105b7210 */ /* 0x010fca0007f1e0ff */
[----:B------:R-:W-:Y:S04]  /*66bb0*/  STL [R1+0x3ff4], R91 ;  /* 0x003ff45b01007387 */ /* 0x000fe80000100800 */
[----:B------:R0:W-:Y:S01]  /*66bc0*/  STL [R1+0xbb8], R0 ;  /* 0x000bb80001007387 */ /* 0x0001e20000100800 */
[----:B------:R-:W-:-:S05]  /*66bd0*/  IMAD.X R83, R17, 0x1, R80, P0 ;  /* 0x0000000111537824 */ /* 0x000fca00000e0650 */
[----:B------:R-:W-:Y:S01]  /*66be0*/  STL [R1+0x3ff8], R83 ;  /* 0x003ff85301007387 */ /* 0x000fe20000100800 */
[----:B0-----:R-:W-:-:S05]  /*66bf0*/  IADD3 R0, P5, PT, R8, R89, RZ ;  /* 0x0000005908007210 */ /* 0x001fca0007fbe0ff */
[----:B------:R0:W-:Y:S04]  /*66c00*/  STL [R1+0x2e2c], R0 ;  /* 0x002e2c0001007387 */ /* 0x0001e80000100800 */
[----:B------:R-:W4:Y:S04]  /*66c10*/  LDL.LU.64 R50, [R1+0xc08] ;  /* 0x000c080001327983 */ /* 0x000f280000300a00 */
[----:B------:R-:W4:Y:S01]  /*66c20*/  LDL.LU.64 R48, [R1+0xc10] ;  /* 0x000c100001307983 */ /* 0x000f220000300a00 */
[----:B0-----:R-:W-:-:S05]  /*66c30*/  IMAD.X R0, R9, 0x1, R80, P5 ;  /* 0x0000000109007824 */ /* 0x001fca00028e0650 */
[----:B------:R3:W-:Y:S01]  /*66c40*/  STL [R1+0xbd0], R0 ;  /* 0x000bd00001007387 */ /* 0x0007e20000100800 */
[-C--:B--2---:R-:W-:Y:S02]  /*66c50*/  IADD3 R90, P0, PT, R4, R89.reuse, RZ ;  /* 0x00000059045a7210 */ /* 0x084fe40007f1e0ff */
[----:B---3--:R-:W-:-:S03]  /*66c60*/  IADD3 R0, P5, PT, R2, R89, RZ ;  /* 0x0000005902007210 */ /* 0x008fc60007fbe0ff */
[--C-:B------:R-:W-:Y:S01]  /*66c70*/  IMAD.X R85, R5, 0x1, R80.reuse, P0 ;  /* 0x0000000105557824 */ /* 0x100fe200000e0650 */
[----:B------:R-:W-:Y:S04]  /*66c80*/  STL [R1+0x3ffc], R90 ;  /* 0x003ffc5a01007387 */ /* 0x000fe80000100800 */
[----:B------:R-:W-:Y:S04]  /*66c90*/  STL [R1+0x4000], R85 ;  /* 0x0040005501007387 */ /* 0x000fe80000100800 */
[----:B------:R0:W-:Y:S04]  /*66ca0*/  STL [R1+0x2e30], R0 ;  /* 0x002e300001007387 */ /* 0x0001e80000100800 */
[----:B------:R-:W2:Y:S04]  /*66cb0*/  LDL.LU.64 R46, [R1+0xc20] ;  /* 0x000c2000012e7983 */ /* 0x000ea80000300a00 */
[----:B------:R-:W3:Y:S01]  /*66cc0*/  LDL.LU.64 R32, [R1+0xc38] ;  /* 0x000c380001207983 */ /* 0x000ee20000300a00 */
[----:B0-----:R-:W-:-:S05]  /*66cd0*/  IMAD.X R0, R3, 0x1, R80, P5 ;  /* 0x0000000103007824 */ /* 0x001fca00028e0650 */
[----:B------:R0:W-:Y:S04]  /*66ce0*/  STL [R1+0xbf8], R0 ;  /* 0x000bf80001007387 */ /* 0x0001e80000100800 */
[----:B------:R-:W2:Y:S04]  /*66cf0*/  LDL.LU.64 R30, [R1+0xc48] ;  /* 0x000c4800011e7983 */ /* 0x000ea80000300a00 */
[----:B------:R-:W2:Y:S04]  /*66d00*/  LDL.LU.64 R28, [R1+0xc50] ;  /* 0x000c5000011c7983 */ /* 0x000ea80000300a00 */
[----:B------:R-:W2:Y:S04]  /*66d10*/  LDL.LU.64 R26, [R1+0xc60] ;  /* 0x000c6000011a7983 */ /* 0x000ea80000300a00 */
[----:B------:R-:W2:Y:S04]  /*66d20*/  LDL.LU.64 R18, [R1+0xc78] ;  /* 0x000c780001127983 */ /* 0x000ea80000300a00 */
[----:B------:R-:W2:Y:S04]  /*66d30*/  LDL.LU.64 R16, [R1+0xc88] ;  /* 0x000c880001107983 */ /* 0x000ea80000300a00 */
[----:B------:R-:W2:Y:S04]  /*66d40*/  LDL.LU.64 R8, [R1+0xc90] ;  /* 0x000c900001087983 */ /* 0x000ea80000300a00 */
[----:B------:R-:W2:Y:S04]  /*66d50*/  LDL.LU R4, [R1+0x2420] ;  /* 0x0024200001047983 */ /* 0x000ea80000300800 */
[----:B------:R-:W2:Y:S04]  /*66d60*/  LDL.LU R3, [R1+0x241c] ;  /* 0x00241c0001037983 */ /* 0x000ea80000300800 */
[----:B------:R-:W2:Y:S01]  /*66d70*/  LDL.LU R5, [R1+0x2400] ;  /* 0x0024000001057983 */ /* 0x000ea20000300800 */
[----:B----4-:R-:W-:-:S02]  /*66d80*/  IADD3 R82, P0, PT, R50, R89, RZ ;  /* 0x0000005932527210 */ /* 0x010fc40007f1e0ff */
        /* <DEDUP_REMOVED lines=8> */
[----:B0-----:R-:W-:Y:S01]  /*66e10*/  IMAD.X R2, R33, 0x1, R80, P5 ;  /* 0x0000000121027824 */ /* 0x001fe200028e0650 */
[----:B------:R2:W-:Y:S04]  /*66e20*/  STL [R1+0x2e38], R0 ;  /* 0x002e380001007387 */ /* 0x0005e80000100800 */
[----:B------:R0:W-:Y:S01]  /*66e30*/  STL [R1+0xc38], R2 ;  /* 0x000c380201007387 */ /* 0x0001e20000100800 */
[----:B--2---:R-:W-:-:S05]  /*66e40*/  IADD3 R0, P5, PT, R28, R89, RZ ;  /* 0x000000591c007210 */ /* 0x004fca0007fbe0ff */
[--C-:B0-----:R-:W-:Y:S01]  /*66e50*/  IMAD.X R2, R29, 0x1, R80.reuse, P5 ;  /* 0x000000011d027824 */ /* 0x101fe200028e0650 */
[----:B------:R0:W-:Y:S02]  /*66e60*/  STL [R1+0x2e3c], R0 ;  /* 0x002e3c0001007387 */ /* 0x0001e40000100800 */
[-C--:B0-----:R-:W-:Y:S02]  /*66e70*/  IADD3 R0, P5, PT, R18, R89.reuse, RZ ;  /* 0x0000005912007210 */ /* 0x081fe40007fbe0ff */
[----:B------:R-:W-:Y:S03]  /*66e80*/  STL [R1+0xc50], R2 ;  /* 0x000c500201007387 */ /* 0x000fe60000100800 */
[--C-:B------:R-:W-:Y:S01]  /*66e90*/  IMAD.X R7, R19, 0x1, R80.reuse, P5 ;  /* 0x0000000113077824 */ /* 0x100fe200028e0650 */
[----:B------:R-:W-:Y:S01]  /*66ea0*/  IADD3 R93, P5, PT, R8, R89, RZ ;  /* 0x00000059085d7210 */ /* 0x000fe20007fbe0ff */
[----:B------:R0:W-:Y:S04]  /*66eb0*/  STL [R1+0x3f34], R0 ;  /* 0x003f340001007387 */ /* 0x0001e80000100800 */
[----:B------:R-:W-:Y:S04]  /*66ec0*/  STL [R1+0x3f48], R93 ;  /* 0x003f485d01007387 */ /* 0x000fe80000100800 */
[----:B------:R-:W-:Y:S01]  /*66ed0*/  STL [R1+0x3cd4], R89 ;  /* 0x003cd45901007387 */ /* 0x000fe20000100800 */
[----:B0-----:R-:W-:-:S03]  /*66ee0*/  IMAD.X R0, R9, 0x1, R80, P5 ;  /* 0x0000000109007824 */ /* 0x001fc600028e0650 */
[----:B------:R0:W-:Y:S04]  /*66ef0*/  STS.U16 [R6+UR76+0x53900], R3 ;  /* 0x0539000306007988 */ /* 0x0001e8000800044c */
[----:B------:R-:W-:Y:S04]  /*66f00*/  STL [R1+0x3f58], R0 ;  /* 0x003f580001007387 */ /* 0x000fe80000100800 */
[----:B------:R-:W-:Y:S04]  /*66f10*/  STL [R1+0x2e68], R80 ;  /* 0x002e685001007387 */ /* 0x000fe80000100800 */
[----:B------:R-:W-:Y:S04]  /*66f20*/  STL [R1+0x3cd8], R80 ;  /* 0x003cd85001007387 */ /* 0x000fe80000100800 */
[----:B------:R-:W2:Y:S04]  /*66f30*/  LDL.LU R52, [R1+0x23fc] ;  /* 0x0023fc0001347983 */ /* 0x000ea80000300800 */
[----:B------:R1:W-:Y:S04]  /*66f40*/  STS.U16 [R6+UR76+0x43d00], R5 ;  /* 0x043d000506007988 */ /* 0x0003e8000800044c */
[----:B0-----:R-:W3:Y:S04]  /*66f50*/  LDL.LU R3, [R1+0x23e0] ;  /* 0x0023e00001037983 */ /* 0x001ee80000300800 */
[----:B-1----:R-:W4:Y:S01]  /*66f60*/  LDL.LU R5, [R1+0x23dc] ;  /* 0x0023dc0001057983 */ /* 0x002f220000300800 */
[----:B------:R-:W-:-:S03]  /*66f70*/  IADD3 R90, P0, PT, R46, R89, RZ ;  /* 0x000000592e5a7210 */ /* 0x000fc60007f1e0ff */
[----:B------:R-:W4:Y:S04]  /*66f80*/  LDL.LU R53, [R1+0x23c0] ;  /* 0x0023c00001357983 */ /* 0x000f280000300800 */
[----:B------:R-:W4:Y:S01]  /*66f90*/  LDL.LU R51, [R1+0x23bc] ;  /* 0x0023bc0001337983 */ /* 0x000f220000300800 */
[--C-:B------:R-:W-:Y:S01]  /*66fa0*/  IMAD.X R85, R47, 0x1, R80.reuse, P0 ;  /* 0x000000012f557824 */ /* 0x100fe200000e0650 */
[----:B------:R-:W-:Y:S02]  /*66fb0*/  IADD3 R91, P0, PT, R30, R89, RZ ;  /* 0x000000591e5b7210 */ /* 0x000fe40007f1e0ff */
[----:B------:R-:W4:Y:S04]  /*66fc0*/  LDL.LU R50, [R1+0x23a0] ;  /* 0x0023a00001327983 */ /* 0x000f280000300800 */
[----:B------:R-:W4:Y:S04]  /*66fd0*/  LDL.LU R33, [R1+0x239c] ;  /* 0x00239c0001217983 */ /* 0x000f280000300800 */
[----:B------:R-:W4:Y:S04]  /*66fe0*/  LDL.LU R32, [R1+0x2380] ;  /* 0x0023800001207983 */ /* 0x000f280000300800 */
[----:B------:R-:W4:Y:S01]  /*66ff0*/  LDL.LU R19, [R1+0x237c] ;  /* 0x00237c0001137983 */ /* 0x000f220000300800 */
[----:B------:R-:W-:-:S03]  /*67000*/  IMAD.X R83, R31, 0x1, R80, P0 ;  /* 0x000000011f537824 */ /* 0x000fc600000e0650 */
[----:B------:R-:W4:Y:S04]  /*67010*/  LDL.LU R18, [R1+0x2360] ;  /* 0x0023600001127983 */ /* 0x000f280000300800 */
[----:B------:R-:W4:Y:S01]  /*67020*/  LDL.LU R31, [R1+0x235c] ;  /* 0x00235c00011f7983 */ /* 0x000f220000300800 */
[----:B------:R-:W-:-:S03]  /*67030*/  IADD3 R82, P0, PT, R26, R89, RZ ;  /* 0x000000591a527210 */ /* 0x000fc60007f1e0ff */
[----:B------:R-:W4:Y:S04]  /*67040*/  LDL.LU R30, [R1+0x2340] ;  /* 0x00234000011e7983 */ /* 0x000f280000300800 */
[----:B------:R-:W4:Y:S04]  /*67050*/  LDL.LU R9, [R1+0x233c] ;  /* 0x00233c0001097983 */ /* 0x000f280000300800 */
[----:B------:R-:W4:Y:S04]  /*67060*/  LDL.LU R8, [R1+0x2320] ;  /* 0x0023200001087983 */ /* 0x000f280000300800 */
[----:B------:R-:W4:Y:S04]  /*67070*/  LDL.LU R66, [R1+0x231c] ;  /* 0x00231c0001427983 */ /* 0x000f280000300800 */
[----:B------:R-:W4:Y:S01]  /*67080*/  LDL.LU R65, [R1+0x2088] ;  /* 0x0020880001417983 */ /* 0x000f220000300800 */
[----:B------:R-:W-:-:S03]  /*67090*/  IMAD.X R84, R27, 0x1, R80, P0 ;  /* 0x000000011b547824 */ /* 0x000fc600000e0650 */
        /* <DEDUP_REMOVED lines=8> */
[----:B------:R-:W4:Y:S04]  /*67120*/  LDL.LU R28, [R1+0x2024] ;  /* 0x00202400011c7983 */ /* 0x000f280000300800 */
[----:B------:R-:W4:Y:S04]  /*67130*/  LDL.LU R17, [R1+0x2008] ;  /* 0x0020080001117983 */ /* 0x000f280000300800 */
[----:B------:R-:W4:Y:S04]  /*67140*/  LDL.LU R16, [R1+0x2004] ;  /* 0x0020040001107983 */ /* 0x000f280000300800 */
[----:B------:R-:W4:Y:S04]  /*67150*/  LDL.LU R27, [R1+0x1fe8] ;  /* 0x001fe800011b7983 */ /* 0x000f280000300800 */
[----:B------:R-:W4:Y:S04]  /*67160*/  LDL.LU R26, [R1+0x1fe4] ;  /* 0x001fe400011a7983 */ /* 0x000f280000300800 */
[----:B------:R-:W4:Y:S04]  /*67170*/  LDL.LU R92, [R1+0x1fc8] ;  /* 0x001fc800015c7983 */ /* 0x000f280000300800 */
[----:B------:R-:W4:Y:S04]  /*67180*/  LDL.LU R2, [R1+0x1fc4] ;  /* 0x001fc40001027983 */ /* 0x000f280000300800 */
[----:B------:R0:W-:Y:S04]  /*67190*/  STS.U16 [R6+UR76+0x43900], R4 ;  /* 0x0439000406007988 */ /* 0x0001e8000800044c */
[----:B------:R-:W4:Y:S04]  /*671a0*/  LDL.LU R81, [R1+0x1fa8] ;  /* 0x001fa80001517983 */ /* 0x000f280000300800 */
[----:B0-----:R-:W4:Y:S04]  /*671b0*/  LDL.LU R4, [R1+0x1fa4] ;  /* 0x001fa40001047983 */ /* 0x001f280000300800 */
[----:B--2---:R0:W-:Y:S04]  /*671c0*/  STS.U16 [R6+UR76+0x53d00], R52 ;  /* 0x053d003406007988 */ /* 0x0041e8000800044c */
[----:B---3--:R1:W-:Y:S04]  /*671d0*/  STS.U16 [R6+UR76+0x44100], R3 ;  /* 0x0441000306007988 */ /* 0x0083e8000800044c */
[----:B0-----:R-:W2:Y:S04]  /*671e0*/  LDL.LU R52, [R1+0x40a4] ;  /* 0x0040a40001347983 */ /* 0x001ea80000300800 */
[----:B-1----:R-:W3:Y:S04]  /*671f0*/  LDL.LU R3, [R1+0x40a0] ;  /* 0x0040a00001037983 */ /* 0x002ee80000300800 */
[----:B----4-:R0:W-:Y:S04]  /*67200*/  STS.U16 [R6+UR76+0x54100], R5 ;  /* 0x0541000506007988 */ /* 0x0101e8000800044c */
        /* <DEDUP_REMOVED lines=60> */
[----:B0-----:R-:W3:Y:S04]  /*675d0*/  LDL.LU R3, [R1+0x2418] ;  /* 0x0024180001037983 */ /* 0x001ee80000300800 */
[----:B------:R-:W-:Y:S04]  /*675e0*/  STL [R1+0x3004], R6 ;  /* 0x0030040601007387 */ /* 0x000fe80000100800 */
[----:B------:R-:W-:Y:S04]  /*675f0*/  STL [R1+0x3cdc], R6 ;  /* 0x003cdc0601007387 */ /* 0x000fe80000100800 */
[----:B----4-:R-:W-:Y:S04]  /*67600*/  STS.U16 [R5+UR76+0x40180], R53 ;  /* 0x0401803505007988 */ /* 0x010fe8000800044c */
[----:B--2---:R-:W-:Y:S04]  /*67610*/  STS.U16 [R5+UR76+0x50180], R51 ;  /* 0x0501803305007988 */ /* 0x004fe8000800044c */
[----:B------:R-:W-:Y:S04]  /*67620*/  STS.U16 [R5+UR76+0x40580], R50 ;  /* 0x0405803205007988 */ /* 0x000fe8000800044c */
[----:B------:R-:W-:Y:S04]  /*67630*/  STS.U16 [R5+UR76+0x50580], R33 ;  /* 0x0505802105007988 */ /* 0x000fe8000800044c */
[----:B------:R-:W-:Y:S04]  /*67640*/  STS.U16 [R5+UR76+0x40980], R32 ;  /* 0x0409802005007988 */ /* 0x000fe8000800044c */
[----:B------:R-:W-:Y:S04]  /*67650*/  STS.U16 [R5+UR76+0x50980], R19 ;  /* 0x0509801305007988 */ /* 0x000fe8000800044c */
[----:B------:R-:W-:Y:S04]  /*67660*/  STS.U16 [R5+UR76+0x40d80], R18 ;  /* 0x040d801205007988 */ /* 0x000fe8000800044c */
[----:B------:R-:W-:Y:S04]  /*67670*/  STS.U16 [R5+UR76+0x50d80], R31 ;  /* 0x050d801f05007988 */ /* 0x000fe8000800044c */
[----:B------:R0:W-:Y:S04]  /*67680*/  STS.U16 [R5+UR76+0x42180], R26 ;  /* 0x0421801a05007988 */ /* 0x0001e8000800044c */
[----:B------:R1:W-:Y:S04]  /*67690*/  STS.U16 [R5+UR76+0x52180], R2 ;  /* 0x0521800205007988 */ /* 0x0003e8000800044c */
[----:B0-----:R-:W2:Y:S04]  /*676a0*/  LDL.LU R26, [R1+0x2414] ;  /* 0x00241400011a7983 */ /* 0x001ea80000300800 */
[----:B-1----:R-:W4:Y:S04]  /*676b0*/  LDL.LU R2, [R1+0x23f8] ;  /* 0x0023f80001027983 */ /* 0x002f280000300800 */
[----:B------:R0:W-:Y:S04]  /*676c0*/  STS.U16 [R5+UR76+0x43580], R81 ;  /* 0x0435805105007988 */ /* 0x0001e8000800044c */
[----:B------:R1:W-:Y:S04]  /*676d0*/  STS.U16 [R5+UR76+0x53580], R4 ;  /* 0x0535800405007988 */ /* 0x0003e8000800044c */
[----:B0-----:R-:W4:Y:S04]  /*676e0*/  LDL.LU R81, [R1+0x23f4] ;  /* 0x0023f40001517983 */ /* 0x001f280000300800 */
[----:B-1----:R-:W4:Y:S04]  /*676f0*/  LDL.LU R4, [R1+0x23d8] ;  /* 0x0023d80001047983 */ /* 0x002f280000300800 */
[----:B---3--:R0:W-:Y:S04]  /*67700*/  STS.U16 [R5+UR76+0x43980], R3 ;  /* 0x0439800305007988 */ /* 0x0081e8000800044c */
[----:B------:R1:W-:Y:S04]  /*67710*/  STS.U16 [R5+UR76+0x41180], R30 ;  /* 0x0411801e05007988 */ /* 0x0003e8000800044c */
        /* <DEDUP_REMOVED lines=10> */
[----:B-1----:R-:W3:Y:S04]  /*677c0*/  LDL.LU R30, [R1+0x2338] ;  /* 0x00233800011e7983 */ /* 0x002ee80000300800 */
        /* <DEDUP_REMOVED lines=26> */
[----:B0-----:R-:W3:Y:S04]  /*67970*/  LDL.LU R28, [R1+0x1ffc] ;  /* 0x001ffc00011c7983 */ /* 0x001ee80000300800 */
[----:B-1----:R-:W3:Y:S04]  /*67980*/  LDL.LU R16, [R1+0x1fe0] ;  /* 0x001fe00001107983 */ /* 0x002ee80000300800 */
[----:B------:R-:W3:Y:S04]  /*67990*/  LDL.LU R27, [R1+0x1fdc] ;  /* 0x001fdc00011b7983 */ /* 0x000ee80000300800 */
[----:B--2---:R0:W-:Y:S04]  /*679a0*/  STS.U16 [R5+UR76+0x53980], R26 ;  /* 0x0539801a05007988 */ /* 0x0041e8000800044c */
[----:B----4-:R1:W-:Y:S04]  /*679b0*/  STS.U16 [R5+UR76+0x43d80], R2 ;  /* 0x043d800205007988 */ /* 0x0103e8000800044c */
[----:B0-----:R-:W2:Y:S04]  /*679c0*/  LDL.LU R26, [R1+0x1fc0] ;  /* 0x001fc000011a7983 */ /* 0x001ea80000300800 */
[----:B-1----:R-:W4:Y:S04]  /*679d0*/  LDL.LU R2, [R1+0x1fbc] ;  /* 0x001fbc0001027983 */ /* 0x002f280000300800 */
[----:B------:R0:W-:Y:S04]  /*679e0*/  STS.U16 [R5+UR76+0x53d80], R81 ;  /* 0x053d805105007988 */ /* 0x0001e8000800044c */
[----:B------:R1:W-:Y:S04]  /*679f0*/  STS.U16 [R5+UR76+0x44180], R4 ;  /* 0x0441800405007988 */ /* 0x0003e8000800044c */
[----:B0-----:R-:W4:Y:S04]  /*67a00*/  LDL.LU R81, [R1+0x4094] ;  /* 0x0040940001517983 */ /* 0x001f280000300800 */
[----:B-1----:R-:W4:Y:S04]  /*67a10*/  LDL.LU R4, [R1+0x4090] ;  /* 0x0040900001047983 */ /* 0x002f280000300800 */
[----:B---3--:R0:W-:Y:S04]  /*67a20*/  STS.U16 [R5+UR76+0x54180], R3 ;  /* 0x0541800305007988 */ /* 0x0081e8000800044c */
[----:B------:R-:W-:Y:S04]  /*67a30*/  STS.U16 [R5+UR76+0x44580], R53 ;  /* 0x0445803505007988 */ /* 0x000fe8000800044c */
[----:B0-----:R-:W3:Y:S04]  /*67a40*/  LDL.LU R3, [R1+0x408c] ;  /* 0x00408c0001037983 */ /* 0x001ee80000300800 */
        /* <DEDUP_REMOVED lines=35> */
[----:B--2---:R0:W-:Y:S04]  /*67c80*/  STS.U16 [R5+UR76+0x47580], R26 ;  /* 0x0475801a05007988 */ /* 0x0041e8000800044c */
[----:B----4-:R1:W-:Y:S04]  /*67c90*/  STS.U16 [R5+UR76+0x57580], R2 ;  /* 0x0575800205007988 */ /* 0x0103e8000800044c */
[----:B0-----:R-:W2:Y:S04]  /*67ca0*/  LDL.LU R26, [R1+0x24ac] ;  /* 0x0024ac00011a7983 */ /* 0x001ea80000300800 */
[----:B-1----:R-:W4:Y:S04]  /*67cb0*/  LDL.LU R2, [R1+0x24a8] ;  /* 0x0024a80001027983 */ /* 0x002f280000300800 */
[----:B------:R0:W-:Y:S04]  /*67cc0*/  STS.U16 [R5+UR76+0x47d80], R4 ;  /* 0x047d800405007988 */ /* 0x0001e8000800044c */
[----:B0-----:R-:W2:Y:S04]  /*67cd0*/  LDL.LU R4, [R1+0x4088] ;  /* 0x0040880001047983 */ /* 0x001ea80000300800 */
[----:B------:R-:W-:Y:S04]  /*67ce0*/  STS.U16 [R5+UR76+0x57d80], R81 ;  /* 0x057d805105007988 */ /* 0x000fe8000800044c */
[----:B------:R-:W-:Y:S04]  /*67cf0*/  STS.U16 [R5+UR76+0x46580], R49 ;  /* 0x0465803105007988 */ /* 0x000fe8000800044c */
[----:B------:R-:W-:Y:S04]  /*67d00*/  STS.U16 [R5+UR76+0x56580], R48 ;  /* 0x0565803005007988 */ /* 0x000fe8000800044c */
[----:B------:R-:W-:Y:S04]  /*67d10*/  STS.U16 [R5+UR76+0x46980], R47 ;  /* 0x0469802f05007988 */ /* 0x000fe8000800044c */
[----:B------:R-:W-:Y:S04]  /*67d20*/  STS.U16 [R5+UR76+0x56980], R46 ;  /* 0x0569802e05007988 */ /* 0x000fe8000800044c */
[----:B------:R-:W-:Y:S04]  /*67d30*/  STS.U16 [R5+UR76+0x46d80], R29 ;  /* 0x046d801d05007988 */ /* 0x000fe8000800044c */
[----:B---3--:R0:W-:Y:S04]  /*67d40*/  STS.U16 [R5+UR76+0x57980], R92 ;  /* 0x0579805c05007988 */ /* 0x0081e8000800044c */
[----:B0-----:R-:W3:Y:S04]  /*67d50*/  LDL.LU R92, [R1+0x2490] ;  /* 0x00249000015c7983 */ /* 0x001ee80000300800 */
        /* <DEDUP_REMOVED lines=9> */
[----:B-1----:R-:W3:Y:S04]  /*67df0*/  LDL.LU R17, [R1+0x2444] ;  /* 0x0024440001117983 */ /* 0x002ee80000300800 */
[----:B------:R-:W-:Y:S04]  /*67e00*/  STL [R1+0x3000], R5 ;  /* 0x0030000501007387 */ /* 0x000fe80000100800 */
[----:B--2---:R0:W-:Y:S04]  /*67e10*/  STS.U16 [R4+UR76+0x41e00], R16 ;  /* 0x041e001004007988 */ /* 0x0041e8000800044c */
[----:B------:R1:W-:Y:S04]  /*67e20*/  STS.U16 [R4+UR76+0x51e00], R27 ;  /* 0x051e001b04007988 */ /* 0x0003e8000800044c */
[----:B----4-:R2:W-:Y:S04]  /*67e30*/  STS.U16 [R4+UR76+0x52200], R2 ;  /* 0x0522000204007988 */ /* 0x0105e8000800044c */
[----:B0-----:R-:W4:Y:S04]  /*67e40*/  LDL.LU R16, [R1+0x2430] ;  /* 0x0024300001107983 */ /* 0x001f280000300800 */
[----:B-1----:R-:W4:Y:S04]  /*67e50*/  LDL.LU R27, [R1+0x242c] ;  /* 0x00242c00011b7983 */ /* 0x002f280000300800 */
[----:B--2---:R-:W2:Y:S04]  /*67e60*/  LDL.LU R2, [R1+0x2410] ;  /* 0x0024100001027983 */ /* 0x004ea80000300800 */
[----:B------:R0:W-:Y:S04]  /*67e70*/  STS.U16 [R4+UR76+0x42200], R26 ;  /* 0x0422001a04007988 */ /* 0x0001e8000800044c */
[----:B------:R-:W-:Y:S04]  /*67e80*/  STS.U16 [R4+UR76+0x40200], R53 ;  /* 0x0402003504007988 */ /* 0x000fe8000800044c */
[----:B0-----:R-:W4:Y:S04]  /*67e90*/  LDL.LU R26, [R1+0x240c] ;  /* 0x00240c00011a7983 */ /* 0x001f280000300800 */
[----:B------:R-:W-:Y:S04]  /*67ea0*/  STS.U16 [R4+UR76+0x50200], R51 ;  /* 0x0502003304007988 */ /* 0x000fe8000800044c */
[----:B------:R-:W-:Y:S04]  /*67eb0*/  STS.U16 [R4+UR76+0x40600], R50 ;  /* 0x0406003204007988 */ /* 0x000fe8000800044c */
[----:B---3--:R0:W-:Y:S04]  /*67ec0*/  STS.U16 [R4+UR76+0x42600], R92 ;  /* 0x0426005c04007988 */ /* 0x0081e8000800044c */
[----:B0-----:R-:W3:Y:S04]  /*67ed0*/  LDL.LU R92, [R1+0x23f0] ;  /* 0x0023f000015c7983 */ /* 0x001ee80000300800 */
        /* <DEDUP_REMOVED lines=34> */
[----:B0-----:R-:W2:Y:S04]  /*68100*/  LDL.LU R2, [R1+0x2054] ;  /* 0x0020540001027983 */ /* 0x001ea80000300800 */
[----:B------:R0:W-:Y:S04]  /*68110*/  STS.U16 [R4+UR76+0x42a00], R48 ;  /* 0x042a003004007988 */ /* 0x0001e8000800044c */
[----:B------:R1:W-:Y:S04]  /*68120*/  STS.U16 [R4+UR76+0x52a00], R47 ;  /* 0x052a002f04007988 */ /* 0x0003e8000800044c */
[----:B------:R0:W-:Y:S04]  /*68130*/  STS.U16 [R4+UR76+0x42e00], R46 ;  /* 0x042e002e04007988 */ /* 0x0001e8000800044c */
[----:B----4-:R4:W-:Y:S04]  /*68140*/  STS.U16 [R4+UR76+0x43600], R16 ;  /* 0x0436001004007988 */ /* 0x0109e8000800044c */
[----:B------:R1:W-:Y:S04]  /*68150*/  STS.U16 [R4+UR76+0x53600], R27 ;  /* 0x0536001b04007988 */ /* 0x0003e8000800044c */
[----:B------:R4:W-:Y:S04]  /*68160*/  STS.U16 [R4+UR76+0x53a00], R26 ;  /* 0x053a001a04007988 */ /* 0x0009e8000800044c */
[----:B0-----:R-:W2:Y:S04]  /*68170*/  LDL.LU R48, [R1+0x2038] ;  /* 0x0020380001307983 */ /* 0x001ea80000300800 */
[----:B-1----:R-:W2:Y:S04]  /*68180*/  LDL.LU R47, [R1+0x2034] ;  /* 0x00203400012f7983 */ /* 0x002ea80000300800 */
[----:B------:R-:W2:Y:S04]  /*68190*/  LDL.LU R46, [R1+0x2018] ;  /* 0x00201800012e7983 */ /* 0x000ea80000300800 */
[----:B----4-:R-:W4:Y:S04]  /*681a0*/  LDL.LU R16, [R1+0x2014] ;  /* 0x0020140001107983 */ /* 0x010f280000300800 */
[----:B------:R-:W4:Y:S04]  /*681b0*/  LDL.LU R27, [R1+0x1ff8] ;  /* 0x001ff800011b7983 */ /* 0x000f280000300800 */
[----:B------:R-:W4:Y:S04]  /*681c0*/  LDL.LU R26, [R1+0x1ff4] ;  /* 0x001ff400011a7983 */ /* 0x000f280000300800 */
[----:B---3--:R0:W-:Y:S04]  /*681d0*/  STS.U16 [R4+UR76+0x43e00], R92 ;  /* 0x043e005c04007988 */ /* 0x0081e8000800044c */
[----:B0-----:R-:W3:Y:S04]  /*681e0*/  LDL.LU R92, [R1+0x1fd8] ;  /* 0x001fd800015c7983 */ /* 0x001ee80000300800 */
[----:B------:R0:W-:Y:S04]  /*681f0*/  STS.U16 [R4+UR76+0x44a00], R19 ;  /* 0x044a001304007988 */ /* 0x0001e8000800044c */
[----:B0-----:R-:W3:Y:S04]  /*68200*/  LDL.LU R19, [R1+0x1fb8] ;  /* 0x001fb80001137983 */ /* 0x001ee80000300800 */
[----:B------:R0:W-:Y:S04]  /*68210*/  STS.U16 [R4+UR76+0x45e00], R29 ;  /* 0x045e001d04007988 */ /* 0x0001e8000800044c */
        /* <DEDUP_REMOVED lines=19> */
[----:B----4-:R-:W4:Y:S04]  /*68350*/  LDL.LU R66, [R1+0x2560] ;  /* 0x0025600001427983 */ /* 0x010f280000300800 */
        /* <DEDUP_REMOVED lines=14> */
[----:B---3--:R3:W-:Y:S04]  /*68440*/  STS.U16 [R4+UR76+0x47200], R92 ;  /* 0x0472005c04007988 */ /* 0x0087e8000800044c */
[----:B------:R1:W-:Y:S04]  /*68450*/  STS.U16 [R4+UR76+0x57200], R81 ;  /* 0x0572005104007988 */ /* 0x0003e8000800044c */
[----:B------:R3:W-:Y:S04]  /*68460*/  STS.U16 [R4+UR76+0x57a00], R3 ;  /* 0x057a000304007988 */ /* 0x0007e8000800044c */
[----:B0-----:R-:W4:Y:S04]  /*68470*/  LDL.LU R16, [R1+0x24e4] ;  /* 0x0024e40001107983 */ /* 0x001f280000300800 */
[----:B-1----:R-:W4:Y:S04]  /*68480*/  LDL.LU R27, [R1+0x24e0] ;  /* 0x0024e000011b7983 */ /* 0x002f280000300800 */
[----:B------:R-:W4:Y:S04]  /*68490*/  LDL.LU R26, [R1+0x24c4] ;  /* 0x0024c400011a7983 */ /* 0x000f280000300800 */
[----:B---3--:R-:W3:Y:S04]  /*684a0*/  LDL.LU R92, [R1+0x24c0] ;  /* 0x0024c000015c7983 */ /* 0x008ee80000300800 */
[----:B------:R-:W3:Y:S04]  /*684b0*/  LDL.LU R81, [R1+0x24a4] ;  /* 0x0024a40001517983 */ /* 0x000ee80000300800 */
[----:B------:R-:W3:Y:S04]  /*684c0*/  LDL.LU R3, [R1+0x4080] ;  /* 0x0040800001037983 */ /* 0x000ee80000300800 */
[----:B------:R0:W-:Y:S04]  /*684d0*/  STS.U16 [R4+UR76+0x57600], R29 ;  /* 0x0576001d04007988 */ /* 0x0001e8000800044c */
[----:B------:R1:W-:Y:S04]  /*684e0*/  STS.U16 [R4+UR76+0x47a00], R28 ;  /* 0x047a001c04007988 */ /* 0x0003e8000800044c */
[----:B------:R1:W-:Y:S04]  /*684f0*/  STS.U16 [R4+UR76+0x47e00], R17 ;  /* 0x047e001104007988 */ /* 0x0003e8000800044c */
[----:B0-----:R-:W4:Y:S04]  /*68500*/  LDL.LU R29, [R1+0x24a0] ;  /* 0x0024a000011d7983 */ /* 0x001f280000300800 */
[----:B-1----:R-:W4:Y:S04]  /*68510*/  LDL.LU R28, [R1+0x2488] ;  /* 0x00248800011c7983 */ /* 0x002f280000300800 */
[----:B------:R-:W4:Y:S04]  /*68520*/  LDL.LU R17, [R1+0x2484] ;  /* 0x0024840001117983 */ /* 0x000f280000300800 */
[----:B--2---:R0:W-:Y:S04]  /*68530*/  STS.U16 [R4+UR76+0x57e00], R2 ;  /* 0x057e000204007988 */ /* 0x0041e8000800044c */
[----:B0-----:R-:W2:Y:S04]  /*68540*/  LDL.LU R2, [R1+0x2470] ;  /* 0x0024700001027983 */ /* 0x001ea80000300800 */
[----:B------:R-:W-:Y:S04]  /*68550*/  STL [R1+0x2fdc], R4 ;  /* 0x002fdc0401007387 */ /* 0x000fe80000100800 */
[----:B------:R-:W-:Y:S04]  /*68560*/  STL.64 [R1+0x3ce0], R4 ;  /* 0x003ce00401007387 */ /* 0x000fe80000100a00 */
[----:B------:R-:W-:Y:S04]  /*68570*/  STL.64 [R1+0x3d28], R4 ;  /* 0x003d280401007387 */ /* 0x000fe80000100a00 */
[----:B------:R0:W-:Y:S04]  /*68580*/  STS.U16 [R4+UR76+0x53e00], R53 ;  /* 0x053e003504007988 */ /* 0x0001e8000800044c */
[----:B------:R-:W-:Y:S04]  /*68590*/  STS.U16 [R4+UR76+0x44200], R51 ;  /* 0x0442003304007988 */ /* 0x000fe8000800044c */
[----:B------:R-:W-:Y:S04]  /*685a0*/  STS.U16 [R4+UR76+0x54200], R50 ;  /* 0x0542003204007988 */ /* 0x000fe8000800044c */
[----:B------:R-:W-:Y:S04]  /*685b0*/  STS.U16 [R4+UR76+0x44600], R33 ;  /* 0x0446002104007988 */ /* 0x000fe8000800044c */
[----:B------:R-:W-:Y:S04]  /*685c0*/  STS.U16 [R4+UR76+0x54600], R32 ;  /* 0x0546002004007988 */ /* 0x000fe8000800044c */
[----:B------:R-:W-:Y:S04]  /*685d0*/  STS.U16 [R4+UR76+0x47600], R19 ;  /* 0x0476001304007988 */ /* 0x000fe8000800044c */
[----:B------:R-:W-:Y:S04]  /*685e0*/  STL.64 [R1+0x3da0], R4 ;  /* 0x003da00401007387 */ /* 0x000fe80000100a00 */
[----:B0-----:R-:W2:Y:S04]  /*685f0*/  LDL.LU R53, [R1+0x246c] ;  /* 0x00246c0001357983 */ /* 0x001ea80000300800 */
[----:B---3--:R0:W-:Y:S04]  /*68600*/  STS.U16 [R3+UR76+0x42280], R81 ;  /* 0x0422805103007988 */ /* 0x0081e8000800044c */
[----:B----4-:R1:W-:Y:S04]  /*68610*/  STS.U16 [R3+UR76+0x41a80], R16 ;  /* 0x041a801003007988 */ /* 0x0103e8000800044c */
        /* <DEDUP_REMOVED lines=8> */
[----:B---3--:R-:W3:Y:S04]  /*686a0*/  LDL.LU R27, [R1+0x2408] ;  /* 0x00240800011b7983 */ /* 0x008ee80000300800 */
[----:B------:R0:W-:Y:S04]  /*686b0*/  STS.U16 [R3+UR76+0x51e80], R92 ;  /* 0x051e805c03007988 */ /* 0x0001e8000800044c */
[----:B----4-:R-:W4:Y:S04]  /*686c0*/  LDL.LU R26, [R1+0x2404] ;  /* 0x00240400011a7983 */ /* 0x010f280000300800 */
[----:B------:R1:W-:Y:S04]  /*686d0*/  STS.U16 [R3+UR76+0x40280], R18 ;  /* 0x0402801203007988 */ /* 0x0003e8000800044c */
        /* <DEDUP_REMOVED lines=31> */
[----:B--2---:R0:W-:Y:S04]  /*688d0*/  STS.U16 [R3+UR76+0x42a80], R2 ;  /* 0x042a800203007988 */ /* 0x0041e8000800044c */
[----:B0-----:R-:W2:Y:S04]  /*688e0*/  LDL.LU R2, [R1+0x206c] ;  /* 0x00206c0001027983 */ /* 0x001ea80000300800 */
[----:B------:R0:W-:Y:S04]  /*688f0*/  STS.U16 [R3+UR76+0x52a80], R53 ;  /* 0x052a803503007988 */ /* 0x0001e8000800044c */
[----:B0-----:R-:W2:Y:S04]  /*68900*/  LDL.LU R53, [R1+0x407c] ;  /* 0x00407c0001357983 */ /* 0x001ea80000300800 */
[----:B------:R0:W-:Y:S04]  /*68910*/  STS.U16 [R3+UR76+0x42e80], R81 ;  /* 0x042e805103007988 */ /* 0x0001e8000800044c */
[----:B------:R1:W-:Y:S04]  /*68920*/  STS.U16 [R3+UR76+0x53680], R16 ;  /* 0x0536801003007988 */ /* 0x0003e8000800044c */
[----:B---3--:R3:W-:Y:S04]  /*68930*/  STS.U16 [R3+UR76+0x43a80], R27 ;  /* 0x043a801b03007988 */ /* 0x0087e8000800044c */
[----:B----4-:R4:W-:Y:S04]  /*68940*/  STS.U16 [R3+UR76+0x53a80], R26 ;  /* 0x053a801a03007988 */ /* 0x0109e8000800044c */
[----:B0-----:R-:W2:Y:S04]  /*68950*/  LDL.LU R81, [R1+0x4078] ;  /* 0x0040780001517983 */ /* 0x001ea80000300800 */
[----:B------:R-:W-:Y:S04]  /*68960*/  STS.U16 [R3+UR76+0x43280], R50 ;  /* 0x0432803203007988 */ /* 0x000fe8000800044c */
[----:B-1----:R-:W2:Y:S04]  /*68970*/  LDL.LU R16, [R1+0x2050] ;  /* 0x0020500001107983 */ /* 0x002ea80000300800 */
[----:B---3--:R-:W3:Y:S04]  /*68980*/  LDL.LU R27, [R1+0x204c] ;  /* 0x00204c00011b7983 */ /* 0x008ee80000300800 */
[----:B----4-:R-:W4:Y:S04]  /*68990*/  LDL.LU R26, [R1+0x2030] ;  /* 0x00203000011a7983 */ /* 0x010f280000300800 */
[----:B------:R0:W-:Y:S04]  /*689a0*/  STS.U16 [R3+UR76+0x43e80], R92 ;  /* 0x043e805c03007988 */ /* 0x0001e8000800044c */
[----:B------:R1:W-:Y:S04]  /*689b0*/  STS.U16 [R3+UR76+0x52e80], R51 ;  /* 0x052e803303007988 */ /* 0x0003e8000800044c */
[----:B------:R0:W-:Y:S04]  /*689c0*/  STS.U16 [R3+UR76+0x43680], R32 ;  /* 0x0436802003007988 */ /* 0x0001e8000800044c */
[----:B------:R1:W-:Y:S04]  /*689d0*/  STS.U16 [R3+UR76+0x53280], R33 ;  /* 0x0532802103007988 */ /* 0x0003e8000800044c */
[----:B------:R1:W-:Y:S04]  /*689e0*/  STS.U16 [R3+UR76+0x44280], R18 ;  /* 0x0442801203007988 */ /* 0x0003e8000800044c */
[----:B0-----:R-:W3:Y:S04]  /*689f0*/  LDL.LU R92, [R1+0x202c] ;  /* 0x00202c00015c7983 */ /* 0x001ee80000300800 */
[----:B------:R-:W3:Y:S04]  /*68a00*/  LDL.LU R50, [R1+0x200c] ;  /* 0x00200c0001327983 */ /* 0x000ee80000300800 */
[----:B-1----:R-:W3:Y:S04]  /*68a10*/  LDL.LU R51, [R1+0x1ff0] ;  /* 0x001ff00001337983 */ /* 0x002ee80000300800 */
[----:B------:R-:W3:Y:S04]  /*68a20*/  LDL.LU R32, [R1+0x1fec] ;  /* 0x001fec0001207983 */ /* 0x000ee80000300800 */
[----:B------:R-:W3:Y:S04]  /*68a30*/  LDL.LU R33, [R1+0x1fd0] ;  /* 0x001fd00001217983 */ /* 0x000ee80000300800 */
[----:B------:R0:W-:Y:S04]  /*68a40*/  STS.U16 [R3+UR76+0x53e80], R19 ;  /* 0x053e801303007988 */ /* 0x0001e8000800044c */
[----:B------:R-:W3:Y:S04]  /*68a50*/  LDL.LU R18, [R1+0x1fcc] ;  /* 0x001fcc0001127983 */ /* 0x000ee80000300800 */
[----:B------:R1:W-:Y:S04]  /*68a60*/  STS.U16 [R3+UR76+0x44680], R30 ;  /* 0x0446801e03007988 */ /* 0x0003e8000800044c */
[----:B------:R1:W-:Y:S04]  /*68a70*/  STS.U16 [R3+UR76+0x54280], R31 ;  /* 0x0542801f03007988 */ /* 0x0003e8000800044c */
[----:B------:R1:W-:Y:S04]  /*68a80*/  STS.U16 [R3+UR76+0x44a80], R8 ;  /* 0x044a800803007988 */ /* 0x0003e8000800044c */
[----:B0-----:R-:W3:Y:S04]  /*68a90*/  LDL.LU R19, [R1+0x1fb0] ;  /* 0x001fb00001137983 */ /* 0x001ee80000300800 */
[----:B-1----:R-:W3:Y:S04]  /*68aa0*/  LDL.LU R30, [R1+0x1fac] ;  /* 0x001fac00011e7983 */ /* 0x002ee80000300800 */
[----:B------:R-:W3:Y:S04]  /*68ab0*/  LDL.LU R31, [R1+0x1f90] ;  /* 0x001f9000011f7983 */ /* 0x000ee80000300800 */
        /* <DEDUP_REMOVED lines=19> */
[----:B------:R-:W-:Y:S04]  /*68bf0*/  STS.U16 [R3+UR76+0x45e80], R17 ;  /* 0x045e801103007988 */ /* 0x000fe8000800044c */
[----:B0-----:R-:W2:Y:S04]  /*68c00*/  LDL.LU R46, [R1+0x253c] ;  /* 0x00253c00012e7983 */ /* 0x001ea80000300800 */
[----:B-1----:R-:W2:Y:S04]  /*68c10*/  LDL.LU R47, [R1+0x2538] ;  /* 0x00253800012f7983 */ /* 0x002ea80000300800 */
[----:B------:R-:W2:Y:S04]  /*68c20*/  LDL.LU R28, [R1+0x251c] ;  /* 0x00251c00011c7983 */ /* 0x000ea80000300800 */
[----:B------:R-:W2:Y:S04]  /*68c30*/  LDL.LU R29, [R1+0x2518] ;  /* 0x00251800011d7983 */ /* 0x000ea80000300800 */
[----:B------:R-:W-:Y:S04]  /*68c40*/  STS.U16 [R3+UR76+0x46a80], R81 ;  /* 0x046a805103007988 */ /* 0x000fe8000800044c */
[----:B------:R0:W-:Y:S04]  /*68c50*/  STS.U16 [R3+UR76+0x46280], R16 ;  /* 0x0462801003007988 */ /* 0x0001e8000800044c */
[----:B----4-:R1:W-:Y:S04]  /*68c60*/  STS.U16 [R3+UR76+0x46680], R26 ;  /* 0x0466801a03007988 */ /* 0x0103e8000800044c */
[----:B---3--:R3:W-:Y:S04]  /*68c70*/  STS.U16 [R3+UR76+0x56280], R27 ;  /* 0x0562801b03007988 */ /* 0x0087e8000800044c */
[----:B0-----:R-:W4:Y:S04]  /*68c80*/  LDL.LU R16, [R1+0x24fc] ;  /* 0x0024fc0001107983 */ /* 0x001f280000300800 */
[----:B------:R-:W4:Y:S04]  /*68c90*/  LDL.LU R17, [R1+0x24f8] ;  /* 0x0024f80001117983 */ /* 0x000f280000300800 */
[----:B-1----:R-:W4:Y:S04]  /*68ca0*/  LDL.LU R26, [R1+0x24dc] ;  /* 0x0024dc00011a7983 */ /* 0x002f280000300800 */
[----:B------:R0:W-:Y:S04]  /*68cb0*/  STS.U16 [R3+UR76+0x56680], R92 ;  /* 0x0566805c03007988 */ /* 0x0001e8000800044c */
[----:B---3--:R-:W3:Y:S04]  /*68cc0*/  LDL.LU R27, [R1+0x24d8] ;  /* 0x0024d800011b7983 */ /* 0x008ee80000300800 */
        /* <DEDUP_REMOVED lines=20> */
[----:B--2---:R0:W-:Y:S04]  /*68e10*/  STS.U16 [R3+UR76+0x47e80], R2 ;  /* 0x047e800203007988 */ /* 0x0041e8000800044c */
[----:B0-----:R-:W2:Y:S04]  /*68e20*/  LDL.LU R2, [R1+0x4050] ;  /* 0x0040500001027983 */ /* 0x001ea80000300800 */
[----:B--2---:R0:W-:Y:S04]  /*68e30*/  STS.U16 [R3+UR76+0x57e80], R2 ;  /* 0x057e800203007988 */ /* 0x0041e8000800044c */
[----:B0-----:R-:W2:Y:S04]  /*68e40*/  LDL.LU R2, [R1+0x404c] ;  /* 0x00404c0001027983 */ /* 0x001ea80000300800 */
[----:B------:R-:W-:Y:S04]  /*68e50*/  STL [R1+0x2fc4], R3 ;  /* 0x002fc40301007387 */ /* 0x000fe80000100800 */
[----:B------:R-:W-:Y:S04]  /*68e60*/  STL [R1+0x3134], R3 ;  /* 0x0031340301007387 */ /* 0x000fe80000100800 */
[----:B------:R-:W-:Y:S04]  /*68e70*/  STL [R1+0x3168], R3 ;  /* 0x0031680301007387 */ /* 0x000fe80000100800 */
[----:B------:R-:W-:Y:S04]  /*68e80*/  STL [R1+0x3ce8], R3 ;  /* 0x003ce80301007387 */ /* 0x000fe80000100800 */
[----:B--2---:R0:W-:Y:S04]  /*68e90*/  STS.U16 [R2+UR76+0x40300], R9 ;  /* 0x0403000902007988 */ /* 0x0041e8000800044c */
[----:B------:R1:W-:Y:S04]  /*68ea0*/  STS.U16 [R2+UR76+0x50300], R66 ;  /* 0x0503004202007988 */ /* 0x0003e8000800044c */
        /* <DEDUP_REMOVED lines=14> */
[----:B----4-:R4:W-:Y:S04]  /*68f90*/  STS.U16 [R2+UR76+0x41700], R16 ;  /* 0x0417001002007988 */ /* 0x0109e8000800044c */
[----:B------:R4:W-:Y:S04]  /*68fa0*/  STS.U16 [R2+UR76+0x51700], R17 ;  /* 0x0517001102007988 */ /* 0x0009e8000800044c */
[----:B0-----:R-:W2:Y:S04]  /*68fb0*/  LDL.LU R46, [R1+0x4030] ;  /* 0x00403000012e7983 */ /* 0x001ea80000300800 */
[----:B-1----:R-:W2:Y:S04]  /*68fc0*/  LDL.LU R47, [R1+0x402c] ;  /* 0x00402c00012f7983 */ /* 0x002ea80000300800 */
[----:B------:R-:W2:Y:S04]  /*68fd0*/  LDL.LU R28, [R1+0x4028] ;  /* 0x00402800011c7983 */ /* 0x000ea80000300800 */
[----:B------:R-:W2:Y:S04]  /*68fe0*/  LDL.LU R29, [R1+0x4024] ;  /* 0x00402400011d7983 */ /* 0x000ea80000300800 */
[----:B----4-:R-:W4:Y:S04]  /*68ff0*/  LDL.LU R16, [R1+0x4020] ;  /* 0x0040200001107983 */ /* 0x010f280000300800 */
[----:B------:R-:W2:Y:S04]  /*69000*/  LDL.LU R17, [R1+0x401c] ;  /* 0x00401c0001117983 */ /* 0x000ea80000300800 */
[----:B------:R0:W-:Y:S04]  /*69010*/  STS.U16 [R2+UR76+0x41b00], R26 ;  /* 0x041b001a02007988 */ /* 0x0001e8000800044c */
[----:B---3--:R1:W-:Y:S04]  /*69020*/  STS.U16 [R2+UR76+0x51b00], R27 ;  /* 0x051b001b02007988 */ /* 0x0083e8000800044c */
[----:B------:R3:W-:Y:S04]  /*69030*/  STS.U16 [R2+UR76+0x41f00], R92 ;  /* 0x041f005c02007988 */ /* 0x0007e8000800044c */
[----:B------:R3:W-:Y:S04]  /*69040*/  STS.U16 [R2+UR76+0x51f00], R81 ;  /* 0x051f005102007988 */ /* 0x0007e8000800044c */
[----:B0-----:R-:W2:Y:S04]  /*69050*/  LDL.LU R26, [R1+0x4018] ;  /* 0x00401800011a7983 */ /* 0x001ea80000300800 */
[----:B-1----:R-:W2:Y:S04]  /*69060*/  LDL.LU R27, [R1+0x4014] ;  /* 0x00401400011b7983 */ /* 0x002ea80000300800 */
[----:B---3--:R-:W3:Y:S04]  /*69070*/  LDL.LU R92, [R1+0x4010] ;  /* 0x00401000015c7983 */ /* 0x008ee80000300800 */
[----:B------:R-:W2:Y:S01]  /*69080*/  LDL.LU R81, [R1+0x400c] ;  /* 0x00400c0001517983 */ /* 0x000ea20000300800 */
        /* <DEDUP_REMOVED lines=8> */
[----:B------:R-:W-:Y:S01]  /*69110*/  STL [R1+0x3e08], R2 ;  /* 0x003e080201007387 */ /* 0x000fe20000100800 */
        /* <DEDUP_REMOVED lines=9> */
[----:B------:R-:W-:-:S03]  /*691b0*/  PRMT R37, RZ, 0x7610, R37 ;  /* 0x00007610ff257816 */ /* 0x000fc60000000025 */
[----:B------:R-:W-:Y:S01]  /*691c0*/  STL.64 [R1+0x3ee0], R44 ;  /* 0x003ee02c01007387 */ /* 0x000fe20000100a00 */
[----:B------:R-:W-:Y:S02]  /*691d0*/  PRMT R55, RZ, 0x7610, R55 ;  /* 0x00007610ff377816 */ /* 0x000fe40000000037 */
[----:B------:R-:W-:Y:S01]  /*691e0*/  PRMT R54, RZ, 0x7610, R54 ;  /* 0x00007610ff367816 */ /* 0x000fe20000000036 */
[----:B------:R-:W-:Y:S01]  /*691f0*/  STL.64 [R1+0x3ed0], R42 ;  /* 0x003ed02a01007387 */ /* 0x000fe20000100a00 */
[----:B------:R-:W-:Y:S02]  /*69200*/  PRMT R53, RZ, 0x7610, R53 ;  /* 0x00007610ff357816 */ /* 0x000fe40000000035 */
[----:B------:R-:W-:Y:S01]  /*69210*/  PRMT R52, RZ, 0x7610, R52 ;  /* 0x00007610ff347816 */ /* 0x000fe20000000034 */
[----:B------:R-:W-:Y:S01]  /*69220*/  STL.64 [R1+0x3ec8], R40 ;  /* 0x003ec82801007387 */ /* 0x000fe20000100a00 */
[----:B------:R-:W-:Y:S02]  /*69230*/  PRMT R51, RZ, 0x7610, R51 ;  /* 0x00007610ff337816 */ /* 0x000fe40000000033 */
[----:B------:R-:W-:Y:S01]  /*69240*/  PRMT R50, RZ, 0x7610, R50 ;  /* 0x00007610ff327816 */ /* 0x000fe20000000032 */
[----:B------:R-:W-:Y:S04]  /*69250*/  STL.64 [R1+0x3eb8], R38 ;  /* 0x003eb82601007387 */ /* 0x000fe80000100a00 */
[----:B------:R-:W-:Y:S04]  /*69260*/  STL [R1+0x3f38], R37 ;  /* 0x003f382501007387 */ /* 0x000fe80000100800 */
[----:B------:R-:W-:Y:S04]  /*69270*/  STL.64 [R1+0x3e90], R54 ;  /* 0x003e903601007387 */ /* 0x000fe80000100a00 */
[----:B------:R-:W-:Y:S04]  /*69280*/  STL.64 [R1+0x3e80], R52 ;  /* 0x003e803401007387 */ /* 0x000fe80000100a00 */
[----:B------:R0:W-:Y:S01]  /*69290*/  STL.64 [R1+0x3e70], R50 ;  /* 0x003e703201007387 */ /* 0x0001e20000100a00 */
[----:B------:R-:W-:Y:S01]  /*692a0*/  PRMT R15, RZ, 0x7610, R15 ;  /* 0x00007610ff0f7816 */ /* 0x000fe2000000000f */
[----:B0-----:R-:W-:-:S02]  /*692b0*/  IMAD.MOV.U32 R50, RZ, RZ, R58 ;  /* 0x000000ffff327224 */ /* 0x001fc400078e003a */
[----:B------:R-:W-:Y:S02]  /*692c0*/  IMAD.MOV.U32 R51, RZ, RZ, R57 ;  /* 0x000000ffff337224 */ /* 0x000fe400078e0039 */
[----:B------:R-:W-:Y:S02]  /*692d0*/  IMAD.MOV.U32 R52, RZ, RZ, R60 ;  /* 0x000000ffff347224 */ /* 0x000fe400078e003c */
[----:B------:R-:W-:Y:S01]  /*692e0*/  IMAD.MOV.U32 R53, RZ, RZ, R59 ;  /* 0x000000ffff357224 */ /* 0x000fe200078e003b */
[----:B--2---:R0:W-:Y:S02]  /*692f0*/  STS.U16 [R2+UR76+0x42300], R81 ;  /* 0x0423005102007988 */ /* 0x0041e4000800044c */
[----:B0-----:R-:W0:Y:S01]  /*69300*/  S2R R81, SR_TID.X ;  /* 0x0000000000517919 */ /* 0x001e220000002100 */
[----:B----4-:R-:W-:Y:S02]  /*69310*/  PRMT R16, RZ, 0x7610, R16 ;  /* 0x00007610ff107816 */ /* 0x010fe40000000010 */
[----:B0-----:R-:W-:-:S04]  /*69320*/  LOP3.LUT R81, R81, 0x7f, RZ, 0xc0, !PT ;  /* 0x0000007f51517812 */ /* 0x001fc800078ec0ff */
[----:B------:R-:W-:-:S04]  /*69330*/  LOP3.LUT R81, R81, 0x80, RZ, 0xfc, !PT ;  /* 0x0000008051517812 */ /* 0x000fc800078efcff */
[CC--:B---3--:R-:W-:Y:S02]  /*69340*/  ISETP.GE.AND P6, PT, R81.reuse, R92.reuse, PT ;  /* 0x0000005c5100720c */ /* 0x0c8fe40003fc6270 */
[----:B------:R-:W-:-:S11]  /*69350*/  ISETP.GE.AND P0, PT, R81, R92, PT ;  /* 0x0000005c5100720c */ /* 0x000fd60003f06270 */
[----:B------:R0:W2:Y:S04]  /*69360*/  @!P6 LDG.E.U16 R16, desc[UR6][R50.64] ;  /* 0x000000063210e981 */ /* 0x0000a8000c1e1500 */
[----:B------:R-:W3:Y:S01]  /*69370*/  @!P0 LDG.E.U16 R15, desc[UR6][R52.64] ;  /* 0x00000006340f8981 */ /* 0x000ee2000c1e1500 */
[----:B------:R-:W-:Y:S02]  /*69380*/  ISETP.GE.AND P5, PT, R81, R92, PT ;  /* 0x0000005c5100720c */ /* 0x000fe40003fa6270 */
[----:B------:R-:W-:Y:S02]  /*69390*/  PRMT R49, RZ, 0x7610, R49 ;  /* 0x00007610ff317816 */ /* 0x000fe40000000031 */
[----:B------:R-:W-:Y:S02]  /*693a0*/  PRMT R48, RZ, 0x7610, R48 ;  /* 0x00007610ff307816 */ /* 0x000fe40000000030 */
[----:B------:R-:W-:-:S02]  /*693b0*/  PRMT R46, RZ, 0x7610, R46 ;  /* 0x00007610ff2e7816 */ /* 0x000fc4000000002e */
[----:B------:R-:W-:Y:S02]  /*693c0*/  PRMT R47, RZ, 0x7610, R47 ;  /* 0x00007610ff2f7816 */ /* 0x000fe4000000002f */
[----:B------:R-:W-:Y:S02]  /*693d0*/  PRMT R65, RZ, 0x7610, R65 ;  /* 0x00007610ff417816 */ /* 0x000fe40000000041 */
[----:B------:R-:W-:Y:S02]  /*693e0*/  PRMT R64, RZ, 0x7610, R64 ;  /* 0x00007610ff407816 */ /* 0x000fe40000000040 */
[----:B------:R-:W-:Y:S01]  /*693f0*/  ISETP.GE.AND P6, PT, R81, R92, PT ;  /* 0x0000005c5100720c */ /* 0x000fe20003fc6270 */
[----:B------:R1:W-:Y:S01]  /*69400*/  STL.64 [R1+0x3e60], R48 ;  /* 0x003e603001007387 */ /* 0x0003e20000100a00 */
[----:B------:R-:W-:-:S03]  /*69410*/  PRMT R14, RZ, 0x7610, R14 ;  /* 0x00007610ff0e7816 */ /* 0x000fc6000000000e */
[----:B------:R-:W-:Y:S01]  /*69420*/  STL.64 [R1+0x3ee8], R46 ;  /* 0x003ee82e01007387 */ /* 0x000fe20000100a00 */
[----:B------:R-:W-:-:S03]  /*69430*/  ISETP.GE.AND P0, PT, R81, R92, PT ;  /* 0x0000005c5100720c */ /* 0x000fc60003f06270 */
[----:B------:R-:W-:Y:S01]  /*69440*/  STL.64 [R1+0x3e40], R64 ;  /* 0x003e404001007387 */ /* 0x000fe20000100a00 */
[----:B------:R-:W-:Y:S02]  /*69450*/  PRMT R63, RZ, 0x7610, R63 ;  /* 0x00007610ff3f7816 */ /* 0x000fe4000000003f */
[----:B------:R-:W-:Y:S01]  /*69460*/  PRMT R62, RZ, 0x7610, R62 ;  /* 0x00007610ff3e7816 */ /* 0x000fe2000000003e */
[----:B------:R0:W-:Y:S01]  /*69470*/  STL.64 [R1+0xc88], R50 ;  /* 0x000c883201007387 */ /* 0x0001e20000100a00 */
[----:B------:R-:W-:Y:S01]  /*69480*/  PRMT R13, RZ, 0x7610, R13 ;  /* 0x00007610ff0d7816 */ /* 0x000fe2000000000d */
[----:B-1----:R-:W-:Y:S02]  /*69490*/  IMAD.MOV.U32 R48, RZ, RZ, R67 ;  /* 0x000000ffff307224 */ /* 0x002fe400078e0043 */
[----:B------:R-:W-:Y:S01]  /*694a0*/  IMAD.MOV.U32 R49, RZ, RZ, R61 ;  /* 0x000000ffff317224 */ /* 0x000fe200078e003d */
[----:B------:R-:W-:-:S04]  /*694b0*/  PRMT R12, RZ, 0x7610, R12 ;  /* 0x00007610ff0c7816 */ /* 0x000fc8000000000c */
[----:B------:R1:W4:Y:S01]  /*694c0*/  @!P5 LDG.E.U16 R14, desc[UR6][R48.64] ;  /* 0x00000006300ed981 */ /* 0x000322000c1e1500 */
[----:B0-----:R-:W-:Y:S02]  /*694d0*/  IMAD.MOV.U32 R50, RZ, RZ, R69 ;  /* 0x000000ffff327224 */ /* 0x001fe400078e0045 */
[----:B------:R-:W-:-:S05]  /*694e0*/  IMAD.MOV.U32 R51, RZ, RZ, R68 ;  /* 0x000000ffff337224 */ /* 0x000fca00078e0044 */
[----:B------:R-:W4:Y:S04]  /*694f0*/  @!P6 LDG.E.U16 R13, desc[UR6][R50.64] ;  /* 0x00000006320de981 */ /* 0x000f28000c1e1500 */
[----:B--2---:R-:W-:Y:S04]  /*69500*/  STL [R1+0x3d3c], R16 ;  /* 0x003d3c1001007387 */ /* 0x004fe80000100800 */
[----:B------:R-:W-:Y:S04]  /*69510*/  STL.64 [R1+0xb88], R52 ;  /* 0x000b883401007387 */ /* 0x000fe80000100a00 */
[----:B---3--:R-:W-:Y:S04]  /*69520*/  STL [R1+0x3d40], R15 ;  /* 0x003d400f01007387 */ /* 0x008fe80000100800 */
[----:B------:R-:W-:Y:S04]  /*69530*/  STL.64 [R1+0x3e50], R62 ;  /* 0x003e503e01007387 */ /* 0x000fe80000100a00 */
[----:B------:R1:W-:Y:S02]  /*69540*/  STL.64 [R1+0xa88], R48 ;  /* 0x000a883001007387 */ /* 0x0003e40000100a00 */
[----:B-1----:R-:W-:-:S02]  /*69550*/  IMAD.MOV.U32 R48, RZ, RZ, R71 ;  /* 0x000000ffff307224 */ /* 0x002fc400078e0047 */
[----:B------:R-:W-:-:S05]  /*69560*/  IMAD.MOV.U32 R49, RZ, RZ, R70 ;  /* 0x000000ffff317224 */ /* 0x000fca00078e0046 */
[----:B------:R0:W2:Y:S01]  /*69570*/  @!P0 LDG.E.U16 R12, desc[UR6][R48.64] ;  /* 0x00000006300c8981 */ /* 0x0000a2000c1e1500 */
[----:B------:R-:W-:Y:S02]  /*69580*/  PRMT R61, RZ, 0x7610, R61 ;  /* 0x00007610ff3d7816 */ /* 0x000fe4000000003d */
[----:B------:R-:W-:Y:S02]  /*69590*/  PRMT R60, RZ, 0x7610, R60 ;  /* 0x00007610ff3c7816 */ /* 0x000fe4000000003c */
[----:B------:R-:W-:Y:S02]  /*695a0*/  PRMT R59, RZ, 0x7610, R59 ;  /* 0x00007610ff3b7816 */ /* 0x000fe4000000003b */
[----:B------:R-:W-:Y:S02]  /*695b0*/  PRMT R58, RZ, 0x7610, R58 ;  /* 0x00007610ff3a7816 */ /* 0x000fe4000000003a */
[CC--:B------:R-:W-:Y:S01]  /*695c0*/  ISETP.GE.AND P5, PT, R81.reuse, R92.reuse, PT ;  /* 0x0000005c5100720c */ /* 0x0c0fe20003fa6270 */
[----:B----4-:R-:W-:Y:S04]  /*695d0*/  STL [R1+0x3d44], R14 ;  /* 0x003d440e01007387 */ /* 0x010fe80000100800 */
[----:B------:R-:W-:Y:S04]  /*695e0*/  STL.64 [R1+0x3e58], R60 ;  /* 0x003e583c01007387 */ /* 0x000fe80000100a00 */
[----:B------:R-:W-:Y:S04]  /*695f0*/  STL.64 [R1+0x3e68], R58 ;  /* 0x003e683a01007387 */ /* 0x000fe80000100a00 */
[----:B------:R-:W-:Y:S01]  /*69600*/  STL.64 [R1+0x9c0], R50 ;  /* 0x0009c03201007387 */ /* 0x000fe20000100a00 */
[----:B------:R-:W-:-:S02]  /*69610*/  ISETP.GE.AND P6, PT, R81, R92, PT ;  /* 0x0000005c5100720c */ /* 0x000fc40003fc6270 */
[----:B------:R-:W-:Y:S02]  /*69620*/  PRMT R11, RZ, 0x7610, R11 ;  /* 0x00007610ff0b7816 */ /* 0x000fe4000000000b */
[----:B------:R-:W-:Y:S01]  /*69630*/  PRMT R56, RZ, 0x7610, R56 ;  /* 0x00007610ff387816 */ /* 0x000fe20000000038 */
[----:B------:R-:W-:Y:S04]  /*69640*/  STL [R1+0x3d48], R13 ;  /* 0x003d480d01007387 */ /* 0x000fe80000100800 */
[----:B------:R0:W-:Y:S01]  /*69650*/  STL.64 [R1+0x910], R48 ;  /* 0x0009103001007387 */ /* 0x0001e20000100a00 */
[----:B------:R-:W-:Y:S02]  /*69660*/  PRMT R57, RZ, 0x7610, R57 ;  /* 0x00007610ff397816 */ /* 0x000fe40000000039 */
[----:B------:R-:W-:-:S02]  /*69670*/  ISETP.GE.AND P0, PT, R81, R92, PT ;  /* 0x0000005c5100720c */ /* 0x000fc40003f06270 */
[----:B------:R-:W-:Y:S02]  /*69680*/  PRMT R10, RZ, 0x7610, R10 ;  /* 0x00007610ff0a7816 */ /* 0x000fe4000000000a */
[----:B------:R-:W-:Y:S01]  /*69690*/  PRMT R9, RZ, 0x7610, R9 ;  /* 0x00007610ff097816 */ /* 0x000fe20000000009 */
[----:B0-----:R-:W-:Y:S02]  /*696a0*/  IMAD.MOV.U32 R48, RZ, RZ, R73 ;  /* 0x000000ffff307224 */ /* 0x001fe400078e0049 */
[----:B------:R-:W-:-:S05]  /*696b0*/  IMAD.MOV.U32 R49, RZ, RZ, R72 ;  /* 0x000000ffff317224 */ /* 0x000fca00078e0048 */
[----:B------:R0:W3:Y:S04]  /*696c0*/  @!P5 LDG.E.U16 R11, desc[UR6][R48.64] ;  /* 0x00000006300bd981 */ /* 0x0000e8000c1e1500 */
[----:B--2---:R-:W-:Y:S04]  /*696d0*/  STL [R1+0x3d58], R12 ;  /* 0x003d580c01007387 */ /* 0x004fe80000100800 */
[----:B------:R-:W-:Y:S04]  /*696e0*/  STL.64 [R1+0x3db8], R12 ;  /* 0x003db80c01007387 */ /* 0x000fe80000100a00 */
[----:B------:R-:W-:Y:S04]  /*696f0*/  STL [R1+0x3dcc], R12 ;  /* 0x003dcc0c01007387 */ /* 0x000fe80000100800 */
[----:B------:R-:W-:Y:S04]  /*69700*/  STL.64 [R1+0x3e98], R56 ;  /* 0x003e983801007387 */ /* 0x000fe80000100a00 */
[----:B------:R0:W-:Y:S04]  /*69710*/  STL.64 [R1+0x860], R48 ;  /* 0x0008603001007387 */ /* 0x0001e80000100a00 */
[----:B------:R-:W2:Y:S04]  /*69720*/  LDL.LU R52, [R1] ;  /* 0x0000000001347983 */ /* 0x000ea80000300800 */
[----:B------:R-:W4:Y:S01]  /*69730*/  LDL.LU R53, [R1+0x4] ;  /* 0x0000040001357983 */ /* 0x000f220000300800 */
[----:B0-----:R-:W-:-:S02]  /*69740*/  IMAD.MOV.U32 R48, RZ, RZ, R75 ;  /* 0x000000ffff307224 */ /* 0x001fc400078e004b */
[----:B------:R-:W-:Y:S02]  /*69750*/  IMAD.MOV.U32 R49, RZ, RZ, R74 ;  /* 0x000000ffff317224 */ /* 0x000fe400078e004a */
[----:B------:R-:W-:Y:S02]  /*69760*/  IMAD.MOV.U32 R56, RZ, RZ, R77 ;  /* 0x000000ffff387224 */ /* 0x000fe400078e004d */
[----:B------:R-:W-:Y:S01]  /*69770*/  IMAD.MOV.U32 R57, RZ, RZ, R76 ;  /* 0x000000ffff397224 */ /* 0x000fe200078e004c */
[----:B------:R-:W3:Y:S04]  /*69780*/  @!P6 LDG.E.U16 R10, desc[UR6][R48.64] ;  /* 0x00000006300ae981 */ /* 0x000ee8000c1e1500 */
[----:B------:R0:W2:Y:S01]  /*69790*/  @!P0 LDG.E.U16 R9, desc[UR6][R56.64] ;  /* 0x0000000638098981 */ /* 0x0000a2000c1e1500 */
[----:B------:R-:W-:-:S02]  /*697a0*/  PRMT R71, RZ, 0x7610, R71 ;  /* 0x00007610ff477816 */ /* 0x000fc40000000047 */
[----:B------:R-:W-:Y:S02]  /*697b0*/  PRMT R70, RZ, 0x7610, R70 ;  /* 0x00007610ff467816 */ /* 0x000fe40000000046 */
[----:B------:R-:W-:Y:S02]  /*697c0*/  PRMT R69, RZ, 0x7610, R69 ;  /* 0x00007610ff457816 */ /* 0x000fe40000000045 */
[----:B------:R-:W-:Y:S02]  /*697d0*/  PRMT R68, RZ, 0x7610, R68 ;  /* 0x00007610ff447816 */ /* 0x000fe40000000044 */
[CC--:B------:R-:W-:Y:S01]  /*697e0*/  ISETP.GE.AND P5, PT, R81.reuse, R92.reuse, PT ;  /* 0x0000005c5100720c */ /* 0x0c0fe20003fa6270 */
[----:B------:R-:W-:Y:S04]  /*697f0*/  STL.64 [R1+0x3e78], R70 ;  /* 0x003e784601007387 */ /* 0x000fe80000100a00 */
[----:B------:R-:W-:Y:S04]  /*69800*/  STL.64 [R1+0x3e30], R68 ;  /* 0x003e304401007387 */ /* 0x000fe80000100a00 */
[----:B------:R1:W-:Y:S01]  /*69810*/  STL.64 [R1+0x7a0], R48 ;  /* 0x0007a03001007387 */ /* 0x0003e20000100a00 */
[----:B------:R-:W-:-:S02]  /*69820*/  ISETP.GE.AND P6, PT, R81, R92, PT ;  /* 0x0000005c5100720c */ /* 0x000fc40003fc6270 */
[----:B------:R-:W-:Y:S02]  /*69830*/  PRMT R8, RZ, 0x7610, R8 ;  /* 0x00007610ff087816 */ /* 0x000fe40000000008 */
[----:B------:R-:W-:Y:S02]  /*69840*/  ISETP.GE.AND P0, PT, R81, R92, PT ;  /* 0x0000005c5100720c */ /* 0x000fe40003f06270 */
[----:B------:R-:W-:Y:S02]  /*69850*/  PRMT R66, RZ, 0x7610, R66 ;  /* 0x00007610ff427816 */ /* 0x000fe40000000042 */
[----:B------:R-:W-:Y:S01]  /*69860*/  PRMT R67, RZ, 0x7610, R67 ;  /* 0x00007610ff437816 */ /* 0x000fe20000000043 */
[----:B-1----:R-:W4:Y:S04]  /*69870*/  LDL.LU R49, [R1+0xc] ;  /* 0x00000c0001317983 */ /* 0x002f280000300800 */
[----:B------:R0:W-:Y:S04]  /*69880*/  STL.64 [R1+0x6a0], R56 ;  /* 0x0006a03801007387 */ /* 0x0001e80000100a00 */
[----:B------:R-:W4:Y:S01]  /*69890*/  LDL.LU R50, [R1+0x10] ;  /* 0x0000100001327983 */ /* 0x000f220000300800 */
[----:B------:R-:W-:-:S02]  /*698a0*/  PRMT R26, RZ, 0x7610, R26 ;  /* 0x00007610ff1a7816 */ /* 0x000fc4000000001a */
[----:B------:R-:W-:Y:S01]  /*698b0*/  PRMT R25, RZ, 0x7610, R25 ;  /* 0x00007610ff197816 */ /* 0x000fe20000000019 */
[----:B------:R-:W-:Y:S02]  /*698c0*/  IMAD.MOV.U32 R60, RZ, RZ, R87 ;  /* 0x000000ffff3c7224 */ /* 0x000fe400078e0057 */
[----:B------:R-:W-:-:S05]  /*698d0*/  IMAD.MOV.U32 R61, RZ, RZ, R86 ;  /* 0x000000ffff3d7224 */ /* 0x000fca00078e0056 */
[----:B------:R-:W4:Y:S01]  /*698e0*/  @!P6 LDG.E.U16 R26, desc[UR6][R60.64] ;  /* 0x000000063c1ae981 */ /* 0x000f22000c1e1500 */
[----:B0-----:R-:W-:Y:S02]  /*698f0*/  IMAD.MOV.U32 R56, RZ, RZ, R79 ;  /* 0x000000ffff387224 */ /* 0x001fe400078e004f */
[----:B------:R-:W-:-:S05]  /*69900*/  IMAD.MOV.U32 R57, RZ, RZ, R78 ;  /* 0x000000ffff397224 */ /* 0x000fca00078e004e */
[----:B------:R4:W4:Y:S04]  /*69910*/  @!P5 LDG.E.U16 R8, desc[UR6][R56.64] ;  /* 0x000000063808d981 */ /* 0x000928000c1e1500 */
[----:B---3--:R-:W-:Y:S04]  /*69920*/  STL.64 [R1+0x3d50], R10 ;  /* 0x003d500a01007387 */ /* 0x008fe80000100a00 */
[----:B------:R-:W-:Y:S04]  /*69930*/  STL.64 [R1+0x3dd0], R10 ;  /* 0x003dd00a01007387 */ /* 0x000fe80000100a00 */
[----:B--2---:R-:W-:Y:S04]  /*69940*/  STL [R1+0x3d5c], R9 ;  /* 0x003d5c0901007387 */ /* 0x004fe80000100800 */
[----:B------:R-:W-:Y:S04]  /*69950*/  STL.64 [R1+0x3e88], R66 ;  /* 0x003e884201007387 */ /* 0x000fe80000100a00 */
[----:B------:R4:W-:Y:S04]  /*69960*/  STL.64 [R1+0x598], R56 ;  /* 0x0005983801007387 */ /* 0x0009e80000100a00 */
[----:B------:R-:W2:Y:S04]  /*69970*/  LDL.LU R51, [R1+0x1dc] ;  /* 0x0001dc0001337983 */ /* 0x000ea80000300800 */
[----:B------:R-:W3:Y:S04]  /*69980*/  LDL.LU R55, [R1+0x1e0] ;  /* 0x0001e00001377983 */ /* 0x000ee80000300800 */
[----:B------:R-:W2:Y:S04]  /*69990*/  LDL.LU R63, [R1+0x184] ;  /* 0x00018400013f7983 */ /* 0x000ea80000300800 */
[----:B------:R-:W2:Y:S01]  /*699a0*/  LDL.LU R64, [R1+0x1b0] ;  /* 0x0001b00001407983 */ /* 0x000ea20000300800 */
[----:B----4-:R-:W-:-:S02]  /*699b0*/  IMAD.MOV.U32 R56, RZ, RZ, R53 ;  /* 0x000000ffff387224 */ /* 0x010fc400078e0035 */
[----:B------:R-:W-:-:S05]  /*699c0*/  IMAD.MOV.U32 R57, RZ, RZ, R52 ;  /* 0x000000ffff397224 */ /* 0x000fca00078e0034 */
[----:B------:R2:W4:Y:S01]  /*699d0*/  @!P0 LDG.E.U16 R25, desc[UR6][R56.64] ;  /* 0x0000000638198981 */ /* 0x000522000c1e1500 */
[CC--:B------:R-:W-:Y:S02]  /*699e0*/  ISETP.GE.AND P5, PT, R81.reuse, R92.reuse, PT ;  /* 0x0000005c5100720c */ /* 0x0c0fe40003fa6270 */
[----:B------:R-:W-:Y:S02]  /*699f0*/  PRMT R24, RZ, 0x7610, R24 ;  /* 0x00007610ff187816 */ /* 0x000fe40000000018 */
[CC--:B------:R-:W-:Y:S02]  /*69a00*/  ISETP.GE.AND P6, PT, R81.reuse, R92.reuse, PT ;  /* 0x0000005c5100720c */ /* 0x0c0fe40003fc6270 */
[----:B------:R-:W-:Y:S01]  /*69a10*/  ISETP.GE.AND P0, PT, R81, R92, PT ;  /* 0x0000005c5100720c */ /* 0x000fe20003f06270 */
[----:B------:R-:W-:Y:S01]  /*69a20*/  IMAD.MOV.U32 R48, RZ, RZ, R50 ;  /* 0x000000ffff307224 */ /* 0x000fe200078e0032 */
[----:B------:R-:W-:Y:S02]  /*69a30*/  PRMT R23, RZ, 0x7610, R23 ;  /* 0x00007610ff177816 */ /* 0x000fe40000000017 */
[----:B------:R-:W-:-:S03]  /*69a40*/  PRMT R22, RZ, 0x7610, R22 ;  /* 0x00007610ff167816 */ /* 0x000fc60000000016 */
[----:B------:R-:W4:Y:S04]  /*69a50*/  @!P5 LDG.E.U16 R24, desc[UR6][R48.64] ;  /* 0x000000063018d981 */ /* 0x000f28000c1e1500 */
[----:B------:R-:W-:Y:S04]  /*69a60*/  STL [R1+0x3d60], R8 ;  /* 0x003d600801007387 */ /* 0x000fe80000100800 */
[----:B------:R-:W-:Y:S04]  /*69a70*/  STL [R1+0x3dd8], R8 ;  /* 0x003dd80801007387 */ /* 0x000fe80000100800 */
[----:B------:R-:W4:Y:S04]  /*69a80*/  LDL.LU R52, [R1+0x1e4] ;  /* 0x0001e40001347983 */ /* 0x000f280000300800 */
[----:B------:R-:W4:Y:S04]  /*69a90*/  LDL.LU R53, [R1+0x208] ;  /* 0x0002080001357983 */ /* 0x000f280000300800 */
[----:B------:R2:W-:Y:S04]  /*69aa0*/  STL.64 [R1+0x4e8], R56 ;  /* 0x0004e83801007387 */ /* 0x0005e80000100a00 */
[----:B------:R0:W-:Y:S04]  /*69ab0*/  STL.64 [R1+0x528], R60 ;  /* 0x0005283c01007387 */ /* 0x0001e80000100a00 */
[----:B------:R-:W-:Y:S01]  /*69ac0*/  STL [R1+0x3d64], R26 ;  /* 0x003d641a01007387 */ /* 0x000fe20000100800 */
[----:B---3--:R-:W-:Y:S01]  /*69ad0*/  IMAD.MOV.U32 R50, RZ, RZ, R55 ;  /* 0x000000ffff327224 */ /* 0x008fe200078e0037 */
[----:B--2---:R-:W-:Y:S01]  /*69ae0*/  MOV R57, R63 ;  /* 0x0000003f00397202 */ /* 0x004fe20000000f00 */
[----:B------:R-:W-:-:S03]  /*69af0*/  IMAD.MOV.U32 R56, RZ, RZ, R64 ;  /* 0x000000ffff387224 */ /* 0x000fc600078e0040 */
[----:B------:R1:W2:Y:S04]  /*69b00*/  @!P0 LDG.E.U16 R22, desc[UR6][R50.64] ;  /* 0x0000000632168981 */ /* 0x0002a8000c1e1500 */
[----:B------:R-:W3:Y:S04]  /*69b10*/  @!P6 LDG.E.U16 R23, desc[UR6][R56.64] ;  /* 0x000000063817e981 */ /* 0x000ee8000c1e1500 */
[----:B----4-:R-:W-:Y:S04]  /*69b20*/  STL [R1+0x3d68], R25 ;  /* 0x003d681901007387 */ /* 0x010fe80000100800 */
[----:B------:R4:W-:Y:S04]  /*69b30*/  STL.64 [R1+0x4a8], R48 ;  /* 0x0004a83001007387 */ /* 0x0009e80000100a00 */
[----:B0-----:R-:W2:Y:S04]  /*69b40*/  LDL.LU R61, [R1+0x214] ;  /* 0x00021400013d7983 */ /* 0x001ea80000300800 */
[----:B------:R-:W2:Y:S04]  /*69b50*/  LDL.LU R62, [R1+0x238] ;  /* 0x00023800013e7983 */ /* 0x000ea80000300800 */
[----:B------:R-:W2:Y:S04]  /*69b60*/  LDL.LU R65, [R1+0x20c] ;  /* 0x00020c0001417983 */ /* 0x000ea80000300800 */
[----:B----4-:R-:W4:Y:S01]  /*69b70*/  LDL.LU R48, [R1+0x210] ;  /* 0x0002100001307983 */ /* 0x010f220000300800 */
[----:B------:R-:W-:-:S02]  /*69b80*/  ISETP.GE.AND P5, PT, R81, R92, PT ;  /* 0x0000005c5100720c */ /* 0x000fc40003fa6270 */
[----:B------:R-:W-:Y:S01]  /*69b90*/  ISETP.GE.AND P6, PT, R81, R92, PT ;  /* 0x0000005c5100720c */ /* 0x000fe20003fc6270 */
[----:B------:R-:W-:Y:S04]  /*69ba0*/  STL [R1+0x3d6c], R24 ;  /* 0x003d6c1801007387 */ /* 0x000fe80000100800 */
[----:B------:R-:W4:Y:S04]  /*69bb0*/  LDL.LU R49, [R1+0x23c] ;  /* 0x00023c0001317983 */ /* 0x000f280000300800 */
[----:B------:R-:W4:Y:S01]  /*69bc0*/  LDL.LU R55, [R1+0x240] ;  /* 0x0002400001377983 */ /* 0x000f220000300800 */
[----:B------:R-:W-:-:S03]  /*69bd0*/  PRMT R21, RZ, 0x7610, R21 ;  /* 0x00007610ff157816 */ /* 0x000fc60000000015 */
[----:B------:R1:W-:Y:S04]  /*69be0*/  STL.64 [R1+0x428], R50 ;  /* 0x0004283201007387 */ /* 0x0003e80000100a00 */
[----:B------:R0:W-:Y:S01]  /*69bf0*/  STL.64 [R1+0x468], R56 ;  /* 0x0004683801007387 */ /* 0x0001e20000100a00 */
[----:B------:R-:W-:Y:S01]  /*69c00*/  PRMT R20, RZ, 0x7610, R20 ;  /* 0x00007610ff147816 */ /* 0x000fe20000000014 */
[----:B-1----:R-:W-:Y:S02]  /*69c10*/  IMAD.MOV.U32 R50, RZ, RZ, R53 ;  /* 0x000000ffff327224 */ /* 0x002fe400078e0035 */
[----:B------:R-:W-:-:S05]  /*69c20*/  IMAD.MOV.U32 R51, RZ, RZ, R52 ;  /* 0x000000ffff337224 */ /* 0x000fca00078e0034 */
[----:B------:R-:W4:Y:S04]  /*69c30*/  @!P5 LDG.E.U16 R21, desc[UR6][R50.64] ;  /* 0x000000063215d981 */ /* 0x000f28000c1e1500 */
[----:B---3--:R-:W-:Y:S04]  /*69c40*/  STL [R1+0x3d70], R23 ;  /* 0x003d701701007387 */ /* 0x008fe80000100800 */
[----:B--2---:R-:W-:Y:S04]  /*69c50*/  STL [R1+0x3d74], R22 ;  /* 0x003d741601007387 */ /* 0x004fe80000100800 */
[----:B------:R1:W-:Y:S01]  /*69c60*/  STL.64 [R1+0xf90], R50 ;  /* 0x000f903201007387 */ /* 0x0003e20000100a00 */
[----:B0-----:R-:W-:-:S02]  /*69c70*/  IMAD.MOV.U32 R57, RZ, RZ, R61 ;  /* 0x000000ffff397224 */ /* 0x001fc400078e003d */
[----:B------:R-:W-:Y:S01]  /*69c80*/  IMAD.MOV.U32 R61, RZ, RZ, R65 ;  /* 0x000000ffff3d7224 */ /* 0x000fe200078e0041 */
[----:B-1----:R-:W2:Y:S04]  /*69c90*/  LDL.LU R50, [R1+0x3c4] ;  /* 0x0003c40001327983 */ /* 0x002ea80000300800 */
[----:B------:R-:W2:Y:S04]  /*69ca0*/  LDL.LU R51, [R1+0x3c8] ;  /* 0x0003c80001337983 */ /* 0x000ea80000300800 */
[----:B------:R-:W3:Y:S04]  /*69cb0*/  LDL.LU R63, [R1+0x244] ;  /* 0x00024400013f7983 */ /* 0x000ee80000300800 */
[----:B------:R-:W2:Y:S01]  /*69cc0*/  LDL.LU R64, [R1+0x3c0] ;  /* 0x0003c00001407983 */ /* 0x000ea20000300800 */
[----:B----4-:R-:W-:Y:S01]  /*69cd0*/  IMAD.MOV.U32 R60, RZ, RZ, R48 ;  /* 0x000000ffff3c7224 */ /* 0x010fe200078e0030 */
[----:B------:R-:W-:-:S02]  /*69ce0*/  ISETP.GE.AND P0, PT, R81, R92, PT ;  /* 0x0000005c5100720c */ /* 0x000fc40003f06270 */
[CC--:B------:R-:W-:Y:S02]  /*69cf0*/  ISETP.GE.AND P5, PT, R81.reuse, R92.reuse, PT ;  /* 0x0000005c5100720c */ /* 0x0c0fe40003fa6270 */
[----:B------:R-:W-:Y:S01]  /*69d00*/  PRMT R19, RZ, 0x7610, R19 ;  /* 0x00007610ff137816 */ /* 0x000fe20000000013 */
[----:B------:R-:W4:Y:S04]  /*69d10*/  LDL.LU R52, [R1+0x3cc] ;  /* 0x0003cc0001347983 */ /* 0x000f280000300800 */
[----:B------:R-:W2:Y:S01]  /*69d20*/  @!P6 LDG.E.U16 R20, desc[UR6][R60.64] ;  /* 0x000000063c14e981 */ /* 0x000ea2000c1e1500 */
[----:B------:R-:W-:Y:S01]  /*69d30*/  ISETP.GE.AND P6, PT, R81, R92, PT ;  /* 0x0000005c5100720c */ /* 0x000fe20003fc6270 */
[----:B------:R-:W-:Y:S02]  /*69d40*/  IMAD.MOV.U32 R56, RZ, RZ, R62 ;  /* 0x000000ffff387224 */ /* 0x000fe400078e003e */
[----:B------:R-:W3:Y:S01]  /*69d50*/  LDL.LU R53, [R1+0x3f0] ;  /* 0x0003f00001357983 */ /* 0x000ee20000300800 */
[----:B------:R-:W-:Y:S01]  /*69d60*/  PRMT R18, RZ, 0x7610, R18 ;  /* 0x00007610ff127816 */ /* 0x000fe20000000012 */
[----:B------:R-:W-:Y:S01]  /*69d70*/  IMAD.MOV.U32 R48, RZ, RZ, R55 ;  /* 0x000000ffff307224 */ /* 0x000fe200078e0037 */
[----:B------:R-:W-:Y:S01]  /*69d80*/  PRMT R17, RZ, 0x7610, R17 ;  /* 0x00007610ff117816 */ /* 0x000fe20000000011 */
[----:B------:R0:W3:Y:S04]  /*69d90*/  @!P0 LDG.E.U16 R19, desc[UR6][R56.64] ;  /* 0x0000000638138981 */ /* 0x0000e8000c1e1500 */
[----:B------:R-:W3:Y:S04]  /*69da0*/  @!P5 LDG.E.U16 R18, desc[UR6][R48.64] ;  /* 0x000000063012d981 */ /* 0x000ee8000c1e1500 */
[----:B------:R-:W-:Y:S04]  /*69db0*/  STL [R1+0x3d78], R21 ;  /* 0x003d781501007387 */ /* 0x000fe80000100800 */
[----:B------:R-:W-:Y:S04]  /*69dc0*/  STL.64 [R1+0xf10], R60 ;  /* 0x000f103c01007387 */ /* 0x000fe80000100a00 */
[----:B--2---:R-:W-:Y:S04]  /*69dd0*/  STL [R1+0x3ddc], R20 ;  /* 0x003ddc1401007387 */ /* 0x004fe80000100800 */
[----:B------:R0:W-:Y:S02]  /*69de0*/  STL.64 [R1+0xe90], R56 ;  /* 0x000e903801007387 */ /* 0x0001e40000100a00 */
[----:B0-----:R-:W-:-:S02]  /*69df0*/  IMAD.MOV.U32 R56, RZ, RZ, R64 ;  /* 0x000000ffff387224 */ /* 0x001fc400078e0040 */
[----:B---3--:R-:W-:-:S05]  /*69e00*/  IMAD.MOV.U32 R57, RZ, RZ, R63 ;  /* 0x000000ffff397224 */ /* 0x008fca00078e003f */
[----:B------:R-:W2:Y:S01]  /*69e10*/  @!P6 LDG.E.U16 R17, desc[UR6][R56.64] ;  /* 0x000000063811e981 */ /* 0x000ea2000c1e1500 */
[----:B------:R-:W-:Y:S02]  /*69e20*/  ISETP.GE.AND P0, PT, R81, R92, PT ;  /* 0x0000005c5100720c */ /* 0x000fe40003f06270 */
[-C--:B------:R-:W-:Y:S02]  /*69e30*/  LOP3.LUT R51, R51, R50.reuse, RZ, 0x3c, !PT ;  /* 0x0000003233337212 */ /* 0x080fe400078e3cff */
[----:B------:R-:W-:Y:S02]  /*69e40*/  PRMT R28, RZ, 0x7610, R28 ;  /* 0x00007610ff1c7816 */ /* 0x000fe4000000001c */
[----:B------:R-:W-:-:S04]  /*69e50*/  LOP3.LUT R50, R51, R50, RZ, 0x3c, !PT ;  /* 0x0000003233327212 */ /* 0x000fc800078e3cff */
[----:B------:R-:W-:-:S05]  /*69e60*/  LOP3.LUT R51, R51, R50, RZ, 0x3c, !PT ;  /* 0x0000003233337212 */ /* 0x000fca00078e3cff */
[----:B------:R0:W3:Y:S04]  /*69e70*/  @!P0 LDG.E.U16 R28, desc[UR6][R50.64] ;  /* 0x00000006321c8981 */ /* 0x0000e8000c1e1500 */
[----:B------:R1:W-:Y:S04]  /*69e80*/  STL.64 [R1+0xdb8], R48 ;  /* 0x000db83001007387 */ /* 0x0003e80000100a00 */
[----:B------:R-:W3:Y:S04]  /*69e90*/  LDL.LU R65, [R1+0x18] ;  /* 0x0000180001417983 */ /* 0x000ee80000300800 */
[----:B------:R-:W3:Y:S01]  /*69ea0*/  LDL.LU R55, [R1+0x20] ;  /* 0x0000200001377983 */ /* 0x000ee20000300800 */
[----:B------:R-:W-:-:S02]  /*69eb0*/  ISETP.GE.AND P5, PT, R81, R92, PT ;  /* 0x0000005c5100720c */ /* 0x000fc40003fa6270 */
[----:B------:R-:W-:Y:S01]  /*69ec0*/  PRMT R27, RZ, 0x7610, R27 ;  /* 0x00007610ff1b7816 */ /* 0x000fe2000000001b */
[----:B-1----:R-:W3:Y:S04]  /*69ed0*/  LDL.LU R48, [R1+0x34] ;  /* 0x0000340001307983 */ /* 0x002ee80000300800 */
[----:B------:R-:W3:Y:S04]  /*69ee0*/  LDL.LU R49, [R1+0x38] ;  /* 0x0000380001317983 */ /* 0x000ee80000300800 */
[----:B------:R-:W-:Y:S04]  /*69ef0*/  STL.64 [R1+0x3d80], R18 ;  /* 0x003d801201007387 */ /* 0x000fe80000100a00 */
[----:B------:R-:W-:Y:S04]  /*69f00*/  STL [R1+0x3de0], R18 ;  /* 0x003de01201007387 */ /* 0x000fe80000100800 */
[----:B------:R-:W-:Y:S04]  /*69f10*/  STL.64 [R1+0xcb8], R56 ;  /* 0x000cb83801007387 */ /* 0x000fe80000100a00 */
[----:B--2---:R-:W-:Y:S04]  /*69f20*/  STL.64 [R1+0x3de8], R16 ;  /* 0x003de81001007387 */ /* 0x004fe80000100a00 */
[----:B------:R0:W-:Y:S02]  /*69f30*/  STL.64 [R1+0xbb0], R50 ;  /* 0x000bb03201007387 */ /* 0x0001e40000100a00 */
[----:B0-----:R-:W-:-:S02]  /*69f40*/  IMAD.MOV.U32 R50, RZ, RZ, R53 ;  /* 0x000000ffff327224 */ /* 0x001fc400078e0035 */
[----:B----4-:R-:W-:-:S05]  /*69f50*/  IMAD.MOV.U32 R51, RZ, RZ, R52 ;  /* 0x000000ffff337224 */ /* 0x010fca00078e0034 */
[----:B------:R-:W2:Y:S01]  /*69f60*/  @!P5 LDG.E.U16 R27, desc[UR6][R50.64] ;  /* 0x00000006321bd981 */ /* 0x000ea2000c1e1500 */
[----:B------:R-:W-:-:S05]  /*69f70*/  PRMT R29, RZ, 0x7610, R29 ;  /* 0x00007610ff1d7816 */ /* 0x000fca000000001d */
[----:B---3--:R-:W-:Y:S04]  /*69f80*/  STL.64 [R1+0x3f00], R28 ;  /* 0x003f001c01007387 */ /* 0x008fe80000100a00 */
[----:B------:R0:W-:Y:S01]  /*69f90*/  STL.64 [R1+0xab0], R50 ;  /* 0x000ab03201007387 */ /* 0x0001e20000100a00 */
[----:B------:R-:W-:-:S03]  /*69fa0*/  ISETP.GE.AND P6, PT, R81, R92, PT ;  /* 0x0000005c5100720c */ /* 0x000fc60003fc6270 */
[----:B0-----:R-:W3:Y:S04]  /*69fb0*/  LDL.LU R50, [R1+0xc0] ;  /* 0x0000c00001327983 */ /* 0x001ee80000300800 */
[----:B------:R-:W3:Y:S04]  /*69fc0*/  LDL.LU R51, [R1+0xc8] ;  /* 0x0000c80001337983 */ /* 0x000ee80000300800 */
[----:B------:R-:W4:Y:S04]  /*69fd0*/  LDL.LU R52, [R1+0x94] ;  /* 0x0000940001347983 */ /* 0x000f280000300800 */
[----:B------:R-:W4:Y:S01]  /*69fe0*/  LDL.LU R53, [R1+0x9c] ;  /* 0x00009c0001357983 */ /* 0x000f220000300800 */
[----:B------:R-:W-:Y:S01]  /*69ff0*/  PRMT R76, RZ, 0x7610, R76 ;  /* 0x00007610ff4c7816 */ /* 0x000fe2000000004c */
[----:B------:R-:W-:-:S02]  /*6a000*/  IMAD.MOV.U32 R60, RZ, RZ, R82 ;  /* 0x000000ffff3c7224 */ /* 0x000fc400078e0052 */
[----:B------:R-:W-:Y:S02]  /*6a010*/  IMAD.MOV.U32 R61, RZ, RZ, R84 ;  /* 0x000000ffff3d7224 */ /* 0x000fe400078e0054 */
[----:B------:R-:W-:Y:S02]  /*6a020*/  IMAD.MOV.U32 R56, RZ, RZ, R55 ;  /* 0x000000ffff387224 */ /* 0x000fe400078e0037 */
[----:B------:R-:W-:Y:S01]  /*6a030*/  IMAD.MOV.U32 R57, RZ, RZ, R65 ;  /* 0x000000ffff397224 */ /* 0x000fe200078e0041 */
[----:B------:R-:W3:Y:S01]  /*6a040*/  @!P6 LDG.E.U16 R76, desc[UR6][R60.64] ;  /* 0x000000063c4ce981 */ /* 0x000ee2000c1e1500 */
[----:B------:R-:W-:-:S03]  /*6a050*/  ISETP.GE.AND P0, PT, R81, R92, PT ;  /* 0x0000005c5100720c */ /* 0x000fc60003f06270 */
[----:B--2---:R-:W-:Y:S04]  /*6a060*/  STL [R1+0x3df0], R27 ;  /* 0x003df01b01007387 */ /* 0x004fe80000100800 */
[----:B------:R-:W2:Y:S04]  /*6a070*/  LDL.LU R84, [R1+0x4008] ;  /* 0x0040080001547983 */ /* 0x000ea80000300800 */
[----:B------:R-:W2:Y:S04]  /*6a080*/  LDL.LU R82, [R1+0x4004] ;  /* 0x0040040001527983 */ /* 0x000ea80000300800 */
[----:B------:R0:W-:Y:S04]  /*6a090*/  STL.64 [R1+0xc60], R60 ;  /* 0x000c603c01007387 */ /* 0x0001e80000100a00 */
[----:B------:R-:W-:Y:S04]  /*6a0a0*/  STL.64 [R1+0xb60], R56 ;  /* 0x000b603801007387 */ /* 0x000fe80000100a00 */
[----:B0-----:R-:W2:Y:S04]  /*6a0b0*/  LDL.LU R61, [R1+0xf0] ;  /* 0x0000f000013d7983 */ /* 0x001ea80000300800 */
[----:B------:R-:W2:Y:S01]  /*6a0c0*/  LDL.LU R55, [R1+0xf8] ;  /* 0x0000f80001377983 */ /* 0x000ea20000300800 */
[----:B------:R-:W-:-:S02]  /*6a0d0*/  ISETP.GE.AND P5, PT, R81, R92, PT ;  /* 0x0000005c5100720c */ /* 0x000fc40003fa6270 */
[-C--:B------:R-:W-:Y:S02]  /*6a0e0*/  LOP3.LUT R49, R49, R48.reuse, RZ, 0x3c, !PT ;  /* 0x0000003031317212 */ /* 0x080fe400078e3cff */
[----:B------:R-:W-:Y:S02]  /*6a0f0*/  PRMT R75, RZ, 0x7610, R75 ;  /* 0x00007610ff4b7816 */ /* 0x000fe4000000004b */
[----:B------:R-:W-:Y:S02]  /*6a100*/  LOP3.LUT R48, R49, R48, RZ, 0x3c, !PT ;  /* 0x0000003031307212 */ /* 0x000fe400078e3cff */
[----:B------:R-:W-:Y:S02]  /*6a110*/  PRMT R74, RZ, 0x7610, R74 ;  /* 0x00007610ff4a7816 */ /* 0x000fe4000000004a */
[----:B------:R-:W-:Y:S01]  /*6a120*/  ISETP.GE.AND P6, PT, R81, R92, PT ;  /* 0x0000005c5100720c */ /* 0x000fe20003fc6270 */
[----:B------:R2:W2:Y:S01]  /*6a130*/  @!P0 LDG.E.U16 R75, desc[UR6][R56.64] ;  /* 0x00000006384b8981 */ /* 0x0004a2000c1e1500 */
[----:B------:R-:W-:-:S02]  /*6a140*/  LOP3.LUT R49, R49, R48, RZ, 0x3c, !PT ;  /* 0x0000003031317212 */ /* 0x000fc400078e3cff */
[----:B------:R-:W-:Y:S02]  /*6a150*/  ISETP.GE.AND P0, PT, R81, R92, PT ;  /* 0x0000005c5100720c */ /* 0x000fe40003f06270 */
[----:B---3--:R-:W-:Y:S02]  /*6a160*/  LOP3.LUT R51, R51, R50, RZ, 0x3c, !PT ;  /* 0x0000003233337212 */ /* 0x008fe400078e3cff */
[----:B----4-:R-:W-:Y:S01]  /*6a170*/  LOP3.LUT R53, R53, R52, RZ, 0x3c, !PT ;  /* 0x0000003435357212 */ /* 0x010fe200078e3cff */
[----:B------:R-:W3:Y:S01]  /*6a180*/  @!P5 LDG.E.U16 R74, desc[UR6][R48.64] ;  /* 0x00000006304ad981 */ /* 0x000ee2000c1e1500 */
[----:B------:R-:W-:Y:S02]  /*6a190*/  LOP3.LUT R50, R51, R50, RZ, 0x3c, !PT ;  /* 0x0000003233327212 */ /* 0x000fe400078e3cff */
[----:B------:R-:W-:Y:S02]  /*6a1a0*/  LOP3.LUT R52, R53, R52, RZ, 0x3c, !PT ;  /* 0x0000003435347212 */ /* 0x000fe400078e3cff */
[----:B------:R-:W-:-:S02]  /*6a1b0*/  PRMT R73, RZ, 0x7610, R73 ;  /* 0x00007610ff497816 */ /* 0x000fc40000000049 */
[----:B------:R-:W-:Y:S01]  /*6a1c0*/  PRMT R72, RZ, 0x7610, R72 ;  /* 0x00007610ff487816 */ /* 0x000fe20000000048 */
[----:B------:R0:W-:Y:S01]  /*6a1d0*/  STL.64 [R1+0xa60], R48 ;  /* 0x000a603001007387 */ /* 0x0001e20000100a00 */
[----:B------:R-:W-:Y:S02]  /*6a1e0*/  LOP3.LUT R51, R51, R50, RZ, 0x3c, !PT ;  /* 0x0000003233337212 */ /* 0x000fe400078e3cff */
[----:B------:R-:W-:Y:S01]  /*6a1f0*/  LOP3.LUT R53, R53, R52, RZ, 0x3c, !PT ;  /* 0x0000003435357212 */ /* 0x000fe200078e3cff */
[----:B------:R-:W4:Y:S04]  /*6a200*/  LDL.LU R62, [R1+0x140] ;  /* 0x00014000013e7983 */ /* 0x000f280000300800 */
[----:B------:R-:W4:Y:S04]  /*6a210*/  LDL.LU R63, [R1+0x148] ;  /* 0x00014800013f7983 */ /* 0x000f280000300800 */
[----:B------:R-:W4:Y:S04]  /*6a220*/  LDL.LU R64, [R1+0x118] ;  /* 0x0001180001407983 */ /* 0x000f280000300800 */
[----:B------:R-:W4:Y:S04]  /*6a230*/  LDL.LU R65, [R1+0x11c] ;  /* 0x00011c0001417983 */ /* 0x000f280000300800 */
[----:B------:R-:W4:Y:S04]  /*6a240*/  @!P6 LDG.E.U16 R73, desc[UR6][R52.64] ;  /* 0x000000063449e981 */ /* 0x000f28000c1e1500 */
[----:B------:R-:W4:Y:S01]  /*6a250*/  @!P0 LDG.E.U16 R72, desc[UR6][R50.64] ;  /* 0x0000000632488981 */ /* 0x000f22000c1e1500 */
[----:B------:R-:W-:-:S03]  /*6a260*/  ISETP.GE.AND P5, PT, R81, R92, PT ;  /* 0x0000005c5100720c */ /* 0x000fc60003fa6270 */
[----:B0-----:R-:W4:Y:S04]  /*6a270*/  LDL.LU R48, [R1+0x14c] ;  /* 0x00014c0001307983 */ /* 0x001f280000300800 */
[----:B------:R-:W4:Y:S01]  /*6a280*/  LDL.LU R49, [R1+0x150] ;  /* 0x0001500001317983 */ /* 0x000f220000300800 */
[----:B------:R-:W-:Y:S01]  /*6a290*/  PRMT R54, RZ, 0x7610, R54 ;  /* 0x00007610ff367816 */ /* 0x000fe20000000036 */
[----:B--2---:R-:W-:Y:S02]  /*6a2a0*/  IMAD.MOV.U32 R57, RZ, RZ, R61 ;  /* 0x000000ffff397224 */ /* 0x004fe400078e003d */
[----:B------:R-:W-:-:S05]  /*6a2b0*/  IMAD.MOV.U32 R56, RZ, RZ, R55 ;  /* 0x000000ffff387224 */ /* 0x000fca00078e0037 */
[----:B------:R0:W2:Y:S01]  /*6a2c0*/  @!P5 LDG.E.U16 R54, desc[UR6][R56.64] ;  /* 0x000000063836d981 */ /* 0x0000a2000c1e1500 */
[----:B------:R-:W-:Y:S02]  /*6a2d0*/  PRMT R2, RZ, 0x7610, R2 ;  /* 0x00007610ff027816 */ /* 0x000fe40000000002 */
[----:B------:R-:W-:Y:S02]  /*6a2e0*/  PRMT R3, RZ, 0x7610, R3 ;  /* 0x00007610ff037816 */ /* 0x000fe40000000003 */
[----:B------:R-:W-:Y:S01]  /*6a2f0*/  ISETP.GE.AND P0, PT, R81, R92, PT ;  /* 0x0000005c5100720c */ /* 0x000fe20003f06270 */
[----:B---3--:R-:W-:Y:S04]  /*6a300*/  STL.64 [R1+0x3d08], R74 ;  /* 0x003d084a01007387 */ /* 0x008fe80000100a00 */
[----:B------:R-:W-:Y:S04]  /*6a310*/  STL.64 [R1+0x3e00], R74 ;  /* 0x003e004a01007387 */ /* 0x000fe80000100a00 */
[----:B------:R-:W-:Y:S04]  /*6a320*/  STL.64 [R1+0x3e20], R2 ;  /* 0x003e200201007387 */ /* 0x000fe80000100a00 */
[----:B------:R-:W-:Y:S04]  /*6a330*/  STL.64 [R1+0x9a0], R52 ;  /* 0x0009a03401007387 */ /* 0x000fe80000100a00 */
[----:B------:R1:W-:Y:S01]  /*6a340*/  STL.64 [R1+0x8f0], R50 ;  /* 0x0008f03201007387 */ /* 0x0003e20000100a00 */
[----:B------:R-:W-:-:S02]  /*6a350*/  PRMT R87, RZ, 0x7610, R87 ;  /* 0x00007610ff577816 */ /* 0x000fc40000000057 */
[----:B------:R-:W-:Y:S01]  /*6a360*/  ISETP.GE.AND P5, PT, R81, R92, PT ;  /* 0x0000005c5100720c */ /* 0x000fe20003fa6270 */
[----:B-1----:R-:W3:Y:S04]  /*6a370*/  LDL.LU R50, [R1+0x17c] ;  /* 0x00017c0001327983 */ /* 0x002ee80000300800 */
[----:B------:R-:W3:Y:S04]  /*6a380*/  LDL.LU R51, [R1+0x180] ;  /* 0x0001800001337983 */ /* 0x000ee80000300800 */
[----:B------:R-:W3:Y:S04]  /*6a390*/  LDL.LU R52, [R1+0x154] ;  /* 0x0001540001347983 */ /* 0x000ee80000300800 */
[----:B------:R-:W3:Y:S04]  /*6a3a0*/  LDL.LU R53, [R1+0x178] ;  /* 0x0001780001357983 */ /* 0x000ee80000300800 */
[----:B----4-:R-:W-:Y:S04]  /*6a3b0*/  STL.64 [R1+0x3e10], R72 ;  /* 0x003e104801007387 */ /* 0x010fe80000100a00 */
[----:B------:R0:W-:Y:S01]  /*6a3c0*/  STL.64 [R1+0x840], R56 ;  /* 0x0008403801007387 */ /* 0x0001e20000100a00 */
[----:B------:R-:W-:-:S02]  /*6a3d0*/  LOP3.LUT R49, R49, R48, RZ, 0x3c, !PT ;  /* 0x0000003031317212 */ /* 0x000fc400078e3cff */
[----:B------:R-:W-:Y:S02]  /*6a3e0*/  PRMT R86, RZ, 0x7610, R86 ;  /* 0x00007610ff567816 */ /* 0x000fe40000000056 */
[C---:B------:R-:W-:Y:S01]  /*6a3f0*/  LOP3.LUT R48, R49.reuse, R48, RZ, 0x3c, !PT ;  /* 0x0000003031307212 */ /* 0x040fe200078e3cff */
[----:B0-----:R-:W-:Y:S02]  /*6a400*/  IMAD.MOV.U32 R56, RZ, RZ, R63 ;  /* 0x000000ffff387224 */ /* 0x001fe400078e003f */
[----:B------:R-:W-:Y:S01]  /*6a410*/  IMAD.MOV.U32 R57, RZ, RZ, R62 ;  /* 0x000000ffff397224 */ /* 0x000fe200078e003e */
[----:B------:R-:W-:-:S04]  /*6a420*/  LOP3.LUT R49, R49, R48, RZ, 0x3c, !PT ;  /* 0x0000003031317212 */ /* 0x000fc800078e3cff */
[----:B------:R-:W4:Y:S04]  /*6a430*/  @!P0 LDG.E.U16 R87, desc[UR6][R56.64] ;  /* 0x0000000638578981 */ /* 0x000f28000c1e1500 */
[----:B------:R-:W3:Y:S04]  /*6a440*/  @!P5 LDG.E.U16 R86, desc[UR6][R48.64] ;  /* 0x000000063056d981 */ /* 0x000ee8000c1e1500 */
[----:B--2---:R0:W-:Y:S04]  /*6a450*/  STL [R1+0x4], R54 ;  /* 0x0000043601007387 */ /* 0x0041e80000100800 */
[----:B0-----:R-:W2:Y:S04]  /*6a460*/  LDL.LU R54, [R1+0x1b4] ;  /* 0x0001b40001367983 */ /* 0x001ea80000300800 */
[----:B------:R-:W2:Y:S01]  /*6a470*/  LDL.LU R55, [R1+0x1d8] ;  /* 0x0001d80001377983 */ /* 0x000ea20000300800 */
[----:B------:R-:W-:-:S02]  /*6a480*/  ISETP.GE.AND P6, PT, R81, R92, PT ;  /* 0x0000005c5100720c */ /* 0x000fc40003fc6270 */
[----:B------:R-:W-:Y:S02]  /*6a490*/  PRMT R6, RZ, 0x7610, R6 ;  /* 0x00007610ff067816 */ /* 0x000fe40000000006 */
[----:B------:R-:W-:Y:S01]  /*6a4a0*/  PRMT R58, RZ, 0x7610, R58 ;  /* 0x00007610ff3a7816 */ /* 0x000fe2000000003a */
[----:B------:R-:W-:Y:S02]  /*6a4b0*/  IMAD.MOV.U32 R60, RZ, RZ, R65 ;  /* 0x000000ffff3c7224 */ /* 0x000fe400078e0041 */
[----:B------:R-:W-:Y:S01]  /*6a4c0*/  IMAD.MOV.U32 R61, RZ, RZ, R64 ;  /* 0x000000ffff3d7224 */ /* 0x000fe200078e0040 */
[CC--:B------:R-:W-:Y:S01]  /*6a4d0*/  ISETP.GE.AND P0, PT, R81.reuse, R92.reuse, PT ;  /* 0x0000005c5100720c */ /* 0x0c0fe20003f06270 */
[----:B------:R-:W-:Y:S04]  /*6a4e0*/  STL.64 [R1+0x3e28], R6 ;  /* 0x003e280601007387 */ /* 0x000fe80000100a00 */
[----:B------:R-:W-:Y:S04]  /*6a4f0*/  STL.64 [R1+0x780], R60 ;  /* 0x0007803c01007387 */ /* 0x000fe80000100a00 */
[----:B------:R-:W-:Y:S01]  /*6a500*/  STL.64 [R1+0x680], R56 ;  /* 0x0006803801007387 */ /* 0x000fe20000100a00 */
[----:B------:R-:W-:-:S03]  /*6a510*/  ISETP.GE.AND P5, PT, R81, R92, PT ;  /* 0x0000005c5100720c */ /* 0x000fc60003fa6270 */
[----:B------:R-:W2:Y:S01]  /*6a520*/  @!P6 LDG.E.U16 R58, desc[UR6][R60.64] ;  /* 0x000000063c3ae981 */ /* 0x000ea2000c1e1500 */
[----:B------:R-:W-:Y:S02]  /*6a530*/  ISETP.GE.AND P6, PT, R81, R92, PT ;  /* 0x0000005c5100720c */ /* 0x000fe40003fc6270 */
[----:B------:R-:W-:Y:S02]  /*6a540*/  PRMT R78, RZ, 0x7610, R78 ;  /* 0x00007610ff4e7816 */ /* 0x000fe4000000004e */
[----:B------:R-:W-:Y:S02]  /*6a550*/  PRMT R79, RZ, 0x7610, R79 ;  /* 0x00007610ff4f7816 */ /* 0x000fe4000000004f */
[----:B------:R-:W-:Y:S01]  /*6a560*/  PRMT R77, RZ, 0x7610, R77 ;  /* 0x00007610ff4d7816 */ /* 0x000fe2000000004d */
[----:B----4-:R-:W-:Y:S04]  /*6a570*/  STL [R1+0x3cf4], R87 ;  /* 0x003cf45701007387 */ /* 0x010fe80000100800 */
[----:B------:R0:W-:Y:S04]  /*6a580*/  STL.64 [R1+0x578], R48 ;  /* 0x0005783001007387 */ /* 0x0001e80000100a00 */
[----:B---3--:R-:W-:Y:S01]  /*6a590*/  STL [R1+0x3cf8], R86 ;  /* 0x003cf85601007387 */ /* 0x008fe20000100800 */
[----:B0-----:R-:W-:-:S02]  /*6a5a0*/  IMAD.MOV.U32 R48, RZ, RZ, R51 ;  /* 0x000000ffff307224 */ /* 0x001fc400078e0033 */
[----:B------:R-:W-:Y:S02]  /*6a5b0*/  IMAD.MOV.U32 R49, RZ, RZ, R50 ;  /* 0x000000ffff317224 */ /* 0x000fe400078e0032 */
[----:B------:R-:W-:Y:S02]  /*6a5c0*/  IMAD.MOV.U32 R50, RZ, RZ, R53 ;  /* 0x000000ffff327224 */ /* 0x000fe400078e0035 */
[----:B------:R-:W-:Y:S01]  /*6a5d0*/  IMAD.MOV.U32 R51, RZ, RZ, R52 ;  /* 0x000000ffff337224 */ /* 0x000fe200078e0034 */
[----:B------:R2:W3:Y:S04]  /*6a5e0*/  @!P0 LDG.E.U16 R78, desc[UR6][R48.64] ;  /* 0x00000006304e8981 */ /* 0x0004e8000c1e1500 */
[----:B------:R-:W-:Y:S04]  /*6a5f0*/  STL.64 [R1+0x5c8], R50 ;  /* 0x0005c83201007387 */ /* 0x000fe80000100a00 */
[----:B------:R2:W-:Y:S04]  /*6a600*/  STL.64 [R1+0x650], R48 ;  /* 0x0006503001007387 */ /* 0x0005e80000100a00 */
[----:B------:R0:W3:Y:S01]  /*6a610*/  @!P6 LDG.E.U16 R79, desc[UR6][R50.64] ;  /* 0x00000006324fe981 */ /* 0x0000e2000c1e1500 */
[----:B--2---:R-:W-:-:S02]  /*6a620*/  IMAD.MOV.U32 R49, RZ, RZ, R54 ;  /* 0x000000ffff317224 */ /* 0x004fc400078e0036 */
[----:B------:R-:W-:-:S05]  /*6a630*/  IMAD.MOV.U32 R48, RZ, RZ, R55 ;  /* 0x000000ffff307224 */ /* 0x000fca00078e0037 */
[----:B------:R1:W2:Y:S01]  /*6a640*/  @!P5 LDG.E.U16 R77, desc[UR6][R48.64] ;  /* 0x00000006304dd981 */ /* 0x0002a2000c1e1500 */
[CC--:B------:R-:W-:Y:S02]  /*6a650*/  ISETP.GE.AND P0, PT, R81.reuse, R92.reuse, PT ;  /* 0x0000005c5100720c */ /* 0x0c0fe40003f06270 */
[----:B------:R-:W-:Y:S02]  /*6a660*/  PRMT R80, RZ, 0x7610, R80 ;  /* 0x00007610ff507816 */ /* 0x000fe40000000050 */
[----:B------:R-:W-:Y:S02]  /*6a670*/  ISETP.GE.AND P5, PT, R81, R92, PT ;  /* 0x0000005c5100720c */ /* 0x000fe40003fa6270 */
[----:B------:R-:W-:Y:S01]  /*6a680*/  PRMT R41, RZ, 0x7610, R41 ;  /* 0x00007610ff297816 */ /* 0x000fe20000000029 */
[----:B0-----:R-:W-:Y:S02]  /*6a690*/  IMAD.MOV.U32 R50, RZ, RZ, R91 ;  /* 0x000000ffff327224 */ /* 0x001fe400078e005b */
[----:B------:R-:W-:Y:S01]  /*6a6a0*/  IMAD.MOV.U32 R51, RZ, RZ, R83 ;  /* 0x000000ffff337224 */ /* 0x000fe200078e0053 */
[----:B------:R-:W-:-:S02]  /*6a6b0*/  PRMT R40, RZ, 0x7610, R40 ;  /* 0x00007610ff287816 */ /* 0x000fc40000000028 */
[----:B------:R-:W-:Y:S02]  /*6a6c0*/  ISETP.GE.AND P6, PT, R81, R92, PT ;  /* 0x0000005c5100720c */ /* 0x000fe40003fc6270 */
[----:B------:R-:W-:-:S11]  /*6a6d0*/  PRMT R45, RZ, 0x7610, R45 ;  /* 0x00007610ff2d7816 */ /* 0x000fd6000000002d */
[----:B------:R-:W4:Y:S04]  /*6a6e0*/  @!P6 LDG.E.U16 R45, desc[UR6][R50.64] ;  /* 0x00000006322de981 */ /* 0x000f28000c1e1500 */
[----:B---3--:R-:W-:Y:S04]  /*6a6f0*/  STL.64 [R1+0x3d00], R78 ;  /* 0x003d004e01007387 */ /* 0x008fe80000100a00 */
[----:B------:R1:W-:Y:S02]  /*6a700*/  STL.64 [R1+0x6d0], R48 ;  /* 0x0006d03001007387 */ /* 0x0003e40000100a00 */
[----:B-1----:R-:W-:-:S02]  /*6a710*/  IMAD.MOV.U32 R49, RZ, RZ, R85 ;  /* 0x000000ffff317224 */ /* 0x002fc400078e0055 */
[----:B------:R-:W-:-:S05]  /*6a720*/  IMAD.MOV.U32 R48, RZ, RZ, R90 ;  /* 0x000000ffff307224 */ /* 0x000fca00078e005a */
[----:B------:R0:W3:Y:S04]  /*6a730*/  @!P0 LDG.E.U16 R41, desc[UR6][R48.64] ;  /* 0x0000000630298981 */ /* 0x0000e8000c1e1500 */
[----:B--2---:R-:W-:Y:S04]  /*6a740*/  STL.64 [R1+0x3ea8], R76 ;  /* 0x003ea84c01007387 */ /* 0x004fe80000100a00 */
[----:B------:R-:W-:Y:S04]  /*6a750*/  STL [R1], R58 ;  /* 0x0000003a01007387 */ /* 0x000fe80000100800 */
[----:B------:R-:W-:Y:S04]  /*6a760*/  STL [R1+0x3f68], R80 ;  /* 0x003f685001007387 */ /* 0x000fe80000100800 */
[----:B------:R-:W2:Y:S04]  /*6a770*/  LDL.LU R85, [R1+0x4000] ;  /* 0x0040000001557983 */ /* 0x000ea80000300800 */
[----:B------:R-:W3:Y:S04]  /*6a780*/  LDL.LU R90, [R1+0x3ffc] ;  /* 0x003ffc00015a7983 */ /* 0x000ee80000300800 */
[----:B------:R-:W4:Y:S04]  /*6a790*/  LDL.LU R83, [R1+0x3ff8] ;  /* 0x003ff80001537983 */ /* 0x000f280000300800 */
[----:B------:R-:W4:Y:S04]  /*6a7a0*/  LDL.LU R91, [R1+0x3ff4] ;  /* 0x003ff400015b7983 */ /* 0x000f280000300800 */
[----:B------:R-:W-:Y:S04]  /*6a7b0*/  STL.64 [R1+0xc48], R50 ;  /* 0x000c483201007387 */ /* 0x000fe80000100a00 */
[----:B------:R0:W-:Y:S02]  /*6a7c0*/  STL.64 [R1+0xc20], R48 ;  /* 0x000c203001007387 */ /* 0x0001e40000100a00 */
[----:B0-----:R-:W-:-:S02]  /*6a7d0*/  IMAD.MOV.U32 R48, RZ, RZ, R82 ;  /* 0x000000ffff307224 */ /* 0x001fc400078e0052 */
[----:B------:R-:W-:Y:S02]  /*6a7e0*/  IMAD.MOV.U32 R49, RZ, RZ, R84 ;  /* 0x000000ffff317224 */ /* 0x000fe400078e0054 */
[----:B------:R-:W4:Y:S04]  /*6a7f0*/  LDL.LU R84, [R1+0x3ff0] ;  /* 0x003ff00001547983 */ /* 0x000f280000300800 */
[----:B------:R2:W4:Y:S04]  /*6a800*/  @!P5 LDG.E.U16 R40, desc[UR6][R48.64] ;  /* 0x000000063028d981 */ /* 0x000528000c1e1500 */
[----:B------:R-:W4:Y:S01]  /*6a810*/  LDL.LU R82, [R1+0x3fec] ;  /* 0x003fec0001527983 */ /* 0x000f220000300800 */
[----:B------:R-:W-:-:S02]  /*6a820*/  PRMT R88, RZ, 0x7610, R88 ;  /* 0x00007610ff587816 */ /* 0x000fc40000000058 */
[----:B------:R-:W-:Y:S02]  /*6a830*/  PRMT R89, RZ, 0x7610, R89 ;  /* 0x00007610ff597816 */ /* 0x000fe40000000059 */
[CC--:B------:R-:W-:Y:S01]  /*6a840*/  ISETP.GE.AND P0, PT, R81.reuse, R92.reuse, PT ;  /* 0x0000005c5100720c */ /* 0x0c0fe20003f06270 */
[----:B------:R2:W-:Y:S04]  /*6a850*/  STL.64 [R1+0xc08], R48 ;  /* 0x000c083001007387 */ /* 0x0005e80000100a00 */
[----:B------:R-:W-:Y:S01]  /*6a860*/  STL.64 [R1+0x3eb0], R88 ;  /* 0x003eb05801007387 */ /* 0x000fe20000100a00 */
[----:B------:R-:W-:Y:S02]  /*6a870*/  ISETP.GE.AND P5, PT, R81, R92, PT ;  /* 0x0000005c5100720c */ /* 0x000fe40003fa6270 */
[----:B------:R-:W-:-:S02]  /*6a880*/  PRMT R35, RZ, 0x7610, R35 ;  /* 0x00007610ff237816 */ /* 0x000fc40000000023 */
[----:B------:R-:W-:Y:S01]  /*6a890*/  PRMT R34, RZ, 0x7610, R34 ;  /* 0x00007610ff227816 */ /* 0x000fe20000000022 */
[----:B--2---:R-:W-:Y:S02]  /*6a8a0*/  IMAD.MOV.U32 R49, RZ, RZ, R85 ;  /* 0x000000ffff317224 */ /* 0x004fe400078e0055 */
[----:B---3--:R-:W-:Y:S01]  /*6a8b0*/  IMAD.MOV.U32 R48, RZ, RZ, R90 ;  /* 0x000000ffff307224 */ /* 0x008fe200078e005a */
[----:B----4-:R0:W-:Y:S04]  /*6a8c0*/  STL [R1+0x2560], R40 ;  /* 0x0025602801007387 */ /* 0x0101e80000100800 */
[----:B------:R1:W-:Y:S01]  /*6a8d0*/  STL [R1+0x2564], R41 ;  /* 0x0025642901007387 */ /* 0x0003e20000100800 */
[----:B0-----:R-:W-:Y:S02]  /*6a8e0*/  IMAD.MOV.U32 R40, RZ, RZ, R91 ;  /* 0x000000ffff287224 */ /* 0x001fe400078e005b */
[----:B-1----:R-:W-:-:S02]  /*6a8f0*/  IMAD.MOV.U32 R41, RZ, RZ, R83 ;  /* 0x000000ffff297224 */ /* 0x002fc400078e0053 */
[----:B------:R-:W2:Y:S04]  /*6a900*/  LDL.LU R83, [R1+0x3fe8] ;  /* 0x003fe80001537983 */ /* 0x000ea80000300800 */
[----:B------:R-:W3:Y:S04]  /*6a910*/  LDL.LU R91, [R1+0x3fe4] ;  /* 0x003fe400015b7983 */ /* 0x000ee80000300800 */
[----:B------:R-:W4:Y:S04]  /*6a920*/  LDL.LU R85, [R1+0x3fe0] ;  /* 0x003fe00001557983 */ /* 0x000f280000300800 */
[----:B------:R-:W4:Y:S04]  /*6a930*/  LDL.LU R90, [R1+0x3fdc] ;  /* 0x003fdc00015a7983 */ /* 0x000f280000300800 */
[----:B------:R-:W-:Y:S04]  /*6a940*/  STL.64 [R1+0xbe0], R48 ;  /* 0x000be03001007387 */ /* 0x000fe80000100a00 */
[----:B------:R0:W-:Y:S04]  /*6a950*/  STL.64 [R1+0xbc8], R40 ;  /* 0x000bc82801007387 */ /* 0x0001e80000100a00 */
[----:B------:R0:W4:Y:S02]  /*6a960*/  @!P0 LDG.E.U16 R35, desc[UR6][R40.64] ;  /* 0x0000000628238981 */ /* 0x000124000c1e1500 */
[----:B0-----:R-:W-:-:S02]  /*6a970*/  IMAD.MOV.U32 R40, RZ, RZ, R82 ;  /* 0x000000ffff287224 */ /* 0x001fc400078e0052 */
[----:B------:R-:W-:-:S05]  /*6a980*/  IMAD.MOV.U32 R41, RZ, RZ, R84 ;  /* 0x000000ffff297224 */ /* 0x000fca00078e0054 */
[----:B------:R2:W4:Y:S04]  /*6a990*/  @!P5 LDG.E.U16 R34, desc[UR6][R40.64] ;  /* 0x000000062822d981 */ /* 0x000528000c1e1500 */
[----:B------:R-:W-:Y:S04]  /*6a9a0*/  STL [R1+0x2568], R45 ;  /* 0x0025682d01007387 */ /* 0x000fe80000100800 */
[----:B------:R-:W4:Y:S04]  /*6a9b0*/  LDL.LU R84, [R1+0x3fd8] ;  /* 0x003fd80001547983 */ /* 0x000f280000300800 */
[----:B------:R-:W4:Y:S01]  /*6a9c0*/  LDL.LU R82, [R1+0x3fd4] ;  /* 0x003fd40001527983 */ /* 0x000f220000300800 */
[----:B------:R-:W-:-:S02]  /*6a9d0*/  ISETP.GE.AND P6, PT, R81, R92, PT ;  /* 0x0000005c5100720c */ /* 0x000fc40003fc6270 */
[CC--:B------:R-:W-:Y:S02]  /*6a9e0*/  ISETP.GE.AND P0, PT, R81.reuse, R92.reuse, PT ;  /* 0x0000005c5100720c */ /* 0x0c0fe40003f06270 */
[----:B------:R-:W-:Y:S02]  /*6a9f0*/  PRMT R27, RZ, 0x7610, R27 ;  /* 0x00007610ff1b7816 */ /* 0x000fe4000000001b */
[----:B------:R-:W-:Y:S01]  /*6aa00*/  PRMT R42, RZ, 0x7610, R42 ;  /* 0x00007610ff2a7816 */ /* 0x000fe2000000002a */
[----:B------:R2:W-:Y:S01]  /*6aa10*/  STL.64 [R1+0xba0], R40 ;  /* 0x000ba02801007387 */ /* 0x0005e20000100a00 */
[----:B------:R-:W-:Y:S02]  /*6aa20*/  ISETP.GE.AND P5, PT, R81, R92, PT ;  /* 0x0000005c5100720c */ /* 0x000fe40003fa6270 */
[----:B------:R-:W-:Y:S02]  /*6aa30*/  PRMT R33, RZ, 0x7610, R33 ;  /* 0x00007610ff217816 */ /* 0x000fe40000000021 */
[----:B------:R-:W-:Y:S01]  /*6aa40*/  PRMT R26, RZ, 0x7610, R26 ;  /* 0x00007610ff1a7816 */ /* 0x000fe2000000001a */
[----:B------:R-:W4:Y:S01]  /*6aa50*/  @!P6 LDG.E.U16 R42, desc[UR6][R48.64] ;  /* 0x00000006302ae981 */ /* 0x000f22000c1e1500 */
[----:B--2---:R-:W-:-:S02]  /*6aa60*/  IMAD.MOV.U32 R41, RZ, RZ, R83 ;  /* 0x000000ffff297224 */ /* 0x004fc400078e0053 */
[----:B---3--:R-:W-:Y:S01]  /*6aa70*/  IMAD.MOV.U32 R40, RZ, RZ, R91 ;  /* 0x000000ffff287224 */ /* 0x008fe200078e005b */
[----:B----4-:R0:W-:Y:S04]  /*6aa80*/  STL [R1+0x2554], R34 ;  /* 0x0025542201007387 */ /* 0x0101e80000100800 */
[----:B------:R1:W-:Y:S04]  /*6aa90*/  STL [R1+0x2558], R35 ;  /* 0x0025582301007387 */ /* 0x0003e80000100800 */
[----:B------:R-:W-:Y:S01]  /*6aaa0*/  STL.S16 [R1+0x24e0], R27 ;  /* 0x0024e01b01007387 */ /* 0x000fe20000100600 */
[----:B0-----:R-:W-:Y:S01]  /*6aab0*/  MOV R34, R90 ;  /* 0x0000005a00227202 */ /* 0x001fe20000000f00 */
[----:B-1----:R-:W-:-:S02]  /*6aac0*/  IMAD.MOV.U32 R35, RZ, RZ, R85 ;  /* 0x000000ffff237224 */ /* 0x002fc400078e0055 */
[----:B------:R-:W2:Y:S04]  /*6aad0*/  LDL.LU R85, [R1+0x3fd0] ;  /* 0x003fd00001557983 */ /* 0x000ea80000300800 */
[----:B------:R-:W3:Y:S04]  /*6aae0*/  LDL.LU R90, [R1+0x3fcc] ;  /* 0x003fcc00015a7983 */ /* 0x000ee80000300800 */
[----:B------:R-:W4:Y:S04]  /*6aaf0*/  LDL.LU R83, [R1+0x3fc8] ;  /* 0x003fc80001537983 */ /* 0x000f280000300800 */
[----:B------:R-:W2:Y:S04]  /*6ab00*/  LDL.LU R91, [R1+0x3fc4] ;  /* 0x003fc400015b7983 */ /* 0x000ea80000300800 */
[----:B------:R-:W-:Y:S04]  /*6ab10*/  STL.64 [R1+0xb48], R40 ;  /* 0x000b482801007387 */ /* 0x000fe80000100a00 */
[----:B------:R0:W-:Y:S04]  /*6ab20*/  STL.64 [R1+0xb20], R34 ;  /* 0x000b202201007387 */ /* 0x0001e80000100a00 */
[----:B------:R0:W2:Y:S02]  /*6ab30*/  @!P0 LDG.E.U16 R33, desc[UR6][R34.64] ;  /* 0x0000000622218981 */ /* 0x0000a4000c1e1500 */
[----:B0-----:R-:W-:-:S02]  /*6ab40*/  IMAD.MOV.U32 R34, RZ, RZ, R82 ;  /* 0x000000ffff227224 */ /* 0x001fc400078e0052 */
[----:B------:R-:W-:-:S05]  /*6ab50*/  IMAD.MOV.U32 R35, RZ, RZ, R84 ;  /* 0x000000ffff237224 */ /* 0x000fca00078e0054 */
[----:B------:R-:W2:Y:S04]  /*6ab60*/  @!P5 LDG.E.U16 R26, desc[UR6][R34.64] ;  /* 0x00000006221ad981 */ /* 0x000ea8000c1e1500 */
[----:B------:R-:W-:Y:S01]  /*6ab70*/  STL [R1+0x255c], R42 ;  /* 0x00255c2a01007387 */ /* 0x000fe20000100800 */
[----:B------:R-:W-:-:S03]  /*6ab80*/  ISETP.GE.AND P6, PT, R81, R92, PT ;  /* 0x0000005c5100720c */ /* 0x000fc60003fc6270 */
[----:B------:R-:W3:Y:S04]  /*6ab90*/  LDL.LU R84, [R1+0x3fc0] ;  /* 0x003fc00001547983 */ /* 0x000ee80000300800 */
[----:B------:R-:W3:Y:S01]  /*6aba0*/  LDL.LU R82, [R1+0x3fbc] ;  /* 0x003fbc0001527983 */ /* 0x000ee20000300800 */
[----:B------:R-:W-:-:S03]  /*6abb0*/  PRMT R39, RZ, 0x7610, R39 ;  /* 0x00007610ff277816 */ /* 0x000fc60000000027 */
[----:B------:R3:W-:Y:S04]  /*6abc0*/  STL.64 [R1+0xb08], R34 ;  /* 0x000b082201007387 */ /* 0x0007e80000100a00 */
[----:B------:R-:W3:Y:S01]  /*6abd0*/  @!P6 LDG.E.U16 R39, desc[UR6][R40.64] ;  /* 0x000000062827e981 */ /* 0x000ee2000c1e1500 */
[----:B----4-:R-:W-:-:S03]  /*6abe0*/  IMAD.MOV.U32 R27, RZ, RZ, R83 ;  /* 0x000000ffff1b7224 */ /* 0x010fc600078e0053 */
[----:B--2---:R0:W-:Y:S04]  /*6abf0*/  STL [R1+0x2548], R26 ;  /* 0x0025481a01007387 */ /* 0x0041e80000100800 */
[----:B------:R-:W2:Y:S01]  /*6ac00*/  LDL.LU R83, [R1+0x3fb8] ;  /* 0x003fb80001537983 */ /* 0x000ea20000300800 */
[CC--:B------:R-:W-:Y:S01]  /*6ac10*/  ISETP.GE.AND P0, PT, R81.reuse, R92.reuse, PT ;  /* 0x0000005c5100720c */ /* 0x0c0fe20003f06270 */
[----:B---3--:R-:W-:Y:S02]  /*6ac20*/  IMAD.MOV.U32 R34, RZ, RZ, R84 ;  /* 0x000000ffff227224 */ /* 0x008fe400078e0054 */
[----:B------:R-:W-:Y:S01]  /*6ac30*/  IMAD.MOV.U32 R35, RZ, RZ, R90 ;  /* 0x000000ffff237224 */ /* 0x000fe200078e005a */
[----:B------:R-:W-:Y:S02]  /*6ac40*/  ISETP.GE.AND P5, PT, R81, R92, PT ;  /* 0x0000005c5100720c */ /* 0x000fe40003fa6270 */
[----:B------:R-:W-:Y:S01]  /*6ac50*/  PRMT R25, RZ, 0x7610, R25 ;  /* 0x00007610ff197816 */ /* 0x000fe20000000019 */
[----:B0-----:R-:W-:-:S02]  /*6ac60*/  IMAD.MOV.U32 R26, RZ, RZ, R91 ;  /* 0x000000ffff1a7224 */ /* 0x001fc400078e005b */
[----:B------:R-:W3:Y:S04]  /*6ac70*/  LDL.LU R91, [R1+0x3fb4] ;  /* 0x003fb400015b7983 */ /* 0x000ee80000300800 */
[----:B------:R-:W4:Y:S04]  /*6ac80*/  LDL.LU R90, [R1+0x3fb0] ;  /* 0x003fb000015a7983 */ /* 0x000f280000300800 */
[----:B------:R-:W3:Y:S04]  /*6ac90*/  LDL.LU R84, [R1+0x3fac] ;  /* 0x003fac0001547983 */ /* 0x000ee80000300800 */
[----:B------:R-:W-:Y:S04]  /*6aca0*/  STL.64 [R1+0xae0], R34 ;  /* 0x000ae02201007387 */ /* 0x000fe80000100a00 */
[----:B------:R0:W-:Y:S01]  /*6acb0*/  STL [R1+0x254c], R33 ;  /* 0x00254c2101007387 */ /* 0x0001e20000100800 */
[----:B------:R-:W-:-:S03]  /*6acc0*/  PRMT R21, RZ, 0x7610, R21 ;  /* 0x00007610ff157816 */ /* 0x000fc60000000015 */
[----:B------:R1:W4:Y:S04]  /*6acd0*/  @!P0 LDG.E.U16 R25, desc[UR6][R26.64] ;  /* 0x000000061a198981 */ /* 0x000328000c1e1500 */
[----:B0-----:R-:W4:Y:S04]  /*6ace0*/  LDL.LU R33, [R1+0xac] ;  /* 0x0000ac0001217983 */ /* 0x001f280000300800 */
[----:B------:R1:W-:Y:S04]  /*6acf0*/  STL.64 [R1+0xac8], R26 ;  /* 0x000ac81a01007387 */ /* 0x0003e80000100a00 */
[----:B------:R-:W-:Y:S01]  /*6ad00*/  STL [R1+0x2550], R39 ;  /* 0x0025502701007387 */ /* 0x000fe20000100800 */
[----:B-1----:R-:W-:-:S03]  /*6ad10*/  IMAD.MOV.U32 R27, RZ, RZ, R82 ;  /* 0x000000ffff1b7224 */ /* 0x002fc600078e0052 */
[----:B------:R-:W4:Y:S01]  /*6ad20*/  LDL.LU R82, [R1+0x3fa8] ;  /* 0x003fa80001527983 */ /* 0x000f220000300800 */
[----:B--2---:R-:W-:-:S03]  /*6ad30*/  IMAD.MOV.U32 R26, RZ, RZ, R83 ;  /* 0x000000ffff1a7224 */ /* 0x004fc600078e0053 */
[----:B------:R-:W2:Y:S04]  /*6ad40*/  LDL.LU R83, [R1+0x3fa4] ;  /* 0x003fa40001537983 */ /* 0x000ea80000300800 */
[----:B------:R4:W2:Y:S01]  /*6ad50*/  @!P5 LDG.E.U16 R21, desc[UR6][R26.64] ;  /* 0x000000061a15d981 */ /* 0x0008a2000c1e1500 */
[----:B------:R-:W-:Y:S02]  /*6ad60*/  ISETP.GE.AND P6, PT, R81, R92, PT ;  /* 0x0000005c5100720c */ /* 0x000fe40003fc6270 */
[----:B------:R-:W-:Y:S02]  /*6ad70*/  PRMT R30, RZ, 0x7610, R30 ;  /* 0x00007610ff1e7816 */ /* 0x000fe4000000001e */
[----:B------:R-:W-:Y:S02]  /*6ad80*/  PRMT R85, RZ, 0x7610, R85 ;  /* 0x00007610ff557816 */ /* 0x000fe40000000055 */
[----:B------:R-:W-:-:S02]  /*6ad90*/  PRMT R36, RZ, 0x7610, R36 ;  /* 0x00007610ff247816 */ /* 0x000fc40000000024 */
[CC--:B------:R-:W-:Y:S02]  /*6ada0*/  ISETP.GE.AND P0, PT, R81.reuse, R92.reuse, PT ;  /* 0x0000005c5100720c */ /* 0x0c0fe40003f06270 */
[----:B------:R-:W-:Y:S02]  /*6adb0*/  PRMT R37, RZ, 0x7610, R37 ;  /* 0x00007610ff257816 */ /* 0x000fe40000000025 */
[----:B------:R-:W-:Y:S02]  /*6adc0*/  PRMT R20, RZ, 0x7610, R20 ;  /* 0x00007610ff147816 */ /* 0x000fe40000000014 */
[----:B---3--:R-:W-:Y:S01]  /*6add0*/  PRMT R84, RZ, 0x7610, R84 ;  /* 0x00007610ff547816 */ /* 0x008fe20000000054 */
[----:B------:R4:W-:Y:S04]  /*6ade0*/  STL.64 [R1+0xaa0], R26 ;  /* 0x000aa01a01007387 */ /* 0x0009e80000100a00 */
[----:B------:R-:W3:Y:S01]  /*6adf0*/  @!P6 LDG.E.U16 R30, desc[UR6][R34.64] ;  /* 0x00000006221ee981 */ /* 0x000ee2000c1e1500 */
[----:B------:R-:W-:-:S03]  /*6ae00*/  ISETP.GE.AND P6, PT, R81, R92, PT ;  /* 0x0000005c5100720c */ /* 0x000fc60003fc6270 */
[----:B------:R-:W-:Y:S04]  /*6ae10*/  STL.64 [R1+0x3ec0], R84 ;  /* 0x003ec05401007387 */ /* 0x000fe80000100a00 */
[----:B------:R-:W-:Y:S04]  /*6ae20*/  STL.64 [R1+0x3f40], R36 ;  /* 0x003f402401007387 */ /* 0x000fe80000100a00 */
[----:B------:R2:W-:Y:S01]  /*6ae30*/  STL.S16 [R1+0x24c0], R20 ;  /* 0x0024c01401007387 */ /* 0x0005e20000100600 */
[----:B------:R-:W-:Y:S02]  /*6ae40*/  PRMT R18, RZ, 0x7610, R18 ;  /* 0x00007610ff127816 */ /* 0x000fe40000000012 */
[----:B------:R-:W-:Y:S01]  /*6ae50*/  PRMT R19, RZ, 0x7610, R19 ;  /* 0x00007610ff137816 */ /* 0x000fe20000000013 */
[----:B----4-:R-:W-:-:S02]  /*6ae60*/  IMAD.MOV.U32 R26, RZ, RZ, R90 ;  /* 0x000000ffff1a7224 */ /* 0x010fc400078e005a */
[----:B------:R-:W-:-:S05]  /*6ae70*/  IMAD.MOV.U32 R27, RZ, RZ, R91 ;  /* 0x000000ffff1b7224 */ /* 0x000fca00078e005b */
[----:B------:R-:W4:Y:S01]  /*6ae80*/  @!P6 LDG.E.U16 R19, desc[UR6][R26.64] ;  /* 0x000000061a13e981 */ /* 0x000f22000c1e1500 */
[----:B--2---:R-:W-:-:S03]  /*6ae90*/  IMAD.MOV.U32 R20, RZ, RZ, R83 ;  /* 0x000000ffff147224 */ /* 0x004fc600078e0053 */
[----:B------:R0:W-:Y:S02]  /*6aea0*/  STL [R1+0x253c], R21 ;  /* 0x00253c1501007387 */ /* 0x0001e40000100800 */
[----:B0-----:R-:W-:Y:S02]  /*6aeb0*/  IMAD.MOV.U32 R21, RZ, RZ, R82 ;  /* 0x000000ffff157224 */ /* 0x001fe400078e0052 */
[----:B------:R-:W2:Y:S04]  /*6aec0*/  LDL.LU R82, [R1+0x3fa0] ;  /* 0x003fa00001527983 */ /* 0x000ea80000300800 */
[----:B------:R-:W2:Y:S04]  /*6aed0*/  @!P0 LDG.E.U16 R18, desc[UR6][R20.64] ;  /* 0x0000000614128981 */ /* 0x000ea8000c1e1500 */
[----:B------:R-:W4:Y:S04]  /*6aee0*/  LDL.LU R83, [R1+0x3f9c] ;  /* 0x003f9c0001537983 */ /* 0x000f280000300800 */
[----:B------:R-:W4:Y:S04]  /*6aef0*/  LDL.LU R91, [R1+0x3f98] ;  /* 0x003f9800015b7983 */ /* 0x000f280000300800 */
[----:B------:R-:W4:Y:S04]  /*6af00*/  LDL.LU R90, [R1+0x3f94] ;  /* 0x003f9400015a7983 */ /* 0x000f280000300800 */
[----:B------:R-:W-:Y:S04]  /*6af10*/  STL.64 [R1+0xa48], R26 ;  /* 0x000a481a01007387 */ /* 0x000fe80000100a00 */
[----:B------:R-:W-:Y:S04]  /*6af20*/  STL.64 [R1+0xa30], R20 ;  /* 0x000a301401007387 */ /* 0x000fe80000100a00 */
[----:B---3--:R-:W-:Y:S01]  /*6af30*/  STL [R1+0x2544], R30 ;  /* 0x0025441e01007387 */ /* 0x008fe20000100800 */
[----:B------:R-:W-:-:S02]  /*6af40*/  ISETP.GE.AND P5, PT, R81, R92, PT ;  /* 0x0000005c5100720c */ /* 0x000fc40003fa6270 */
[----:B------:R-:W-:Y:S01]  /*6af50*/  PRMT R7, RZ, 0x7610, R7 ;  /* 0x00007610ff077816 */ /* 0x000fe20000000007 */
[----:B--2---:R-:W-:Y:S04]  /*6af60*/  STL [R1+0x2534], R18 ;  /* 0x0025341201007387 */ /* 0x004fe80000100800 */
[----:B----4-:R0:W-:Y:S04]  /*6af70*/  STL [R1+0x2538], R19 ;  /* 0x0025381301007387 */ /* 0x0101e80000100800 */
[----:B------:R-:W-:Y:S01]  /*6af80*/  STL [R1+0x2540], R25 ;  /* 0x0025401901007387 */ /* 0x000fe20000100800 */
[----:B0-----:R-:W-:-:S03]  /*6af90*/  IMAD.MOV.U32 R19, RZ, RZ, R82 ;  /* 0x000000ffff137224 */ /* 0x001fc600078e0052 */
[----:B------:R-:W2:Y:S01]  /*6afa0*/  LDL.LU R82, [R1+0x3f90] ;  /* 0x003f900001527983 */ /* 0x000ea20000300800 */
[----:B------:R-:W-:Y:S01]  /*6afb0*/  IMAD.MOV.U32 R18, RZ, RZ, R83 ;  /* 0x000000ffff127224 */ /* 0x000fe200078e0053 */
[----:B------:R-:W-:Y:S02]  /*6afc0*/  PRMT R17, RZ, 0x7610, R17 ;  /* 0x00007610ff117816 */ /* 0x000fe40000000011 */
[----:B------:R-:W-:Y:S01]  /*6afd0*/  STL.S16 [R1+0x24b8], R7 ;  /* 0x0024b80701007387 */ /* 0x000fe20000100600 */
[----:B------:R-:W-:-:S03]  /*6afe0*/  PRMT R6, RZ, 0x7610, R6 ;  /* 0x00007610ff067816 */ /* 0x000fc60000000006 */
[----:B------:R-:W3:Y:S01]  /*6aff0*/  LDL.LU R83, [R1+0x3f8c] ;  /* 0x003f8c0001537983 */ /* 0x000ee20000300800 */
[----:B------:R-:W-:-:S03]  /*6b000*/  PRMT R79, RZ, 0x7610, R79 ;  /* 0x00007610ff4f7816 */ /* 0x000fc6000000004f */
[----:B------:R0:W-:Y:S04]  /*6b010*/  STL.64 [R1+0xa20], R18 ;  /* 0x000a201201007387 */ /* 0x0001e80000100a00 */
[----:B------:R-:W4:Y:S04]  /*6b020*/  LDL.LU R34, [R1+0xcc] ;  /* 0x0000cc0001227983 */ /* 0x000f280000300800 */
[----:B------:R-:W3:Y:S04]  /*6b030*/  LDL.LU R35, [R1+0xd4] ;  /* 0x0000d40001237983 */ /* 0x000ee80000300800 */
[----:B------:R2:W-:Y:S04]  /*6b040*/  STL.S16 [R1+0x24b4], R6 ;  /* 0x0024b40601007387 */ /* 0x0005e80000100600 */
[----:B------:R0:W3:Y:S04]  /*6b050*/  @!P5 LDG.E.U16 R17, desc[UR6][R18.64] ;  /* 0x000000061211d981 */ /* 0x0000e8000c1e1500 */
[----:B------:R-:W-:Y:S01]  /*6b060*/  STL.64 [R1+0x3ed8], R78 ;  /* 0x003ed84e01007387 */ /* 0x000fe20000100a00 */
[----:B0-----:R-:W-:-:S02]  /*6b070*/  IMAD.MOV.U32 R19, RZ, RZ, R91 ;  /* 0x000000ffff137224 */ /* 0x001fc400078e005b */
[----:B--2---:R-:W-:Y:S02]  /*6b080*/  IMAD.MOV.U32 R6, RZ, RZ, R82 ;  /* 0x000000ffff067224 */ /* 0x004fe400078e0052 */
[----:B------:R-:W2:Y:S04]  /*6b090*/  LDL.LU R82, [R1+0x3f88] ;  /* 0x003f880001527983 */ /* 0x000ea80000300800 */
[----:B------:R-:W3:Y:S01]  /*6b0a0*/  LDL.LU R91, [R1+0x3f84] ;  /* 0x003f8400015b7983 */ /* 0x000ee20000300800 */
[CC--:B------:R-:W-:Y:S01]  /*6b0b0*/  ISETP.GE.AND P0, PT, R81.reuse, R92.reuse, PT ;  /* 0x0000005c5100720c */ /* 0x0c0fe20003f06270 */
[----:B------:R-:W-:Y:S02]  /*6b0c0*/  IMAD.MOV.U32 R7, RZ, RZ, R33 ;  /* 0x000000ffff077224 */ /* 0x000fe400078e0021 */
[----:B------:R-:W-:Y:S01]  /*6b0d0*/  IMAD.MOV.U32 R18, RZ, RZ, R90 ;  /* 0x000000ffff127224 */ /* 0x000fe200078e005a */
[----:B------:R-:W-:Y:S01]  /*6b0e0*/  PRMT R13, RZ, 0x7610, R13 ;  /* 0x00007610ff0d7816 */ /* 0x000fe2000000000d */
[----:B------:R-:W4:Y:S04]  /*6b0f0*/  LDL.LU R90, [R1+0x3f80] ;  /* 0x003f8000015a7983 */ /* 0x000f280000300800 */
[----:B------:R-:W4:Y:S04]  /*6b100*/  LDL.LU R51, [R1+0xc4] ;  /* 0x0000c40001337983 */ /* 0x000f280000300800 */
[----:B------:R-:W4:Y:S04]  /*6b110*/  LDL.LU R52, [R1+0xd0] ;  /* 0x0000d00001347983 */ /* 0x000f280000300800 */
[----:B------:R2:W-:Y:S04]  /*6b120*/  STL.64 [R1+0xa00], R6 ;  /* 0x000a000601007387 */ /* 0x0005e80000100a00 */
[----:B------:R-:W-:Y:S04]  /*6b130*/  STL.64 [R1+0xa10], R18 ;  /* 0x000a101201007387 */ /* 0x000fe80000100a00 */
[----:B------:R-:W4:Y:S04]  /*6b140*/  LDL.LU R40, [R1+0x20f4] ;  /* 0x0020f40001287983 */ /* 0x000f280000300800 */
[----:B------:R-:W4:Y:S01]  /*6b150*/  LDL.LU R41, [R1+0x20fc] ;  /* 0x0020fc0001297983 */ /* 0x000f220000300800 */
[----:B------:R-:W-:-:S03]  /*6b160*/  ISETP.GE.AND P6, PT, R81, R92, PT ;  /* 0x0000005c5100720c */ /* 0x000fc60003fc6270 */
[----:B------:R-:W4:Y:S04]  /*6b170*/  LDL.LU R45, [R1+0xd8] ;  /* 0x0000d800012d7983 */ /* 0x000f280000300800 */
[----:B------:R2:W4:Y:S04]  /*6b180*/  @!P0 LDG.E.U16 R13, desc[UR6][R6.64] ;  /* 0x00000006060d8981 */ /* 0x000528000c1e1500 */
[----:B------:R-:W4:Y:S01]  /*6b190*/  LDL.LU R30, [R1+0xdc] ;  /* 0x0000dc00011e7983 */ /* 0x000f220000300800 */
[----:B------:R-:W-:-:S06]  /*6b1a0*/  PRMT R16, RZ, 0x7610, R16 ;  /* 0x00007610ff107816 */ /* 0x000fcc0000000010 */
[----:B------:R-:W4:Y:S01]  /*6b1b0*/  @!P6 LDG.E.U16 R16, desc[UR6][R18.64] ;  /* 0x000000061210e981 */ /* 0x000f22000c1e1500 */
[----:B------:R-:W-:Y:S02]  /*6b1c0*/  ISETP.GE.AND P5, PT, R81, R92, PT ;  /* 0x0000005c5100720c */ /* 0x000fe40003fa6270 */
[----:B------:R-:W-:Y:S01]  /*6b1d0*/  PRMT R12, RZ, 0x7610, R12 ;  /* 0x00007610ff0c7816 */ /* 0x000fe2000000000c */
[----:B--2---:R-:W-:Y:S02]  /*6b1e0*/  IMAD.MOV.U32 R7, RZ, RZ, R82 ;  /* 0x000000ffff077224 */ /* 0x004fe400078e0052 */
[----:B---3--:R-:W-:Y:S01]  /*6b1f0*/  IMAD.MOV.U32 R6, RZ, RZ, R91 ;  /* 0x000000ffff067224 */ /* 0x008fe200078e005b */
[----:B------:R-:W2:Y:S04]  /*6b200*/  LDL.LU R82, [R1+0x3f7c] ;  /* 0x003f7c0001527983 */ /* 0x000ea80000300800 */
[----:B------:R-:W3:Y:S04]  /*6b210*/  LDL.LU R91, [R1+0x3f78] ;  /* 0x003f7800015b7983 */ /* 0x000ee80000300800 */
[----:B------:R0:W3:Y:S04]  /*6b220*/  @!P5 LDG.E.U16 R12, desc[UR6][R6.64] ;  /* 0x00000006060cd981 */ /* 0x0000e8000c1e1500 */
[----:B------:R0:W-:Y:S01]  /*6b230*/  STL.64 [R1+0x9d8], R6 ;  /* 0x0009d80601007387 */ /* 0x0001e20000100a00 */
[----:B------:R-:W-:-:S03]  /*6b240*/  PRMT R73, RZ, 0x7610, R73 ;  /* 0x00007610ff497816 */ /* 0x000fc60000000049 */
[----:B------:R-:W-:Y:S01]  /*6b250*/  STL [R1+0x2530], R17 ;  /* 0x0025301101007387 */ /* 0x000fe20000100800 */
[----:B------:R-:W-:Y:S02]  /*6b260*/  PRMT R72, RZ, 0x7610, R72 ;  /* 0x00007610ff487816 */ /* 0x000fe40000000048 */
[----:B------:R-:W-:Y:S01]  /*6b270*/  PRMT R5, RZ, 0x7610, R5 ;  /* 0x00007610ff057816 */ /* 0x000fe20000000005 */
[----:B------:R-:W3:Y:S01]  /*6b280*/  LDL.LU R53, [R1+0x20f8] ;  /* 0x0020f80001357983 */ /* 0x000ee20000300800 */
[----:B------:R-:W-:Y:S02]  /*6b290*/  PRMT R4, RZ, 0x7610, R4 ;  /* 0x00007610ff047816 */ /* 0x000fe40000000004 */
[----:B------:R-:W-:Y:S02]  /*6b2a0*/  PRMT R83, RZ, 0x7610, R83 ;  /* 0x00007610ff537816 */ /* 0x000fe40000000053 */
[----:B------:R-:W-:Y:S01]  /*6b2b0*/  ISETP.GE.AND P6, PT, R81, R92, PT ;  /* 0x0000005c5100720c */ /* 0x000fe20003fc6270 */
[----:B------:R-:W3:Y:S04]  /*6b2c0*/  LDL.LU R54, [R1+0x2100] ;  /* 0x0021000001367983 */ /* 0x000ee80000300800 */
[----:B------:R-:W3:Y:S04]  /*6b2d0*/  LDL.LU R55, [R1+0x20e4] ;  /* 0x0020e40001377983 */ /* 0x000ee80000300800 */
[----:B------:R-:W3:Y:S04]  /*6b2e0*/  LDL.LU R39, [R1+0x20ec] ;  /* 0x0020ec0001277983 */ /* 0x000ee80000300800 */
[----:B------:R-:W-:Y:S04]  /*6b2f0*/  STL.64 [R1+0x3ef0], R72 ;  /* 0x003ef04801007387 */ /* 0x000fe80000100a00 */
[----:B------:R1:W-:Y:S01]  /*6b300*/  STL.64 [R1+0x3ef8], R4 ;  /* 0x003ef80401007387 */ /* 0x0003e20000100a00 */
[----:B0-----:R-:W-:-:S02]  /*6b310*/  IMAD.MOV.U32 R6, RZ, RZ, R35 ;  /* 0x000000ffff067224 */ /* 0x001fc400078e0023 */
[----:B----4-:R-:W-:Y:S01]  /*6b320*/  IMAD.MOV.U32 R7, RZ, RZ, R34 ;  /* 0x000000ffff077224 */ /* 0x010fe200078e0022 */
[CC--:B------:R-:W-:Y:S02]  /*6b330*/  ISETP.GE.AND P5, PT, R81.reuse, R92.reuse, PT ;  /* 0x0000005c5100720c */ /* 0x0c0fe40003fa6270 */
[----:B------:R-:W-:Y:S02]  /*6b340*/  PRMT R11, RZ, 0x7610, R11 ;  /* 0x00007610ff0b7816 */ /* 0x000fe4000000000b */
[----:B------:R-:W-:Y:S02]  /*6b350*/  ISETP.GE.AND P0, PT, R81, R92, PT ;  /* 0x0000005c5100720c */ /* 0x000fe40003f06270 */
[----:B------:R-:W-:Y:S01]  /*6b360*/  PRMT R2, RZ, 0x7610, R2 ;  /* 0x00007610ff027816 */ /* 0x000fe20000000002 */
[----:B-1----:R-:W-:Y:S02]  /*6b370*/  IMAD.MOV.U32 R4, RZ, RZ, R52 ;  /* 0x000000ffff047224 */ /* 0x002fe400078e0034 */
[----:B------:R-:W-:Y:S01]  /*6b380*/  IMAD.MOV.U32 R5, RZ, RZ, R51 ;  /* 0x000000ffff057224 */ /* 0x000fe200078e0033 */
[----:B------:R-:W-:-:S04]  /*6b390*/  PRMT R3, RZ, 0x7610, R3 ;  /* 0x00007610ff037816 */ /* 0x000fc80000000003 */
[----:B------:R0:W4:Y:S04]  /*6b3a0*/  @!P6 LDG.E.U16 R11, desc[UR6][R4.64] ;  /* 0x00000006040be981 */ /* 0x000128000c1e1500 */
[----:B------:R1:W4:Y:S01]  /*6b3b0*/  @!P0 LDG.E.U16 R3, desc[UR6][R6.64] ;  /* 0x0000000606038981 */ /* 0x000322000c1e1500 */
[----:B--2---:R-:W-:Y:S02]  /*6b3c0*/  PRMT R82, RZ, 0x7610, R82 ;  /* 0x00007610ff527816 */ /* 0x004fe40000000052 */
[----:B---3--:R-:W-:-:S03]  /*6b3d0*/  PRMT R91, RZ, 0x7610, R91 ;  /* 0x00007610ff5b7816 */ /* 0x008fc6000000005b */
[----:B------:R-:W-:Y:S04]  /*6b3e0*/  STL.64 [R1+0x3f08], R82 ;  /* 0x003f085201007387 */ /* 0x000fe80000100a00 */
[----:B------:R-:W-:Y:S04]  /*6b3f0*/  STL.64 [R1+0x3f20], R90 ;  /* 0x003f205a01007387 */ /* 0x000fe80000100a00 */
[----:B------:R-:W2:Y:S04]  /*6b400*/  LDL.LU R42, [R1+0x20e8] ;  /* 0x0020e800012a7983 */ /* 0x000ea80000300800 */
[----:B------:R-:W3:Y:S04]  /*6b410*/  LDL.LU R33, [R1+0x20f0] ;  /* 0x0020f00001217983 */ /* 0x000ee80000300800 */
[----:B------:R-:W4:Y:S04]  /*6b420*/  LDL.LU R34, [R1+0x20d4] ;  /* 0x0020d40001227983 */ /* 0x000f280000300800 */
[----:B------:R-:W-:Y:S04]  /*6b430*/  STL.64 [R1+0x980], R6 ;  /* 0x0009800601007387 */ /* 0x000fe80000100a00 */
[----:B------:R-:W-:Y:S04]  /*6b440*/  STL [R1+0x252c], R16 ;  /* 0x00252c1001007387 */ /* 0x000fe80000100800 */
[----:B------:R-:W4:Y:S04]  /*6b450*/  LDL.LU R35, [R1+0x20dc] ;  /* 0x0020dc0001237983 */ /* 0x000f280000300800 */
[----:B------:R0:W-:Y:S02]  /*6b460*/  STL.64 [R1+0x990], R4 ;  /* 0x0009900401007387 */ /* 0x0001e40000100a00 */
[----:B0-----:R-:W-:-:S02]  /*6b470*/  IMAD.MOV.U32 R4, RZ, RZ, R30 ;  /* 0x000000ffff047224 */ /* 0x001fc400078e001e */
[----:B------:R-:W-:-:S05]  /*6b480*/  IMAD.MOV.U32 R5, RZ, RZ, R45 ;  /* 0x000000ffff057224 */ /* 0x000fca00078e002d */
[----:B------:R-:W4:Y:S04]  /*6b490*/  @!P5 LDG.E.U16 R2, desc[UR6][R4.64] ;  /* 0x000000060402d981 */ /* 0x000f28000c1e1500 */
[----:B------:R-:W-:Y:S04]  /*6b4a0*/  STL [R1+0x2528], R13 ;  /* 0x0025280d01007387 */ /* 0x000fe80000100800 */
[----:B------:R-:W-:Y:S04]  /*6b4b0*/  STL.64 [R1+0x970], R4 ;  /* 0x0009700401007387 */ /* 0x000fe80000100a00 */
[----:B------:R-:W4:Y:S04]  /*6b4c0*/  LDL.LU R63, [R1+0xe4] ;  /* 0x0000e400013f7983 */ /* 0x000f280000300800 */
[----:B------:R-:W4:Y:S04]  /*6b4d0*/  LDL.LU R64, [R1+0xec] ;  /* 0x0000ec0001407983 */ /* 0x000f280000300800 */
[----:B------:R-:W-:Y:S04]  /*6b4e0*/  STL [R1+0x2524], R12 ;  /* 0x0025240c01007387 */ /* 0x000fe80000100800 */
[----:B------:R-:W4:Y:S04]  /*6b4f0*/  LDL.LU R65, [R1+0xe0] ;  /* 0x0000e00001417983 */ /* 0x000f280000300800 */
[----:B------:R-:W4:Y:S01]  /*6b500*/  LDL.LU R48, [R1+0xe8] ;  /* 0x0000e80001307983 */ /* 0x000f220000300800 */
[----:B------:R-:W-:-:S02]  /*6b510*/  IMAD.MOV.U32 R86, RZ, RZ, R41 ;  /* 0x000000ffff567224 */ /* 0x000fc400078e0029 */
[----:B------:R-:W-:Y:S02]  /*6b520*/  IMAD.MOV.U32 R87, RZ, RZ, R40 ;  /* 0x000000ffff577224 */ /* 0x000fe400078e0028 */
[----:B------:R-:W4:Y:S04]  /*6b530*/  LDL.LU R40, [R1+0x20d8] ;  /* 0x0020d80001287983 */ /* 0x000f280000300800 */
[----:B------:R-:W4:Y:S04]  /*6b540*/  LDL.LU R41, [R1+0x20e0] ;  /* 0x0020e00001297983 */ /* 0x000f280000300800 */
[----:B------:R-:W4:Y:S04]  /*6b550*/  LDL.LU R45, [R1+0xf4] ;  /* 0x0000f400012d7983 */ /* 0x000f280000300800 */
[----:B------:R-:W4:Y:S04]  /*6b560*/  LDL.LU R30, [R1+0xfc] ;  /* 0x0000fc00011e7983 */ /* 0x000f280000300800 */
[----:B------:R-:W-:Y:S04]  /*6b570*/  STL.64 [R1+0x240], R86 ;  /* 0x0002405601007387 */ /* 0x000fe80000100a00 */
[----:B------:R-:W-:Y:S01]  /*6b580*/  STL.64 [R1+0x3f50], R86 ;  /* 0x003f505601007387 */ /* 0x000fe20000100a00 */
[----:B-1----:R-:W-:Y:S01]  /*6b590*/  IMAD.MOV.U32 R7, RZ, RZ, R55 ;  /* 0x000000ffff077224 */ /* 0x002fe200078e0037 */
[CC--:B------:R-:W-:Y:S01]  /*6b5a0*/  ISETP.GE.AND P0, PT, R81.reuse, R92.reuse, PT ;  /* 0x0000005c5100720c */ /* 0x0c0fe20003f06270 */
[----:B------:R-:W-:Y:S01]  /*6b5b0*/  IMAD.MOV.U32 R6, RZ, RZ, R39 ;  /* 0x000000ffff067224 */ /* 0x000fe200078e0027 */
[----:B------:R-:W-:-:S02]  /*6b5c0*/  ISETP.GE.AND P6, PT, R81, R92, PT ;  /* 0x0000005c5100720c */ /* 0x000fc40003fc6270 */
[----:B------:R-:W-:Y:S02]  /*6b5d0*/  PRMT R8, RZ, 0x7610, R8 ;  /* 0x00007610ff087816 */ /* 0x000fe40000000008 */
[----:B------:R-:W-:Y:S01]  /*6b5e0*/  PRMT R9, RZ, 0x7610, R9 ;  /* 0x00007610ff097816 */ /* 0x000fe20000000009 */
[----:B--2---:R-:W-:Y:S02]  /*6b5f0*/  IMAD.MOV.U32 R69, RZ, RZ, R42 ;  /* 0x000000ffff457224 */ /* 0x004fe400078e002a */
[----:B---3--:R-:W-:Y:S02]  /*6b600*/  IMAD.MOV.U32 R68, RZ, RZ, R33 ;  /* 0x000000ffff447224 */ /* 0x008fe400078e0021 */
[----:B----4-:R-:W-:Y:S02]  /*6b610*/  IMAD.MOV.U32 R17, RZ, RZ, R34 ;  /* 0x000000ffff117224 */ /* 0x010fe400078e0022 */
[----:B------:R-:W-:Y:S01]  /*6b620*/  IMAD.MOV.U32 R16, RZ, RZ, R35 ;  /* 0x000000ffff107224 */ /* 0x000fe200078e0023 */
[----:B------:R0:W-:Y:S04]  /*6b630*/  STL [R1+0x2518], R2 ;  /* 0x0025180201007387 */ /* 0x0001e80000100800 */
[----:B------:R1:W-:Y:S04]  /*6b640*/  STL [R1+0x251c], R3 ;  /* 0x00251c0301007387 */ /* 0x0003e80000100800 */
[----:B------:R-:W2:Y:S04]  /*6b650*/  LDL.LU R49, [R1+0x20c4] ;  /* 0x0020c40001317983 */ /* 0x000ea80000300800 */
[----:B------:R-:W3:Y:S04]  /*6b660*/  LDL.LU R50, [R1+0x20cc] ;  /* 0x0020cc0001327983 */ /* 0x000ee80000300800 */
[----:B------:R-:W4:Y:S04]  /*6b670*/  LDL.LU R51, [R1+0x20b4] ;  /* 0x0020b40001337983 */ /* 0x000f280000300800 */
[----:B------:R-:W2:Y:S01]  /*6b680*/  LDL.LU R52, [R1+0x20bc] ;  /* 0x0020bc0001347983 */ /* 0x000ea20000300800 */
[----:B0-----:R-:W-:-:S02]  /*6b690*/  IMAD.MOV.U32 R2, RZ, RZ, R54 ;  /* 0x000000ffff027224 */ /* 0x001fc400078e0036 */
[----:B-1----:R-:W-:Y:S02]  /*6b6a0*/  IMAD.MOV.U32 R3, RZ, RZ, R53 ;  /* 0x000000ffff037224 */ /* 0x002fe400078e0035 */
[----:B------:R-:W2:Y:S04]  /*6b6b0*/  LDL.LU R53, [R1+0x20b8] ;  /* 0x0020b80001357983 */ /* 0x000ea80000300800 */
[----:B------:R-:W2:Y:S04]  /*6b6c0*/  LDL.LU R54, [R1+0x20c0] ;  /* 0x0020c00001367983 */ /* 0x000ea80000300800 */
[----:B------:R-:W2:Y:S04]  /*6b6d0*/  LDL.LU R55, [R1+0x20a4] ;  /* 0x0020a40001377983 */ /* 0x000ea80000300800 */
[----:B------:R-:W2:Y:S04]  /*6b6e0*/  LDL.LU R39, [R1+0x20ac] ;  /* 0x0020ac0001277983 */ /* 0x000ea80000300800 */
[----:B------:R-:W-:Y:S04]  /*6b6f0*/  STL [R1+0x2520], R11 ;  /* 0x0025200b01007387 */ /* 0x000fe80000100800 */
[----:B------:R-:W2:Y:S04]  /*6b700*/  LDL.LU R42, [R1+0x104] ;  /* 0x00010400012a7983 */ /* 0x000ea80000300800 */
[----:B------:R-:W2:Y:S04]  /*6b710*/  LDL.LU R33, [R1+0x10c] ;  /* 0x00010c0001217983 */ /* 0x000ea80000300800 */
[----:B------:R-:W2:Y:S04]  /*6b720*/  LDL.LU R34, [R1+0x100] ;  /* 0x0001000001227983 */ /* 0x000ea80000300800 */
[----:B------:R-:W2:Y:S04]  /*6b730*/  LDL.LU R35, [R1+0x108] ;  /* 0x0001080001237983 */ /* 0x000ea80000300800 */
[----:B------:R-:W-:Y:S04]  /*6b740*/  STL.64 [R1+0x238], R2 ;  /* 0x0002380201007387 */ /* 0x000fe80000100a00 */
[----:B------:R0:W-:Y:S01]  /*6b750*/  STL.64 [R1+0x3f60], R2 ;  /* 0x003f600201007387 */ /* 0x0001e20000100a00 */
[----:B------:R-:W-:Y:S01]  /*6b760*/  MOV R4, R64 ;  /* 0x0000004000047202 */ /* 0x000fe20000000f00 */
[----:B------:R-:W-:-:S05]  /*6b770*/  IMAD.MOV.U32 R5, RZ, RZ, R63 ;  /* 0x000000ffff057224 */ /* 0x000fca00078e003f */
[----:B------:R-:W2:Y:S01]  /*6b780*/  @!P0 LDG.E.U16 R8, desc[UR6][R4.64] ;  /* 0x0000000604088981 */ /* 0x000ea2000c1e1500 */
[----:B0-----:R-:W-:Y:S02]  /*6b790*/  IMAD.MOV.U32 R2, RZ, RZ, R48 ;  /* 0x000000ffff027224 */ /* 0x001fe400078e0030 */
[----:B------:R-:W-:-:S05]  /*6b7a0*/  IMAD.MOV.U32 R3, RZ, RZ, R65 ;  /* 0x000000ffff037224 */ /* 0x000fca00078e0041 */
[----:B------:R0:W3:Y:S01]  /*6b7b0*/  @!P6 LDG.E.U16 R9, desc[UR6][R2.64] ;  /* 0x000000060209e981 */ /* 0x0000e2000c1e1500 */
[----:B------:R-:W-:-:S03]  /*6b7c0*/  ISETP.GE.AND P5, PT, R81, R92, PT ;  /* 0x0000005c5100720c */ /* 0x000fc60003fa6270 */
[----:B------:R-:W-:Y:S04]  /*6b7d0*/  STL.64 [R1+0x210], R6 ;  /* 0x0002100601007387 */ /* 0x000fe80000100a00 */
[----:B------:R-:W-:Y:S04]  /*6b7e0*/  STL.64 [R1+0x3f70], R6 ;  /* 0x003f700601007387 */ /* 0x000fe80000100a00 */
[----:B------:R-:W-:Y:S04]  /*6b7f0*/  STL.64 [R1+0x208], R68 ;  /* 0x0002084401007387 */ /* 0x000fe80000100a00 */
[----:B------:R-:W-:Y:S01]  /*6b800*/  STL.64 [R1+0x1e0], R16 ;  /* 0x0001e01001007387 */ /* 0x000fe20000100a00 */
[----:B------:R-:W-:-:S03]  /*6b810*/  PRMT R10, RZ, 0x7610, R10 ;  /* 0x00007610ff0a7816 */ /* 0x000fc6000000000a */
[----:B------:R0:W-:Y:S04]  /*6b820*/  STL.64 [R1+0x960], R2 ;  /* 0x0009600201007387 */ /* 0x0001e80000100a00 */
[----:B------:R-:W-:Y:S01]  /*6b830*/  STL.64 [R1+0x950], R4 ;  /* 0x0009500401007387 */ /* 0x000fe20000100a00 */
[----:B0-----:R-:W-:Y:S02]  /*6b840*/  IMAD.MOV.U32 R2, RZ, RZ, R30 ;  /* 0x000000ffff027224 */ /* 0x001fe400078e001e */
[----:B------:R-:W-:-:S05]  /*6b850*/  IMAD.MOV.U32 R3, RZ, RZ, R45 ;  /* 0x000000ffff037224 */ /* 0x000fca00078e002d */
[----:B------:R-:W4:Y:S04]  /*6b860*/  @!P5 LDG.E.U16 R10, desc[UR6][R2.64] ;  /* 0x00000006020ad981 */ /* 0x000f28000c1e1500 */
[----:B--2---:R0:W-:Y:S04]  /*6b870*/  STL [R1+0x2510], R8 ;  /* 0x0025100801007387 */ /* 0x0041e80000100800 */
[----:B---3--:R1:W-:Y:S01]  /*6b880*/  STL [R1+0x2514], R9 ;  /* 0x0025140901007387 */ /* 0x0083e20000100800 */
[----:B0-----:R-:W-:Y:S02]  /*6b890*/  IMAD.MOV.U32 R8, RZ, RZ, R41 ;  /* 0x000000ffff087224 */ /* 0x001fe400078e0029 */
[----:B-1----:R-:W-:-:S02]  /*6b8a0*/  IMAD.MOV.U32 R9, RZ, RZ, R40 ;  /* 0x000000ffff097224 */ /* 0x002fc400078e0028 */
[----:B------:R-:W2:Y:S04]  /*6b8b0*/  LDL.LU R40, [R1+0x20a8] ;  /* 0x0020a80001287983 */ /* 0x000ea80000300800 */
[----:B------:R-:W3:Y:S04]  /*6b8c0*/  LDL.LU R41, [R1+0x20b0] ;  /* 0x0020b00001297983 */ /* 0x000ee80000300800 */
[----:B------:R-:W2:Y:S04]  /*6b8d0*/  LDL.LU R45, [R1+0x110] ;  /* 0x00011000012d7983 */ /* 0x000ea80000300800 */
[----:B------:R0:W-:Y:S04]  /*6b8e0*/  STL.64 [R1+0x930], R2 ;  /* 0x0009300201007387 */ /* 0x0001e80000100a00 */
[----:B------:R-:W3:Y:S01]  /*6b8f0*/  LDL.LU R30, [R1+0x114] ;  /* 0x00011400011e7983 */ /* 0x000ee20000300800 */
[----:B------:R-:W-:-:S02]  /*6b900*/  ISETP.GE.AND P0, PT, R81, R92, PT ;  /* 0x0000005c5100720c */ /* 0x000fc40003f06270 */
[----:B------:R-:W-:Y:S02]  /*6b910*/  ISETP.GE.AND P6, PT, R81, R92, PT ;  /* 0x0000005c5100720c */ /* 0x000fe40003fc6270 */
[----:B------:R-:W-:Y:S02]  /*6b920*/  PRMT R22, RZ, 0x7610, R22 ;  /* 0x00007610ff167816 */ /* 0x000fe40000000016 */
[----:B------:R-:W-:Y:S01]  /*6b930*/  PRMT R23, RZ, 0x7610, R23 ;  /* 0x00007610ff177816 */ /* 0x000fe20000000017 */
[----:B------:R-:W-:Y:S01]  /*6b940*/  STL.64 [R1+0x1d8], R8 ;  /* 0x0001d80801007387 */ /* 0x000fe20000100a00 */
[----:B------:R-:W-:Y:S02]  /*6b950*/  IMAD.MOV.U32 R4, RZ, RZ, R35 ;  /* 0x000000ffff047224 */ /* 0x000fe400078e0023 */
[----:B------:R-:W-:Y:S02]  /*6b960*/  IMAD.MOV.U32 R5, RZ, RZ, R34 ;  /* 0x000000ffff057224 */ /* 0x000fe400078e0022 */
[----:B------:R-:W-:Y:S01]  /*6b970*/  IMAD.MOV.U32 R11, RZ, RZ, R49 ;  /* 0x000000ffff0b7224 */ /* 0x000fe200078e0031 */
[----:B----4-:R1:W-:Y:S01]  /*6b980*/  STL [R1+0x250c], R10 ;  /* 0x00250c0a01007387 */ /* 0x0103e20000100800 */
[----:B0-----:R-:W-:-:S02]  /*6b990*/  IMAD.MOV.U32 R2, RZ, RZ, R33 ;  /* 0x000000ffff027224 */ /* 0x001fc400078e0021 */
[----:B------:R-:W-:Y:S02]  /*6b9a0*/  IMAD.MOV.U32 R3, RZ, RZ, R42 ;  /* 0x000000ffff037224 */ /* 0x000fe400078e002a */
[----:B------:R-:W-:Y:S02]  /*6b9b0*/  IMAD.MOV.U32 R12, RZ, RZ, R52 ;  /* 0x000000ffff0c7224 */ /* 0x000fe400078e0034 */
[----:B------:R-:W-:Y:S02]  /*6b9c0*/  IMAD.MOV.U32 R13, RZ, RZ, R51 ;  /* 0x000000ffff0d7224 */ /* 0x000fe400078e0033 */
[----:B------:R-:W-:Y:S02]  /*6b9d0*/  IMAD.MOV.U32 R18, RZ, RZ, R54 ;  /* 0x000000ffff127224 */ /* 0x000fe400078e0036 */
[----:B------:R-:W-:Y:S01]  /*6b9e0*/  IMAD.MOV.U32 R19, RZ, RZ, R53 ;  /* 0x000000ffff137224 */ /* 0x000fe200078e0035 */
[----:B------:R2:W4:Y:S01]  /*6b9f0*/  @!P0 LDG.E.U16 R22, desc[UR6][R2.64] ;  /* 0x0000000602168981 */ /* 0x000522000c1e1500 */
[----:B------:R-:W-:-:S02]  /*6ba00*/  IMAD.MOV.U32 R20, RZ, RZ, R39 ;  /* 0x000000ffff147224 */ /* 0x000fc400078e0027 */
[----:B-1----:R-:W-:Y:S02]  /*6ba10*/  IMAD.MOV.U32 R10, RZ, RZ, R50 ;  /* 0x000000ffff0a7224 */ /* 0x002fe400078e0032 */
[----:B------:R-:W-:Y:S01]  /*6ba20*/  IMAD.MOV.U32 R21, RZ, RZ, R55 ;  /* 0x000000ffff157224 */ /* 0x000fe200078e0037 */
[----:B------:R-:W4:Y:S01]  /*6ba30*/  @!P6 LDG.E.U16 R23, desc[UR6][R4.64] ;  /* 0x000000060417e981 */ /* 0x000f22000c1e1500 */
[----:B------:R-:W-:-:S03]  /*6ba40*/  ISETP.GE.AND P5, PT, R81, R92, PT ;  /* 0x0000005c5100720c */ /* 0x000fc60003fa6270 */
[----:B------:R-:W-:Y:S04]  /*6ba50*/  STL.64 [R1+0x1b0], R10 ;  /* 0x0001b00a01007387 */ /* 0x000fe80000100a00 */
[----:B------:R-:W-:Y:S04]  /*6ba60*/  STL.64 [R1+0x180], R12 ;  /* 0x0001800c01007387 */ /* 0x000fe80000100a00 */
[----:B------:R-:W-:Y:S04]  /*6ba70*/  STL.64 [R1+0x178], R18 ;  /* 0x0001781201007387 */ /* 0x000fe80000100a00 */
[----:B------:R-:W-:Y:S04]  /*6ba80*/  STL.64 [R1+0x150], R20 ;  /* 0x0001501401007387 */ /* 0x000fe80000100a00 */
[----:B------:R-:W4:Y:S04]  /*6ba90*/  LDL.LU R42, [R1+0x1f5c] ;  /* 0x001f5c00012a7983 */ /* 0x000f280000300800 */
[----:B------:R-:W4:Y:S04]  /*6baa0*/  LDL.LU R33, [R1+0x1f64] ;  /* 0x001f640001217983 */ /* 0x000f280000300800 */
[----:B------:R2:W-:Y:S01]  /*6bab0*/  STL.64 [R1+0x8d0], R2 ;  /* 0x0008d00201007387 */ /* 0x0005e20000100a00 */
[----:B------:R-:W-:-:S03]  /*6bac0*/  PRMT R24, RZ, 0x7610, R24 ;  /* 0x00007610ff187816 */ /* 0x000fc60000000018 */
[----:B------:R-:W-:Y:S04]  /*6bad0*/  STL.64 [R1+0x8e0], R4 ;  /* 0x0008e00401007387 */ /* 0x000fe80000100a00 */
        /* <DEDUP_REMOVED lines=10> */
[----:B--2---:R-:W-:-:S02]  /*6bb80*/  IMAD.MOV.U32 R3, RZ, RZ, R45 ;  /* 0x000000ffff037224 */ /* 0x004fc400078e002d */
[----:B---3--:R-:W-:-:S05]  /*6bb90*/  IMAD.MOV.U32 R2, RZ, RZ, R30 ;  /* 0x000000ffff027224 */ /* 0x008fca00078e001e */
[----:B------:R0:W2:Y:S01]  /*6bba0*/  @!P5 LDG.E.U16 R24, desc[UR6][R2.64] ;  /* 0x000000060218d981 */ /* 0x0000a2000c1e1500 */
[----:B------:R-:W-:-:S03]  /*6bbb0*/  ISETP.GE.AND P0, PT, R81, R92, PT ;  /* 0x0000005c5100720c */ /* 0x000fc60003f06270 */
[----:B----4-:R1:W-:Y:S04]  /*6bbc0*/  STL [R1+0x2504], R22 ;  /* 0x0025041601007387 */ /* 0x0103e80000100800 */
[----:B------:R3:W-:Y:S04]  /*6bbd0*/  STL [R1+0x2508], R23 ;  /* 0x0025081701007387 */ /* 0x0007e80000100800 */
[----:B------:R0:W-:Y:S04]  /*6bbe0*/  STL.64 [R1+0x8c0], R2 ;  /* 0x0008c00201007387 */ /* 0x0001e80000100a00 */
[----:B------:R-:W4:Y:S04]  /*6bbf0*/  LDL.LU R49, [R1+0x888] ;  /* 0x0008880001317983 */ /* 0x000f280000300800 */
[----:B------:R-:W4:Y:S04]  /*6bc00*/  LDL.LU R50, [R1+0x1f44] ;  /* 0x001f440001327983 */ /* 0x000f280000300800 */
[----:B------:R-:W4:Y:S04]  /*6bc10*/  LDL.LU R45, [R1+0x130] ;  /* 0x00013000012d7983 */ /* 0x000f280000300800 */
[----:B------:R-:W4:Y:S04]  /*6bc20*/  LDL.LU R30, [R1+0x138] ;  /* 0x00013800011e7983 */ /* 0x000f280000300800 */
[----:B------:R-:W4:Y:S04]  /*6bc30*/  LDL.LU R51, [R1+0x938] ;  /* 0x0009380001337983 */ /* 0x000f280000300800 */
[----:B------:R-:W4:Y:S04]  /*6bc40*/  LDL.LU R52, [R1+0x1f08] ;  /* 0x001f080001347983 */ /* 0x000f280000300800 */
[----:B------:R-:W4:Y:S01]  /*6bc50*/  LDL.LU R53, [R1+0x940] ;  /* 0x0009400001357983 */ /* 0x000f220000300800 */
[----:B-1----:R-:W-:-:S02]  /*6bc60*/  IMAD.MOV.U32 R22, RZ, RZ, R41 ;  /* 0x000000ffff167224 */ /* 0x002fc400078e0029 */
[----:B---3--:R-:W-:Y:S01]  /*6bc70*/  IMAD.MOV.U32 R23, RZ, RZ, R40 ;  /* 0x000000ffff177224 */ /* 0x008fe200078e0028 */
[----:B------:R-:W3:Y:S04]  /*6bc80*/  LDL.LU R54, [R1+0x1f0c] ;  /* 0x001f0c0001367983 */ /* 0x000ee80000300800 */
[----:B------:R-:W3:Y:S01]  /*6bc90*/  LDL.LU R55, [R1+0x9e8] ;  /* 0x0009e80001377983 */ /* 0x000ee20000300800 */
[----:B------:R-:W-:-:S03]  /*6bca0*/  ISETP.GE.AND P6, PT, R81, R92, PT ;  /* 0x0000005c5100720c */ /* 0x000fc60003fc6270 */
[----:B------:R-:W3:Y:S04]  /*6bcb0*/  LDL.LU R39, [R1+0x1ed4] ;  /* 0x001ed40001277983 */ /* 0x000ee80000300800 */
[----:B------:R-:W3:Y:S04]  /*6bcc0*/  LDL.LU R40, [R1+0x9f8] ;  /* 0x0009f80001287983 */ /* 0x000ee80000300800 */
[----:B------:R-:W3:Y:S04]  /*6bcd0*/  LDL.LU R41, [R1+0x1edc] ;  /* 0x001edc0001297983 */ /* 0x000ee80000300800 */
[----:B------:R-:W-:Y:S01]  /*6bce0*/  STL.64 [R1+0x148], R22 ;  /* 0x0001481601007387 */ /* 0x000fe20000100a00 */
[----:B------:R-:W-:Y:S01]  /*6bcf0*/  IMAD.MOV.U32 R25, RZ, RZ, R42 ;  /* 0x000000ffff197224 */ /* 0x000fe200078e002a */
[----:B------:R-:W-:Y:S01]  /*6bd00*/  PRMT R43, RZ, 0x7610, R43 ;  /* 0x00007610ff2b7816 */ /* 0x000fe2000000002b */
[----:B------:R-:W-:-:S02]  /*6bd10*/  IMAD.MOV.U32 R27, RZ, RZ, R34 ;  /* 0x000000ffff1b7224 */ /* 0x000fc400078e0022 */
[----:B0-----:R-:W-:Y:S02]  /*6bd20*/  IMAD.MOV.U32 R2, RZ, RZ, R62 ;  /* 0x000000ffff027224 */ /* 0x001fe400078e003e */
[----:B------:R-:W-:Y:S01]  /*6bd30*/  IMAD.MOV.U32 R3, RZ, RZ, R61 ;  /* 0x000000ffff037224 */ /* 0x000fe200078e003d */
[----:B------:R-:W-:Y:S01]  /*6bd40*/  PRMT R44, RZ, 0x7610, R44 ;  /* 0x00007610ff2c7816 */ /* 0x000fe2000000002c */
[----:B------:R-:W-:Y:S02]  /*6bd50*/  IMAD.MOV.U32 R26, RZ, RZ, R35 ;  /* 0x000000ffff1a7224 */ /* 0x000fe400078e0023 */
[----:B------:R-:W-:Y:S02]  /*6bd60*/  IMAD.MOV.U32 R4, RZ, RZ, R48 ;  /* 0x000000ffff047224 */ /* 0x000fe400078e0030 */
[----:B------:R-:W-:Y:S01]  /*6bd70*/  IMAD.MOV.U32 R5, RZ, RZ, R63 ;  /* 0x000000ffff057224 */ /* 0x000fe200078e003f */
[----:B------:R-:W3:Y:S04]  /*6bd80*/  @!P0 LDG.E.U16 R43, desc[UR6][R2.64] ;  /* 0x00000006022b8981 */ /* 0x000ee8000c1e1500 */
[----:B------:R-:W4:Y:S04]  /*6bd90*/  @!P6 LDG.E.U16 R44, desc[UR6][R4.64] ;  /* 0x00000006042ce981 */ /* 0x000f28000c1e1500 */
[----:B--2---:R0:W-:Y:S04]  /*6bda0*/  STL [R1+0x2500], R24 ;  /* 0x0025001801007387 */ /* 0x0041e80000100800 */
[----:B------:R-:W2:Y:S01]  /*6bdb0*/  LDL.LU R42, [R1+0x160] ;  /* 0x00016000012a7983 */ /* 0x000ea20000300800 */
[----:B0-----:R-:W-:-:S03]  /*6bdc0*/  IMAD.MOV.U32 R24, RZ, RZ, R33 ;  /* 0x000000ffff187224 */ /* 0x001fc600078e0021 */
[----:B------:R-:W2:Y:S04]  /*6bdd0*/  LDL.LU R33, [R1+0x168] ;  /* 0x0001680001217983 */ /* 0x000ea80000300800 */
[----:B------:R-:W2:Y:S04]  /*6bde0*/  LDL.LU R34, [R1+0x15c] ;  /* 0x00015c0001227983 */ /* 0x000ea80000300800 */
[----:B------:R-:W2:Y:S01]  /*6bdf0*/  LDL.LU R35, [R1+0x164] ;  /* 0x0001640001237983 */ /* 0x000ea20000300800 */
[----:B------:R-:W-:Y:S01]  /*6be00*/  LOP3.LUT R65, R65, R64, RZ, 0x3c, !PT ;  /* 0x0000004041417212 */ /* 0x000fe200078e3cff */
[----:B------:R-:W-:-:S03]  /*6be10*/  IMAD.MOV.U32 R74, RZ, RZ, R60 ;  /* 0x000000ffff4a7224 */ /* 0x000fc600078e003c */
[----:B------:R-:W-:Y:S01]  /*6be20*/  LOP3.LUT R64, R65, R64, RZ, 0x3c, !PT ;  /* 0x0000004041407212 */ /* 0x000fe200078e3cff */
[----:B------:R-:W-:Y:S01]  /*6be30*/  IMAD.MOV.U32 R75, RZ, RZ, R59 ;  /* 0x000000ffff4b7224 */ /* 0x000fe200078e003b */
[----:B------:R-:W-:Y:S02]  /*6be40*/  ISETP.GE.AND P6, PT, R81, R92, PT ;  /* 0x0000005c5100720c */ /* 0x000fe40003fc6270 */
[----:B------:R-:W-:Y:S01]  /*6be50*/  LOP3.LUT R65, R65, R64, RZ, 0x3c, !PT ;  /* 0x0000004041417212 */ /* 0x000fe200078e3cff */
[----:B------:R-:W-:Y:S04]  /*6be60*/  STL.64 [R1+0x3c0], R24 ;  /* 0x0003c01801007387 */ /* 0x000fe80000100a00 */
[----:B------:R-:W-:Y:S04]  /*6be70*/  STL.64 [R1+0x3c8], R26 ;  /* 0x0003c81a01007387 */ /* 0x000fe80000100a00 */
[----:B------:R-:W-:Y:S01]  /*6be80*/  STL.64 [R1+0x3f0], R74 ;  /* 0x0003f04a01007387 */ /* 0x000fe20000100a00 */
[----:B------:R-:W-:-:S03]  /*6be90*/  PRMT R31, RZ, 0x7610, R31 ;  /* 0x00007610ff1f7816 */ /* 0x000fc6000000001f */
[----:B------:R-:W-:Y:S04]  /*6bea0*/  STL.64 [R1+0x3f8], R64 ;  /* 0x0003f84001007387 */ /* 0x000fe80000100a00 */
[----:B------:R-:W-:Y:S04]  /*6beb0*/  STL.64 [R1+0x8b0], R4 ;  /* 0x0008b00401007387 */ /* 0x000fe80000100a00 */
[----:B------:R4:W-:Y:S01]  /*6bec0*/  STL.64 [R1+0x8a0], R2 ;  /* 0x0008a00201007387 */ /* 0x0009e20000100a00 */
[----:B------:R-:W-:-:S03]  /*6bed0*/  ISETP.GE.AND P5, PT, R81, R92, PT ;  /* 0x0000005c5100720c */ /* 0x000fc60003fa6270 */
[----:B---3--:R0:W-:Y:S01]  /*6bee0*/  STL [R1+0x24f8], R43 ;  /* 0x0024f82b01007387 */ /* 0x0081e20000100800 */
[----:B----4-:R-:W-:Y:S02]  /*6bef0*/  IMAD.MOV.U32 R3, RZ, RZ, R45 ;  /* 0x000000ffff037224 */ /* 0x010fe400078e002d */
[----:B------:R-:W-:Y:S01]  /*6bf00*/  IMAD.MOV.U32 R2, RZ, RZ, R30 ;  /* 0x000000ffff027224 */ /* 0x000fe200078e001e */
[----:B0-----:R-:W3:Y:S04]  /*6bf10*/  LDL.LU R43, [R1+0xac0] ;  /* 0x000ac000012b7983 */ /* 0x001ee80000300800 */
[----:B------:R0:W-:Y:S04]  /*6bf20*/  STL [R1+0x24fc], R44 ;  /* 0x0024fc2c01007387 */ /* 0x0001e80000100800 */
[----:B0-----:R-:W4:Y:S04]  /*6bf30*/  LDL.LU R44, [R1+0x1ed0] ;  /* 0x001ed000012c7983 */ /* 0x001f280000300800 */
[----:B------:R-:W3:Y:S04]  /*6bf40*/  LDL.LU R45, [R1+0x16c] ;  /* 0x00016c00012d7983 */ /* 0x000ee80000300800 */
[----:B------:R-:W3:Y:S01]  /*6bf50*/  LDL.LU R30, [R1+0x170] ;  /* 0x00017000011e7983 */ /* 0x000ee20000300800 */
[----:B------:R-:W-:-:S06]  /*6bf60*/  PRMT R47, RZ, 0x7610, R47 ;  /* 0x00007610ff2f7816 */ /* 0x000fcc000000002f */
[----:B------:R0:W3:Y:S01]  /*6bf70*/  @!P5 LDG.E.U16 R47, desc[UR6][R2.64] ;  /* 0x00000006022fd981 */ /* 0x0000e2000c1e1500 */
[----:B--2---:R-:W-:Y:S02]  /*6bf80*/  IMAD.MOV.U32 R5, RZ, RZ, R34 ;  /* 0x000000ffff057224 */ /* 0x004fe400078e0022 */
[----:B------:R-:W-:-:S05]  /*6bf90*/  IMAD.MOV.U32 R4, RZ, RZ, R35 ;  /* 0x000000ffff047224 */ /* 0x000fca00078e0023 */
[----:B------:R-:W2:Y:S01]  /*6bfa0*/  @!P6 LDG.E.U16 R31, desc[UR6][R4.64] ;  /* 0x00000006041fe981 */ /* 0x000ea2000c1e1500 */
[----:B------:R-:W-:Y:S01]  /*6bfb0*/  ISETP.GE.AND P0, PT, R81, R92, PT ;  /* 0x0000005c5100720c */ /* 0x000fe20003f06270 */
[----:B------:R-:W-:Y:S02]  /*6bfc0*/  IMAD.MOV.U32 R62, RZ, RZ, R50 ;  /* 0x000000ffff3e7224 */ /* 0x000fe400078e0032 */
[----:B------:R-:W-:Y:S02]  /*6bfd0*/  IMAD.MOV.U32 R63, RZ, RZ, R49 ;  /* 0x000000ffff3f7224 */ /* 0x000fe400078e0031 */
[----:B------:R-:W-:Y:S02]  /*6bfe0*/  IMAD.MOV.U32 R48, RZ, RZ, R52 ;  /* 0x000000ffff307224 */ /* 0x000fe400078e0034 */
[----:B------:R-:W-:Y:S01]  /*6bff0*/  IMAD.MOV.U32 R49, RZ, RZ, R51 ;  /* 0x000000ffff317224 */ /* 0x000fe200078e0033 */
[----:B------:R-:W-:Y:S01]  /*6c000*/  MOV R58, R54 ;  /* 0x00000036003a7202 */ /* 0x000fe20000000f00 */
[----:B------:R-:W-:-:S02]  /*6c010*/  IMAD.MOV.U32 R59, RZ, RZ, R53 ;  /* 0x000000ffff3b7224 */ /* 0x000fc400078e0035 */
[----:B------:R-:W-:Y:S02]  /*6c020*/  IMAD.MOV.U32 R50, RZ, RZ, R39 ;  /* 0x000000ffff327224 */ /* 0x000fe400078e0027 */
[----:B------:R-:W-:Y:S01]  /*6c030*/  IMAD.MOV.U32 R51, RZ, RZ, R55 ;  /* 0x000000ffff337224 */ /* 0x000fe200078e0037 */
[----:B------:R0:W-:Y:S01]  /*6c040*/  STL.64 [R1+0x880], R2 ;  /* 0x0008800201007387 */ /* 0x0001e20000100a00 */
[----:B------:R-:W-:Y:S02]  /*6c050*/  IMAD.MOV.U32 R70, RZ, RZ, R41 ;  /* 0x000000ffff467224 */ /* 0x000fe400078e0029 */
[----:B------:R-:W-:Y:S01]  /*6c060*/  IMAD.MOV.U32 R71, RZ, RZ, R40 ;  /* 0x000000ffff477224 */ /* 0x000fe200078e0028 */
[----:B------:R-:W-:Y:S01]  /*6c070*/  STL.64 [R1+0x888], R62 ;  /* 0x0008883e01007387 */ /* 0x000fe20000100a00 */
[----:B------:R-:W-:-:S03]  /*6c080*/  ISETP.GE.AND P5, PT, R81, R92, PT ;  /* 0x0000005c5100720c */ /* 0x000fc60003fa6270 */
[----:B------:R-:W-:Y:S01]  /*6c090*/  STL.64 [R1+0x938], R48 ;  /* 0x0009383001007387 */ /* 0x000fe20000100a00 */
[----:B------:R-:W-:-:S03]  /*6c0a0*/  PRMT R38, RZ, 0x7610, R38 ;  /* 0x00007610ff267816 */ /* 0x000fc60000000026 */
[----:B------:R-:W-:Y:S04]  /*6c0b0*/  STL.64 [R1+0x940], R58 ;  /* 0x0009403a01007387 */ /* 0x000fe80000100a00 */
[----:B------:R-:W-:Y:S04]  /*6c0c0*/  STL.64 [R1+0x9e8], R50 ;  /* 0x0009e83201007387 */ /* 0x000fe80000100a00 */
[----:B------:R-:W-:Y:S04]  /*6c0d0*/  STL.64 [R1+0x9f8], R70 ;  /* 0x0009f84601007387 */ /* 0x000fe80000100a00 */
[----:B------:R-:W-:Y:S01]  /*6c0e0*/  STL.64 [R1+0x830], R4 ;  /* 0x0008300401007387 */ /* 0x000fe20000100a00 */
[----:B0-----:R-:W-:-:S02]  /*6c0f0*/  IMAD.MOV.U32 R2, RZ, RZ, R33 ;  /* 0x000000ffff027224 */ /* 0x001fc400078e0021 */
[----:B------:R-:W-:Y:S01]  /*6c100*/  IMAD.MOV.U32 R3, RZ, RZ, R42 ;  /* 0x000000ffff037224 */ /* 0x000fe200078e002a */
[----:B------:R-:W-:-:S04]  /*6c110*/  PRMT R15, RZ, 0x7610, R15 ;  /* 0x00007610ff0f7816 */ /* 0x000fc8000000000f */
[----:B------:R3:W3:Y:S04]  /*6c120*/  @!P0 LDG.E.U16 R38, desc[UR6][R2.64] ;  /* 0x0000000602268981 */ /* 0x0006e8000c1e1500 */
[----:B--2---:R0:W-:Y:S04]  /*6c130*/  STL [R1+0x24f0], R31 ;  /* 0x0024f01f01007387 */ /* 0x0041e80000100800 */
[----:B0-----:R-:W2:Y:S04]  /*6c140*/  LDL.LU R31, [R1+0xb5c] ;  /* 0x000b5c00011f7983 */ /* 0x001ea80000300800 */
[----:B------:R3:W-:Y:S04]  /*6c150*/  STL.64 [R1+0x820], R2 ;  /* 0x0008200201007387 */ /* 0x0007e80000100a00 */
        /* <DEDUP_REMOVED lines=9> */
[----:B---3--:R-:W-:-:S03]  /*6c1f0*/  IMAD.MOV.U32 R2, RZ, RZ, R30 ;  /* 0x000000ffff027224 */ /* 0x008fc600078e001e */
[----:B------:R-:W3:Y:S01]  /*6c200*/  LDL.LU R61, [R1+0x18c] ;  /* 0x00018c00013d7983 */ /* 0x000ee20000300800 */
[----:B------:R-:W-:-:S05]  /*6c210*/  IMAD.MOV.U32 R3, RZ, RZ, R45 ;  /* 0x000000ffff037224 */ /* 0x000fca00078e002d */
[----:B------:R-:W3:Y:S04]  /*6c220*/  @!P5 LDG.E.U16 R15, desc[UR6][R2.64] ;  /* 0x00000006020fd981 */ /* 0x000ee8000c1e1500 */
[----:B------:R0:W-:Y:S04]  /*6c230*/  STL [R1+0x24f4], R47 ;  /* 0x0024f42f01007387 */ /* 0x0001e80000100800 */
[----:B0-----:R-:W3:Y:S04]  /*6c240*/  LDL.LU R47, [R1+0x198] ;  /* 0x00019800012f7983 */ /* 0x001ee80000300800 */
[----:B------:R-:W-:Y:S04]  /*6c250*/  STL.64 [R1+0x810], R2 ;  /* 0x0008100201007387 */ /* 0x000fe80000100a00 */
[----:B------:R-:W3:Y:S04]  /*6c260*/  LDL R85, [R1+0x24e0] ;  /* 0x0024e00001557983 */ /* 0x000ee80000100800 */
[----:B------:R0:W-:Y:S01]  /*6c270*/  STL [R1+0x24ec], R38 ;  /* 0x0024ec2601007387 */ /* 0x0001e20000100800 */
[----:B----4-:R-:W-:-:S03]  /*6c280*/  IMAD.MOV.U32 R52, RZ, RZ, R44 ;  /* 0x000000ffff347224 */ /* 0x010fc600078e002c */
[----:B0-----:R-:W4:Y:S04]  /*6c290*/  LDL.LU R38, [R1+0x848] ;  /* 0x0008480001267983 */ /* 0x001f280000300800 */
[----:B------:R-:W4:Y:S04]  /*6c2a0*/  LDL.LU R39, [R1+0x84c] ;  /* 0x00084c0001277983 */ /* 0x000f280000300800 */
[----:B------:R-:W4:Y:S04]  /*6c2b0*/  LDL.LU R88, [R1+0x1ac] ;  /* 0x0001ac0001587983 */ /* 0x000f280000300800 */
[----:B------:R-:W4:Y:S01]  /*6c2c0*/  LDL.LU R89, [R1+0x1b8] ;  /* 0x0001b80001597983 */ /* 0x000f220000300800 */
[----:B------:R-:W-:Y:S01]  /*6c2d0*/  IMAD.MOV.U32 R53, RZ, RZ, R43 ;  /* 0x000000ffff357224 */ /* 0x000fe200078e002b */
[----:B------:R-:W-:-:S02]  /*6c2e0*/  ISETP.GE.AND P6, PT, R81, R92, PT ;  /* 0x0000005c5100720c */ /* 0x000fc40003fc6270 */
[----:B------:R-:W-:Y:S01]  /*6c2f0*/  PRMT R46, RZ, 0x7610, R46 ;  /* 0x00007610ff2e7816 */ /* 0x000fe2000000002e */
[----:B--2---:R-:W-:Y:S02]  /*6c300*/  IMAD.MOV.U32 R67, RZ, RZ, R31 ;  /* 0x000000ffff437224 */ /* 0x004fe400078e001f */
[----:B------:R-:W-:Y:S02]  /*6c310*/  IMAD.MOV.U32 R66, RZ, RZ, R33 ;  /* 0x000000ffff427224 */ /* 0x000fe400078e0021 */
[----:B------:R-:W-:Y:S02]  /*6c320*/  IMAD.MOV.U32 R55, RZ, RZ, R34 ;  /* 0x000000ffff377224 */ /* 0x000fe400078e0022 */
[----:B------:R-:W-:Y:S01]  /*6c330*/  IMAD.MOV.U32 R54, RZ, RZ, R35 ;  /* 0x000000ffff367224 */ /* 0x000fe200078e0023 */
[----:B---3--:R0:W-:Y:S04]  /*6c340*/  STL [R1+0x24e8], R15 ;  /* 0x0024e80f01007387 */ /* 0x0081e80000100800 */
[----:B0-----:R-:W2:Y:S04]  /*6c350*/  LDL.LU R15, [R1+0x3a8] ;  /* 0x0003a800010f7983 */ /* 0x001ea80000300800 */
[----:B------:R-:W3:Y:S04]  /*6c360*/  LDL.LU R40, [R1+0x3b0] ;  /* 0x0003b00001287983 */ /* 0x000ee80000300800 */
[----:B------:R-:W2:Y:S04]  /*6c370*/  LDL.LU R41, [R1+0x36c] ;  /* 0x00036c0001297983 */ /* 0x000ea80000300800 */
[----:B------:R-:W2:Y:S04]  /*6c380*/  LDL.LU R42, [R1+0x374] ;  /* 0x00037400012a7983 */ /* 0x000ea80000300800 */
[----:B------:R-:W2:Y:S04]  /*6c390*/  LDL.LU R43, [R1+0x334] ;  /* 0x00033400012b7983 */ /* 0x000ea80000300800 */
[----:B------:R-:W2:Y:S04]  /*6c3a0*/  LDL.LU R44, [R1+0x338] ;  /* 0x00033800012c7983 */ /* 0x000ea80000300800 */
[----:B------:R-:W2:Y:S04]  /*6c3b0*/  LDL.LU R45, [R1+0x2f8] ;  /* 0x0002f800012d7983 */ /* 0x000ea80000300800 */
[----:B------:R-:W2:Y:S04]  /*6c3c0*/  LDL.LU R30, [R1+0x300] ;  /* 0x00030000011e7983 */ /* 0x000ea80000300800 */
[----:B------:R-:W-:Y:S04]  /*6c3d0*/  STL.64 [R1+0xac0], R52 ;  /* 0x000ac03401007387 */ /* 0x000fe80000100a00 */
[----:B------:R-:W2:Y:S04]  /*6c3e0*/  LDL.LU R31, [R1+0x1e8] ;  /* 0x0001e800011f7983 */ /* 0x000ea80000300800 */
[----:B------:R-:W2:Y:S04]  /*6c3f0*/  LDL.LU R33, [R1+0x1f0] ;  /* 0x0001f00001217983 */ /* 0x000ea80000300800 */
[----:B------:R-:W2:Y:S04]  /*6c400*/  LDL.LU R34, [R1+0x1d0] ;  /* 0x0001d00001227983 */ /* 0x000ea80000300800 */
[----:B------:R-:W3:Y:S01]  /*6c410*/  LDL.LU R35, [R1+0x1ec] ;  /* 0x0001ec0001237983 */ /* 0x000ee20000300800 */
[----:B------:R-:W-:-:S02]  /*6c420*/  IMAD.MOV.U32 R4, RZ, RZ, R47 ;  /* 0x000000ffff047224 */ /* 0x000fc400078e002f */
[----:B------:R-:W-:-:S05]  /*6c430*/  IMAD.MOV.U32 R5, RZ, RZ, R61 ;  /* 0x000000ffff057224 */ /* 0x000fca00078e003d */
[----:B------:R-:W3:Y:S01]  /*6c440*/  @!P6 LDG.E.U16 R46, desc[UR6][R4.64] ;  /* 0x00000006042ee981 */ /* 0x000ee2000c1e1500 */
[----:B------:R-:W-:Y:S02]  /*6c450*/  LOP3.LUT R57, R57, R56, RZ, 0x3c, !PT ;  /* 0x0000003839397212 */ /* 0x000fe400078e3cff */
[----:B------:R-:W-:Y:S02]  /*6c460*/  LOP3.LUT R77, R77, R76, RZ, 0x3c, !PT ;  /* 0x0000004c4d4d7212 */ /* 0x000fe400078e3cff */
[----:B------:R-:W-:Y:S02]  /*6c470*/  ISETP.GE.AND P0, PT, R81, R92, PT ;  /* 0x0000005c5100720c */ /* 0x000fe40003f06270 */
[----:B------:R-:W-:Y:S02]  /*6c480*/  LOP3.LUT R56, R57, R56, RZ, 0x3c, !PT ;  /* 0x0000003839387212 */ /* 0x000fe400078e3cff */
[----:B------:R-:W-:Y:S02]  /*6c490*/  LOP3.LUT R76, R77, R76, RZ, 0x3c, !PT ;  /* 0x0000004c4d4c7212 */ /* 0x000fe400078e3cff */
[----:B------:R-:W-:-:S02]  /*6c4a0*/  ISETP.GE.AND P5, PT, R81, R92, PT ;  /* 0x0000005c5100720c */ /* 0x000fc40003fa6270 */
[----:B------:R-:W-:Y:S02]  /*6c4b0*/  LOP3.LUT R57, R57, R56, RZ, 0x3c, !PT ;  /* 0x0000003839397212 */ /* 0x000fe400078e3cff */
[----:B------:R-:W-:Y:S01]  /*6c4c0*/  LOP3.LUT R77, R77, R76, RZ, 0x3c, !PT ;  /* 0x0000004c4d4d7212 */ /* 0x000fe200078e3cff */
[----:B------:R-:W-:Y:S04]  /*6c4d0*/  STL.64 [R1+0xbc0], R66 ;  /* 0x000bc04201007387 */ /* 0x000fe80000100a00 */
[----:B------:R-:W-:Y:S01]  /*6c4e0*/  STL.64 [R1+0xcc8], R54 ;  /* 0x000cc83601007387 */ /* 0x000fe20000100a00 */
[----:B------:R-:W-:Y:S02]  /*6c4f0*/  IMAD.MOV.U32 R2, RZ, RZ, R60 ;  /* 0x000000ffff027224 */ /* 0x000fe400078e003c */
[----:B------:R-:W-:Y:S01]  /*6c500*/  IMAD.MOV.U32 R3, RZ, RZ, R84 ;  /* 0x000000ffff037224 */ /* 0x000fe200078e0054 */
[----:B------:R-:W-:Y:S04]  /*6c510*/  STL.64 [R1+0xdc8], R56 ;  /* 0x000dc83801007387 */ /* 0x000fe80000100a00 */
[----:B------:R-:W-:Y:S04]  /*6c520*/  STL.64 [R1+0xe98], R76 ;  /* 0x000e984c01007387 */ /* 0x000fe80000100a00 */
[----:B------:R-:W-:Y:S04]  /*6c530*/  STL.64 [R1+0x800], R4 ;  /* 0x0008000401007387 */ /* 0x000fe80000100a00 */
[----:B------:R-:W3:Y:S01]  /*6c540*/  LDL.LU R60, [R1+0x2bc] ;  /* 0x0002bc00013c7983 */ /* 0x000ee20000300800 */
[----:B------:R-:W-:-:S03]  /*6c550*/  PRMT R14, RZ, 0x7610, R14 ;  /* 0x00007610ff0e7816 */ /* 0x000fc6000000000e */
[----:B------:R4:W-:Y:S04]  /*6c560*/  STL.64 [R1+0x7e0], R2 ;  /* 0x0007e00201007387 */ /* 0x0009e80000100a00 */
[----:B------:R4:W3:Y:S01]  /*6c570*/  @!P0 LDG.E.U16 R85, desc[UR6][R2.64] ;  /* 0x0000000602558981 */ /* 0x0008e2000c1e1500 */
[----:B------:R-:W-:Y:S02]  /*6c580*/  ISETP.GE.AND P6, PT, R81, R92, PT ;  /* 0x0000005c5100720c */ /* 0x000fe40003fc6270 */
[----:B------:R-:W-:Y:S01]  /*6c590*/  PRMT R32, RZ, 0x7610, R32 ;  /* 0x00007610ff207816 */ /* 0x000fe20000000020 */
[----:B------:R-:W3:Y:S01]  /*6c5a0*/  LDL.LU R61, [R1+0x2c4] ;  /* 0x0002c400013d7983 */ /* 0x000ee20000300800 */
[----:B----4-:R-:W-:Y:S02]  /*6c5b0*/  IMAD.MOV.U32 R2, RZ, RZ, R89 ;  /* 0x000000ffff027224 */ /* 0x010fe400078e0059 */
[----:B------:R-:W-:-:S05]  /*6c5c0*/  IMAD.MOV.U32 R3, RZ, RZ, R88 ;  /* 0x000000ffff037224 */ /* 0x000fca00078e0058 */
[----:B------:R-:W4:Y:S01]  /*6c5d0*/  @!P5 LDG.E.U16 R14, desc[UR6][R2.64] ;  /* 0x00000006020ed981 */ /* 0x000f22000c1e1500 */
[----:B--2---:R-:W-:Y:S02]  /*6c5e0*/  IMAD.MOV.U32 R5, RZ, RZ, R34 ;  /* 0x000000ffff057224 */ /* 0x004fe400078e0022 */
[----:B---3--:R-:W-:-:S05]  /*6c5f0*/  IMAD.MOV.U32 R4, RZ, RZ, R35 ;  /* 0x000000ffff047224 */ /* 0x008fca00078e0023 */
[----:B------:R-:W2:Y:S04]  /*6c600*/  @!P6 LDG.E.U16 R32, desc[UR6][R4.64] ;  /* 0x000000060420e981 */ /* 0x000ea8000c1e1500 */
[----:B------:R0:W-:Y:S04]  /*6c610*/  STL [R1+0x24e4], R46 ;  /* 0x0024e42e01007387 */ /* 0x0001e80000100800 */
[----:B0-----:R-:W3:Y:S04]  /*6c620*/  LDL.LU R46, [R1+0x1fc] ;  /* 0x0001fc00012e7983 */ /* 0x001ee80000300800 */
[----:B------:R-:W3:Y:S01]  /*6c630*/  LDL.LU R47, [R1+0x200] ;  /* 0x00020000012f7983 */ /* 0x000ee20000300800 */
[----:B------:R-:W-:-:S04]  /*6c640*/  LOP3.LUT R39, R39, R38, RZ, 0x3c, !PT ;  /* 0x0000002627277212 */ /* 0x000fc800078e3cff */
[----:B------:R-:W-:-:S04]  /*6c650*/  LOP3.LUT R38, R39, R38, RZ, 0x3c, !PT ;  /* 0x0000002627267212 */ /* 0x000fc800078e3cff */
[----:B------:R-:W-:Y:S01]  /*6c660*/  LOP3.LUT R39, R39, R38, RZ, 0x3c, !PT ;  /* 0x0000002627277212 */ /* 0x000fe200078e3cff */
[----:B------:R0:W-:Y:S04]  /*6c670*/  @!P0 STL [R1+0x24e0], R85 ;  /* 0x0024e05501008387 */ /* 0x0001e80000100800 */
[----:B------:R1:W-:Y:S04]  /*6c680*/  STL.64 [R1+0x7c0], R2 ;  /* 0x0007c00201007387 */ /* 0x0003e80000100a00 */
[----:B------:R-:W-:Y:S01]  /*6c690*/  STL.64 [R1+0xf98], R38 ;  /* 0x000f982601007387 */ /* 0x000fe20000100a00 */
[----:B------:R-:W-:-:S02]  /*6c6a0*/  IMAD.MOV.U32 R84, RZ, RZ, R40 ;  /* 0x000000ffff547224 */ /* 0x000fc400078e0028 */
[----:B------:R-:W-:Y:S02]  /*6c6b0*/  IMAD.MOV.U32 R40, RZ, RZ, R44 ;  /* 0x000000ffff287224 */ /* 0x000fe400078e002c */
[----:B0-----:R-:W-:Y:S02]  /*6c6c0*/  IMAD.MOV.U32 R85, RZ, RZ, R15 ;  /* 0x000000ffff557224 */ /* 0x001fe400078e000f */
[----:B------:R-:W-:Y:S02]  /*6c6d0*/  IMAD.MOV.U32 R15, RZ, RZ, R41 ;  /* 0x000000ffff0f7224 */ /* 0x000fe400078e0029 */
[----:B------:R-:W-:Y:S02]  /*6c6e0*/  IMAD.MOV.U32 R41, RZ, RZ, R43 ;  /* 0x000000ffff297224 */ /* 0x000fe400078e002b */
[----:B------:R-:W-:Y:S01]  /*6c6f0*/  IMAD.MOV.U32 R43, RZ, RZ, R45 ;  /* 0x000000ffff2b7224 */ /* 0x000fe200078e002d */
[----:B----4-:R0:W-:Y:S04]  /*6c700*/  STL [R1+0x24dc], R14 ;  /* 0x0024dc0e01007387 */ /* 0x0101e80000100800 */
[----:B------:R-:W-:Y:S01]  /*6c710*/  STL.64 [R1+0x430], R84 ;  /* 0x0004305401007387 */ /* 0x000fe20000100a00 */
[----:B------:R-:W-:Y:S01]  /*6c720*/  ISETP.GE.AND P0, PT, R81, R92, PT ;  /* 0x0000005c5100720c */ /* 0x000fe20003f06270 */
[----:B-1----:R-:W-:-:S02]  /*6c730*/  IMAD.MOV.U32 R2, RZ, RZ, R33 ;  /* 0x000000ffff027224 */ /* 0x002fc400078e0021 */
[----:B------:R-:W-:Y:S02]  /*6c740*/  IMAD.MOV.U32 R3, RZ, RZ, R31 ;  /* 0x000000ffff037224 */ /* 0x000fe400078e001f */
[----:B0-----:R-:W-:Y:S02]  /*6c750*/  IMAD.MOV.U32 R14, RZ, RZ, R42 ;  /* 0x000000ffff0e7224 */ /* 0x001fe400078e002a */
[----:B------:R-:W-:-:S03]  /*6c760*/  IMAD.MOV.U32 R42, RZ, RZ, R30 ;  /* 0x000000ffff2a7224 */ /* 0x000fc600078e001e */
[----:B------:R-:W-:Y:S04]  /*6c770*/  STL.64 [R1+0x470], R14 ;  /* 0x0004700e01007387 */ /* 0x000fe80000100a00 */
[----:B------:R-:W-:Y:S04]  /*6c780*/  STL.64 [R1+0x4b0], R40 ;  /* 0x0004b02801007387 */ /* 0x000fe80000100a00 */
[----:B------:R-:W-:Y:S04]  /*6c790*/  STL.64 [R1+0x4f0], R42 ;  /* 0x0004f02a01007387 */ /* 0x000fe80000100a00 */
[----:B------:R-:W4:Y:S04]  /*6c7a0*/  LDL.LU R44, [R1+0x28c] ;  /* 0x00028c00012c7983 */ /* 0x000f280000300800 */
[----:B------:R-:W4:Y:S04]  /*6c7b0*/  LDL.LU R45, [R1+0x298] ;  /* 0x00029800012d7983 */ /* 0x000f280000300800 */
[----:B------:R-:W-:Y:S04]  /*6c7c0*/  STL.64 [R1+0x740], R2 ;  /* 0x0007400201007387 */ /* 0x000fe80000100a00 */
[----:B------:R-:W-:Y:S01]  /*6c7d0*/  STL.64 [R1+0x760], R4 ;  /* 0x0007600401007387 */ /* 0x000fe20000100a00 */
[----:B------:R-:W-:-:S03]  /*6c7e0*/  PRMT R29, RZ, 0x7610, R29 ;  /* 0x00007610ff1d7816 */ /* 0x000fc6000000001d */
[----:B------:R-:W4:Y:S04]  /*6c7f0*/  LDL.LU R30, [R1+0x278] ;  /* 0x00027800011e7983 */ /* 0x000f280000300800 */
[----:B------:R-:W4:Y:S04]  /*6c800*/  LDL.LU R31, [R1+0x280] ;  /* 0x00028000011f7983 */ /* 0x000f280000300800 */
[----:B------:R0:W4:Y:S04]  /*6c810*/  @!P0 LDG.E.U16 R29, desc[UR6][R2.64] ;  /* 0x00000006021d8981 */ /* 0x000128000c1e1500 */
[----:B--2---:R1:W-:Y:S04]  /*6c820*/  STL [R1+0x24d8], R32 ;  /* 0x0024d82001007387 */ /* 0x0043e80000100800 */
[----:B-1----:R-:W2:Y:S04]  /*6c830*/  LDL.LU R32, [R1+0x270] ;  /* 0x0002700001207983 */ /* 0x002ea80000300800 */
[----:B------:R-:W2:Y:S04]  /*6c840*/  LDL.LU R33, [R1+0x27c] ;  /* 0x00027c0001217983 */ /* 0x000ea80000300800 */
[----:B------:R-:W2:Y:S04]  /*6c850*/  LDL.LU R34, [R1+0x264] ;  /* 0x0002640001227983 */ /* 0x000ea80000300800 */
[----:B------:R-:W2:Y:S01]  /*6c860*/  LDL.LU R35, [R1+0x274] ;  /* 0x0002740001237983 */ /* 0x000ea20000300800 */
[----:B---3--:R-:W-:-:S02]  /*6c870*/  IMAD.MOV.U32 R4, RZ, RZ, R47 ;  /* 0x000000ffff047224 */ /* 0x008fc400078e002f */
[----:B------:R-:W-:Y:S01]  /*6c880*/  IMAD.MOV.U32 R5, RZ, RZ, R46 ;  /* 0x000000ffff057224 */ /* 0x000fe200078e002e */
[----:B------:R-:W0:Y:S04]  /*6c890*/  LDL.LU R2, [R1+0x228] ;  /* 0x0002280001027983 */ /* 0x000e280000300800 */
[----:B------:R-:W0:Y:S04]  /*6c8a0*/  LDL.LU R3, [R1+0x234] ;  /* 0x0002340001037983 */ /* 0x000e280000300800 */
[----:B------:R-:W3:Y:S04]  /*6c8b0*/  LDL.LU R86, [R1+0x224] ;  /* 0x0002240001567983 */ /* 0x000ee80000300800 */
[----:B------:R1:W-:Y:S04]  /*6c8c0*/  STL.64 [R1+0x720], R4 ;  /* 0x0007200401007387 */ /* 0x0003e80000100a00 */
[----:B------:R-:W2:Y:S01]  /*6c8d0*/  LDL.LU R82, [R1+0x22c] ;  /* 0x00022c0001527983 */ /* 0x000ea20000300800 */
[----:B------:R-:W-:-:S02]  /*6c8e0*/  ISETP.GE.AND P5, PT, R81, R92, PT ;  /* 0x0000005c5100720c */ /* 0x000fc40003fa6270 */
[----:B------:R-:W-:Y:S02]  /*6c8f0*/  PRMT R28, RZ, 0x7610, R28 ;  /* 0x00007610ff1c7816 */ /* 0x000fe4000000001c */
[CC--:B------:R-:W-:Y:S01]  /*6c900*/  ISETP.GE.AND P6, PT, R81.reuse, R92.reuse, PT ;  /* 0x0000005c5100720c */ /* 0x0c0fe20003fc6270 */
[----:B------:R-:W4:Y:S04]  /*6c910*/  LDL.LU R36, [R1+0x25c] ;  /* 0x00025c0001247983 */ /* 0x000f280000300800 */
[----:B------:R-:W4:Y:S01]  /*6c920*/  LDL.LU R37, [R1+0x268] ;  /* 0x0002680001257983 */ /* 0x000f220000300800 */
[----:B------:R-:W-:-:S03]  /*6c930*/  ISETP.GE.AND P0, PT, R81, R92, PT ;  /* 0x0000005c5100720c */ /* 0x000fc60003f06270 */
[----:B------:R-:W4:Y:S04]  /*6c940*/  LDL.LU R87, [R1+0x24c] ;  /* 0x00024c0001577983 */ /* 0x000f280000300800 */
[----:B------:R-:W4:Y:S04]  /*6c950*/  LDL.LU R83, [R1+0x254] ;  /* 0x0002540001537983 */ /* 0x000f280000300800 */
[----:B------:R-:W4:Y:S01]  /*6c960*/  @!P5 LDG.E.U16 R28, desc[UR6][R4.64] ;  /* 0x00000006041cd981 */ /* 0x000f22000c1e1500 */
[----:B------:R-:W-:Y:S02]  /*6c970*/  PRMT R80, RZ, 0x7610, R80 ;  /* 0x00007610ff507816 */ /* 0x000fe40000000050 */
[----:B------:R-:W-:-:S02]  /*6c980*/  PRMT R0, RZ, 0x7610, R0 ;  /* 0x00007610ff007816 */ /* 0x000fc40000000000 */
[-C--:B0-----:R-:W-:Y:S01]  /*6c990*/  LOP3.LUT R3, R3, R2.reuse, RZ, 0x3c, !PT ;  /* 0x0000000203037212 */ /* 0x081fe200078e3cff */
[----:B---3--:R-:W-:Y:S01]  /*6c9a0*/  IMAD.MOV.U32 R7, RZ, RZ, R86 ;  /* 0x000000ffff077224 */ /* 0x008fe200078e0056 */
[----:B-1----:R-:W3:Y:S04]  /*6c9b0*/  LDL.LU R4, [R1+0x250] ;  /* 0x0002500001047983 */ /* 0x002ee80000300800 */
[----:B------:R-:W3:Y:S01]  /*6c9c0*/  LDL.LU R5, [R1+0x258] ;  /* 0x0002580001057983 */ /* 0x000ee20000300800 */
[----:B------:R-:W-:Y:S01]  /*6c9d0*/  LOP3.LUT R2, R3, R2, RZ, 0x3c, !PT ;  /* 0x0000000203027212 */ /* 0x000fe200078e3cff */
[----:B--2---:R-:W-:-:S03]  /*6c9e0*/  IMAD.MOV.U32 R6, RZ, RZ, R82 ;  /* 0x000000ffff067224 */ /* 0x004fc600078e0052 */
[----:B------:R-:W-:Y:S02]  /*6c9f0*/  LOP3.LUT R3, R3, R2, RZ, 0x3c, !PT ;  /* 0x0000000203037212 */ /* 0x000fe400078e3cff */
[----:B------:R-:W2:Y:S04]  /*6ca00*/  @!P6 LDG.E.U16 R80, desc[UR6][R6.64] ;  /* 0x000000060650e981 */ /* 0x000ea8000c1e1500 */
[----:B------:R-:W3:Y:S01]  /*6ca10*/  @!P0 LDG.E.U16 R0, desc[UR6][R2.64] ;  /* 0x0000000602008981 */ /* 0x000ee2000c1e1500 */
[----:B----4-:R-:W-:Y:S01]  /*6ca20*/  LOP3.LUT R45, R45, R44, RZ, 0x3c, !PT ;  /* 0x0000002c2d2d7212 */ /* 0x010fe200078e3cff */
[----:B------:R-:W-:Y:S02]  /*6ca30*/  IMAD.MOV.U32 R78, RZ, RZ, R61 ;  /* 0x000000ffff4e7224 */ /* 0x000fe400078e003d */
[----:B------:R-:W-:Y:S01]  /*6ca40*/  IMAD.MOV.U32 R79, RZ, RZ, R60 ;  /* 0x000000ffff4f7224 */ /* 0x000fe200078e003c */
[----:B------:R0:W-:Y:S01]  /*6ca50*/  STL [R1+0x24d0], R28 ;  /* 0x0024d01c01007387 */ /* 0x0001e20000100800 */
[----:B------:R-:W-:-:S02]  /*6ca60*/  ISETP.GE.AND P5, PT, R81, R92, PT ;  /* 0x0000005c5100720c */ /* 0x000fc40003fa6270 */
[C---:B------:R-:W-:Y:S01]  /*6ca70*/  LOP3.LUT R44, R45.reuse, R44, RZ, 0x3c, !PT ;  /* 0x0000002c2d2c7212 */ /* 0x040fe200078e3cff */
[----:B------:R-:W-:Y:S01]  /*6ca80*/  IMAD.MOV.U32 R47, RZ, RZ, R30 ;  /* 0x000000ffff2f7224 */ /* 0x000fe200078e001e */
[----:B0-----:R-:W4:Y:S04]  /*6ca90*/  LDL.LU R28, [R1+0x21c] ;  /* 0x00021c00011c7983 */ /* 0x001f280000300800 */
[----:B------:R0:W-:Y:S01]  /*6caa0*/  STL [R1+0x24d4], R29 ;  /* 0x0024d41d01007387 */ /* 0x0001e20000100800 */
[----:B------:R-:W-:Y:S02]  /*6cab0*/  MOV R46, R31 ;  /* 0x0000001f002e7202 */ /* 0x000fe40000000f00 */
[----:B------:R-:W-:Y:S01]  /*6cac0*/  LOP3.LUT R45, R45, R44, RZ, 0x3c, !PT ;  /* 0x0000002c2d2d7212 */ /* 0x000fe200078e3cff */
[----:B------:R-:W-:Y:S01]  /*6cad0*/  IMAD.MOV.U32 R73, RZ, RZ, R32 ;  /* 0x000000ffff497224 */ /* 0x000fe200078e0020 */
[----:B0-----:R-:W4:Y:S04]  /*6cae0*/  LDL.LU R29, [R1+0x220] ;  /* 0x00022000011d7983 */ /* 0x001f280000300800 */
[----:B------:R-:W4:Y:S04]  /*6caf0*/  LDL.LU R88, [R1+0x1f4] ;  /* 0x0001f40001587983 */ /* 0x000f280000300800 */
[----:B------:R-:W4:Y:S04]  /*6cb00*/  LDL.LU R89, [R1+0x1f8] ;  /* 0x0001f80001597983 */ /* 0x000f280000300800 */
[----:B------:R-:W4:Y:S04]  /*6cb10*/  LDL.LU R60, [R1+0x1c4] ;  /* 0x0001c400013c7983 */ /* 0x000f280000300800 */
[----:B------:R-:W4:Y:S04]  /*6cb20*/  LDL.LU R61, [R1+0x1c8] ;  /* 0x0001c800013d7983 */ /* 0x000f280000300800 */
[----:B------:R-:W-:Y:S04]  /*6cb30*/  STL.64 [R1+0x530], R78 ;  /* 0x0005304e01007387 */ /* 0x000fe80000100a00 */
[----:B------:R-:W4:Y:S04]  /*6cb40*/  LDL.LU R30, [R1+0x19c] ;  /* 0x00019c00011e7983 */ /* 0x000f280000300800 */
[----:B------:R-:W4:Y:S01]  /*6cb50*/  LDL.LU R31, [R1+0x1a8] ;  /* 0x0001a800011f7983 */ /* 0x000f220000300800 */
[----:B------:R-:W-:-:S03]  /*6cb60*/  IMAD.MOV.U32 R72, RZ, RZ, R33 ;  /* 0x000000ffff487224 */ /* 0x000fc600078e0021 */
[----:B------:R-:W4:Y:S01]  /*6cb70*/  LDL.LU R32, [R1+0x174] ;  /* 0x0001740001207983 */ /* 0x000f220000300800 */
[----:B------:R-:W-:Y:S02]  /*6cb80*/  IMAD.MOV.U32 R90, RZ, RZ, R35 ;  /* 0x000000ffff5a7224 */ /* 0x000fe400078e0023 */
[----:B------:R-:W-:Y:S01]  /*6cb90*/  IMAD.MOV.U32 R91, RZ, RZ, R34 ;  /* 0x000000ffff5b7224 */ /* 0x000fe200078e0022 */
[----:B------:R-:W-:Y:S01]  /*6cba0*/  PRMT R93, RZ, 0x7610, R93 ;  /* 0x00007610ff5d7816 */ /* 0x000fe2000000005d */
[----:B------:R-:W4:Y:S04]  /*6cbb0*/  LDL.LU R33, [R1+0x188] ;  /* 0x0001880001217983 */ /* 0x000f280000300800 */
[----:B------:R-:W4:Y:S01]  /*6cbc0*/  LDL.LU R34, [R1+0x144] ;  /* 0x0001440001227983 */ /* 0x000f220000300800 */
[----:B------:R-:W-:-:S03]  /*6cbd0*/  IMAD.MOV.U32 R86, RZ, RZ, R83 ;  /* 0x000000ffff567224 */ /* 0x000fc600078e0053 */
[----:B------:R-:W4:Y:S04]  /*6cbe0*/  LDL.LU R35, [R1+0x158] ;  /* 0x0001580001237983 */ /* 0x000f280000300800 */
[----:B------:R-:W-:Y:S04]  /*6cbf0*/  STL.64 [R1+0x5b0], R44 ;  /* 0x0005b02c01007387 */ /* 0x000fe80000100a00 */
[----:B------:R-:W-:Y:S04]  /*6cc00*/  STL.64 [R1+0x640], R90 ;  /* 0x0006405a01007387 */ /* 0x000fe80000100a00 */
[----:B------:R-:W-:Y:S04]  /*6cc10*/  STL.64 [R1+0x5f8], R46 ;  /* 0x0005f82e01007387 */ /* 0x000fe80000100a00 */
[----:B------:R-:W-:Y:S04]  /*6cc20*/  STL.64 [R1+0x618], R72 ;  /* 0x0006184801007387 */ /* 0x000fe80000100a00 */
[----:B------:R-:W4:Y:S04]  /*6cc30*/  @!P5 LDG.E.U16 R93, desc[UR6][R86.64] ;  /* 0x00000006565dd981 */ /* 0x000f28000c1e1500 */
[----:B------:R0:W-:Y:S01]  /*6cc40*/  STL.64 [R1+0x700], R6 ;  /* 0x0007000601007387 */ /* 0x0001e20000100a00 */
[----:B------:R-:W-:-:S02]  /*6cc50*/  ISETP.GE.AND P6, PT, R81, R92, PT ;  /* 0x0000005c5100720c */ /* 0x000fc40003fc6270 */
[----:B------:R-:W-:Y:S01]  /*6cc60*/  ISETP.GE.AND P0, PT, R81, R92, PT ;  /* 0x0000005c5100720c */ /* 0x000fe20003f06270 */
[----:B0-----:R-:W4:Y:S04]  /*6cc70*/  LDL.LU.64 R6, [R1+0x3f70] ;  /* 0x003f700001067983 */ /* 0x001f280000300a00 */
[----:B--2---:R0:W-:Y:S04]  /*6cc80*/  STL [R1+0x24cc], R80 ;  /* 0x0024cc5001007387 */ /* 0x0041e80000100800 */
[----:B0-----:R-:W2:Y:S04]  /*6cc90*/  LDL.LU R80, [R1+0x3f68] ;  /* 0x003f680001507983 */ /* 0x001ea80000300800 */
[----:B------:R0:W-:Y:S04]  /*6cca0*/  STL.64 [R1+0x6e0], R2 ;  /* 0x0006e00201007387 */ /* 0x0001e80000100a00 */
[----:B0-----:R-:W2:Y:S04]  /*6ccb0*/  LDL.LU.64 R2, [R1+0x3f60] ;  /* 0x003f600001027983 */ /* 0x001ea80000300a00 */
[----:B---3--:R0:W-:Y:S04]  /*6ccc0*/  STL [R1+0x24c8], R0 ;  /* 0x0024c80001007387 */ /* 0x0081e80000100800 */
[----:B0-----:R-:W3:Y:S04]  /*6ccd0*/  LDL.LU R0, [R1+0x3f58] ;  /* 0x003f580001007983 */ /* 0x001ee80000300800 */
[----:B------:R-:W2:Y:S01]  /*6cce0*/  LDL R81, [R1+0x24c0] ;  /* 0x0024c00001517983 */ /* 0x000ea20000100800 */
[----:B------:R-:W0:Y:S01]  /*6ccf0*/  S2R R82, SR_TID.X ;  /* 0x0000000000527919 */ /* 0x000e220000002100 */
[----:B------:R-:W-:-:S02]  /*6cd00*/  LOP3.LUT R37, R37, R36, RZ, 0x3c, !PT ;  /* 0x0000002425257212 */ /* 0x000fc400078e3cff */
[----:B------:R-:W-:Y:S02]  /*6cd10*/  LOP3.LUT R5, R5, R4, RZ, 0x3c, !PT ;  /* 0x0000000405057212 */ /* 0x000fe400078e3cff */
[----:B----4-:R-:W-:Y:S02]  /*6cd20*/  LOP3.LUT R29, R29, R28, RZ, 0x3c, !PT ;  /* 0x0000001c1d1d7212 */ /* 0x010fe400078e3cff */
[----:B------:R-:W-:Y:S02]  /*6cd30*/  LOP3.LUT R61, R61, R60, RZ, 0x3c, !PT ;  /* 0x0000003c3d3d7212 */ /* 0x000fe400078e3cff */
[----:B------:R-:W-:Y:S02]  /*6cd40*/  LOP3.LUT R36, R37, R36, RZ, 0x3c, !PT ;  /* 0x0000002425247212 */ /* 0x000fe400078e3cff */
[----:B------:R-:W-:Y:S02]  /*6cd50*/  LOP3.LUT R4, R5, R4, RZ, 0x3c, !PT ;  /* 0x0000000405047212 */ /* 0x000fe400078e3cff */
[----:B------:R-:W-:-:S02]  /*6cd60*/  LOP3.LUT R28, R29, R28, RZ, 0x3c, !PT ;  /* 0x0000001c1d1c7212 */ /* 0x000fc400078e3cff */
[----:B------:R-:W-:Y:S02]  /*6cd70*/  LOP3.LUT R31, R31, R30, RZ, 0x3c, !PT ;  /* 0x0000001e1f1f7212 */ /* 0x000fe400078e3cff */
[----:B------:R-:W-:Y:S02]  /*6cd80*/  LOP3.LUT R37, R37, R36, RZ, 0x3c, !PT ;  /* 0x0000002425257212 */ /* 0x000fe400078e3cff */
[----:B------:R-:W-:Y:S01]  /*6cd90*/  LOP3.LUT R60, R61, R60, RZ, 0x3c, !PT ;  /* 0x0000003c3d3c7212 */ /* 0x000fe200078e3cff */
[----:B------:R1:W-:Y:S01]  /*6cda0*/  STL.64 [R1+0x6c0], R86 ;  /* 0x0006c05601007387 */ /* 0x0003e20000100a00 */
[----:B------:R-:W-:Y:S02]  /*6cdb0*/  LOP3.LUT R5, R5, R4, RZ, 0x3c, !PT ;  /* 0x0000000405057212 */ /* 0x000fe400078e3cff */
[----:B------:R-:W-:Y:S01]  /*6cdc0*/  LOP3.LUT R29, R29, R28, RZ, 0x3c, !PT ;  /* 0x0000001c1d1d7212 */ /* 0x000fe200078e3cff */
[----:B------:R-:W-:Y:S01]  /*6cdd0*/  IMAD.MOV.U32 R83, RZ, RZ, R88 ;  /* 0x000000ffff537224 */ /* 0x000fe200078e0058 */
[----:B------:R-:W-:-:S02]  /*6cde0*/  LOP3.LUT R30, R31, R30, RZ, 0x3c, !PT ;  /* 0x0000001e1f1e7212 */ /* 0x000fc400078e3cff */
[----:B------:R-:W-:Y:S01]  /*6cdf0*/  LOP3.LUT R61, R61, R60, RZ, 0x3c, !PT ;  /* 0x0000003c3d3d7212 */ /* 0x000fe200078e3cff */
[----:B-1----:R-:W4:Y:S04]  /*6ce00*/  LDL.LU.64 R86, [R1+0x3f50] ;  /* 0x003f500001567983 */ /* 0x002f280000300a00 */
[----:B------:R1:W-:Y:S01]  /*6ce10*/  STL [R1+0x24c4], R93 ;  /* 0x0024c45d01007387 */ /* 0x0003e20000100800 */
[----:B0-----:R-:W-:-:S03]  /*6ce20*/  LOP3.LUT R82, R82, 0x7f, RZ, 0xc0, !PT ;  /* 0x0000007f52527812 */ /* 0x001fc600078ec0ff */
[----:B-1----:R-:W3:Y:S01]  /*6ce30*/  LDL.LU R93, [R1+0x3f48] ;  /* 0x003f4800015d7983 */ /* 0x002ee20000300800 */
[----:B------:R-:W-:Y:S01]  /*6ce40*/  ISETP.GE.AND P5, PT, R82, R92, PT ;  /* 0x0000005c5200720c */ /* 0x000fe20003fa6270 */
[----:B------:R-:W-:Y:S02]  /*6ce50*/  IMAD.MOV.U32 R82, RZ, RZ, R89 ;  /* 0x000000ffff527224 */ /* 0x000fe400078e0059 */
[----:B------:R0:W-:Y:S04]  /*6ce60*/  STL.64 [R1+0x660], R36 ;  /* 0x0006602401007387 */ /* 0x0001e80000100a00 */
[----:B------:R-:W-:Y:S04]  /*6ce70*/  STL.64 [R1+0x6b8], R4 ;  /* 0x0006b80401007387 */ /* 0x000fe80000100a00 */
[----:B------:R-:W-:Y:S01]  /*6ce80*/  STL.64 [R1+0x7b8], R28 ;  /* 0x0007b81c01007387 */ /* 0x000fe20000100a00 */
[----:B------:R-:W-:-:S03]  /*6ce90*/  LOP3.LUT R31, R31, R30, RZ, 0x3c, !PT ;  /* 0x0000001e1f1f7212 */ /* 0x000fc600078e3cff */
[----:B------:R-:W-:Y:S04]  /*6cea0*/  STL.64 [R1+0x878], R82 ;  /* 0x0008785201007387 */ /* 0x000fe80000100a00 */
[----:B------:R-:W-:Y:S04]  /*6ceb0*/  STL.64 [R1+0x928], R60 ;  /* 0x0009283c01007387 */ /* 0x000fe80000100a00 */
[----:B------:R-:W3:Y:S04]  /*6cec0*/  LDL.LU R88, [R1+0x868] ;  /* 0x0008680001587983 */ /* 0x000ee80000300800 */
[----:B------:R-:W3:Y:S04]  /*6ced0*/  LDL.LU R89, [R1+0x870] ;  /* 0x0008700001597983 */ /* 0x000ee80000300800 */
[----:B------:R-:W-:Y:S04]  /*6cee0*/  STL.64 [R1+0x9c8], R30 ;  /* 0x0009c81e01007387 */ /* 0x000fe80000100a00 */
[----:B--2---:R-:W2:Y:S04]  /*6cef0*/  @!P6 LDG.E.U16 R81, desc[UR6][R36.64] ;  /* 0x000000062451e981 */ /* 0x004ea8000c1e1500 */
[----:B0-----:R-:W2:Y:S01]  /*6cf00*/  LDL.LU.64 R36, [R1+0x3f40] ;  /* 0x003f400001247983 */ /* 0x001ea20000300a00 */
[----:B------:R-:W-:-:S04]  /*6cf10*/  LOP3.LUT R33, R33, R32, RZ, 0x3c, !PT ;  /* 0x0000002021217212 */ /* 0x000fc800078e3cff */
[C---:B------:R-:W-:Y:S01]  /*6cf20*/  LOP3.LUT R32, R33.reuse, R32, RZ, 0x3c, !PT ;  /* 0x0000002021207212 */ /* 0x040fe200078e3cff */
[----:B--2---:R0:W2:Y:S04]  /*6cf30*/  @!P0 LDG.E.U16 R37, desc[UR6][R90.64] ;  /* 0x000000065a258981 */ /* 0x0040a8000c1e1500 */
[----:B------:R1:W-:Y:S02]  /*6cf40*/  @!P6 STL [R1+0x24c0], R81 ;  /* 0x0024c0510100e387 */ /* 0x0003e40000100800 */
[----:B-1----:R-:W1:Y:S01]  /*6cf50*/  S2R R81, SR_TID.X ;  /* 0x0000000000517919 */ /* 0x002e620000002100 */
[----:B------:R-:W-:Y:S01]  /*6cf60*/  LOP3.LUT R33, R33, R32, RZ, 0x3c, !PT ;  /* 0x0000002021217212 */ /* 0x000fe200078e3cff */
[----:B0-----:R-:W-:Y:S02]  /*6cf70*/  IMAD.MOV.U32 R90, RZ, RZ, R35 ;  /* 0x000000ffff5a7224 */ /* 0x001fe400078e0023 */
[----:B------:R-:W-:-:S02]  /*6cf80*/  IMAD.MOV.U32 R91, RZ, RZ, R34 ;  /* 0x000000ffff5b7224 */ /* 0x000fc400078e0022 */
[----:B---3--:R-:W-:Y:S02]  /*6cf90*/  IMAD.MOV.U32 R34, RZ, RZ, R93 ;  /* 0x000000ffff227224 */ /* 0x008fe400078e005d */
[----:B------:R-:W-:Y:S01]  /*6cfa0*/  IMAD.MOV.U32 R35, RZ, RZ, R0 ;  /* 0x000000ffff237224 */ /* 0x000fe200078e0000 */
[----:B------:R-:W-:Y:S04]  /*6cfb0*/  STL.64 [R1+0xa90], R32 ;  /* 0x000a902001007387 */ /* 0x000fe80000100a00 */
[----:B------:R-:W3:Y:S01]  /*6cfc0*/  @!P5 LDG.E.U16 R36, desc[UR6][R34.64] ;  /* 0x000000062224d981 */ /* 0x000ee2000c1e1500 */
[----:B-1----:R-:W-:-:S04]  /*6cfd0*/  LOP3.LUT R81, R81, 0x7f, RZ, 0xc0, !PT ;  /* 0x0000007f51517812 */ /* 0x002fc800078ec0ff */
[----:B------:R-:W-:-:S04]  /*6cfe0*/  LOP3.LUT R81, R81, 0x80, RZ, 0xfc, !PT ;  /* 0x0000008051517812 */ /* 0x000fc800078efcff */
[CC--:B------:R-:W-:Y:S02]  /*6cff0*/  ISETP.GE.AND P6, PT, R81.reuse, R92.reuse, PT ;  /* 0x0000005c5100720c */ /* 0x0c0fe40003fc6270 */
[----:B------:R-:W-:Y:S01]  /*6d000*/  ISETP.GE.AND P0, PT, R81, R92, PT ;  /* 0x0000005c5100720c */ /* 0x000fe20003f06270 */
[----:B--2---:R0:W-:Y:S04]  /*6d010*/  STL [R1+0x24bc], R37 ;  /* 0x0024bc2501007387 */ /* 0x0041e80000100800 */
[----:B0-----:R-:W2:Y:S04]  /*6d020*/  LDL.LU R37, [R1+0x3f38] ;  /* 0x003f380001257983 */ /* 0x001ea80000300800 */
[----:B------:R-:W3:Y:S04]  /*6d030*/  LDL R81, [R1+0x24b8] ;  /* 0x0024b80001517983 */ /* 0x000ee80000100800 */
[----:B------:R-:W4:Y:S04]  /*6d040*/  LDL.LU R0, [R1+0x3f34] ;  /* 0x003f340001007983 */ /* 0x000f280000300800 */
[----:B------:R-:W4:Y:S04]  /*6d050*/  LDL.LU R93, [R1+0x3f30] ;  /* 0x003f3000015d7983 */ /* 0x000f280000300800 */
[----:B------:R0:W-:Y:S04]  /*6d060*/  STL.64 [R1+0xc90], R34 ;  /* 0x000c902201007387 */ /* 0x0001e80000100a00 */
[----:B0-----:R-:W4:Y:S04]  /*6d070*/  LDL.LU.64 R34, [R1+0x3f28] ;  /* 0x003f280001227983 */ /* 0x001f280000300a00 */
[----:B------:R0:W-:Y:S01]  /*6d080*/  STL.64 [R1+0xb90], R90 ;  /* 0x000b905a01007387 */ /* 0x0001e20000100a00 */
[----:B------:R-:W-:-:S03]  /*6d090*/  LOP3.LUT R89, R89, R88, RZ, 0x3c, !PT ;  /* 0x0000005859597212 */ /* 0x000fc600078e3cff */
[----:B--2---:R1:W2:Y:S04]  /*6d0a0*/  @!P5 LDG.E.U16 R37, desc[UR6][R56.64] ;  /* 0x000000063825d981 */ /* 0x0042a8000c1e1500 */
[----:B---3--:R-:W3:Y:S04]  /*6d0b0*/  @!P6 LDG.E.U16 R81, desc[UR6][R72.64] ;  /* 0x000000064851e981 */ /* 0x008ee8000c1e1500 */
[----:B----4-:R-:W4:Y:S04]  /*6d0c0*/  @!P5 LDG.E.U16 R35, desc[UR6][R90.64] ;  /* 0x000000065a23d981 */ /* 0x010f28000c1e1500 */
[----:B------:R-:W2:Y:S04]  /*6d0d0*/  @!P5 LDG.E.U16 R34, desc[UR6][R32.64] ;  /* 0x000000062022d981 */ /* 0x000ea8000c1e1500 */
[----:B0-----:R-:W2:Y:S04]  /*6d0e0*/  LDL.LU.64 R90, [R1+0x3f20] ;  /* 0x003f2000015a7983 */ /* 0x001ea80000300a00 */
[----:B------:R-:W2:Y:S04]  /*6d0f0*/  LDL.LU.64 R32, [R1+0x3f18] ;  /* 0x003f180001207983 */ /* 0x000ea80000300a00 */
[----:B--2---:R-:W2:Y:S04]  /*6d100*/  @!P5 LDG.E.U16 R33, desc[UR6][R30.64] ;  /* 0x000000061e21d981 */ /* 0x004ea8000c1e1500 */
[----:B------:R0:W2:Y:S04]  /*6d110*/  @!P5 LDG.E.U16 R32, desc[UR6][R60.64] ;  /* 0x000000063c20d981 */ /* 0x0000a8000c1e1500 */
[----:B------:R-:W2:Y:S04]  /*6d120*/  LDL.LU.64 R30, [R1+0x3f10] ;  /* 0x003f1000011e7983 */ /* 0x000ea80000300a00 */
[----:B------:R-:W0:Y:S04]  /*6d130*/  LDL.LU R60, [R1+0x1f40] ;  /* 0x001f4000013c7983 */ /* 0x000e280000300800 */
[----:B------:R-:W0:Y:S04]  /*6d140*/  LDL.LU R61, [R1+0x1f48] ;  /* 0x001f4800013d7983 */ /* 0x000e280000300800 */
[----:B--2---:R-:W2:Y:S04]  /*6d150*/  @!P5 LDG.E.U16 R31, desc[UR6][R82.64] ;  /* 0x00000006521fd981 */ /* 0x004ea8000c1e1500 */
[----:B------:R-:W2:Y:S04]  /*6d160*/  @!P5 LDG.E.U16 R30, desc[UR6][R28.64] ;  /* 0x000000061c1ed981 */ /* 0x000ea8000c1e1500 */
[----:B------:R-:W2:Y:S04]  /*6d170*/  LDL.LU.64 R82, [R1+0x3f08] ;  /* 0x003f080001527983 */ /* 0x000ea80000300a00 */
[----:B------:R-:W2:Y:S04]  /*6d180*/  LDL.LU.64 R28, [R1+0x3f00] ;  /* 0x003f0000011c7983 */ /* 0x000ea80000300a00 */
[----:B--2---:R-:W2:Y:S04]  /*6d190*/  @!P5 LDG.E.U16 R29, desc[UR6][R4.64] ;  /* 0x00000006041dd981 */ /* 0x004ea8000c1e1500 */
[----:B------:R-:W2:Y:S04]  /*6d1a0*/  LDL.LU.64 R4, [R1+0x3ef8] ;  /* 0x003ef80001047983 */ /* 0x000ea80000300a00 */
[----:B------:R-:W2:Y:S04]  /*6d1b0*/  LDL.LU.64 R72, [R1+0x3ef0] ;  /* 0x003ef00001487983 */ /* 0x000ea80000300a00 */
[----:B---3--:R3:W-:Y:S02]  /*6d1c0*/  @!P6 STL [R1+0x24b8], R81 ;  /* 0x0024b8510100e387 */ /* 0x0087e40000100800 */
[----:B---3--:R-:W3:Y:S02]  /*6d1d0*/  S2R R81, SR_TID.X ;  /* 0x0000000000517919 */ /* 0x008ee40000002100 */
[----:B---3--:R-:W-:-:S04]  /*6d1e0*/  LOP3.LUT R81, R81, 0x7f, RZ, 0xc0, !PT ;  /* 0x0000007f51517812 */ /* 0x008fc800078ec0ff */
[----:B------:R-:W-:-:S04]  /*6d1f0*/  LOP3.LUT R81, R81, 0x80, RZ, 0xfc, !PT ;  /* 0x0000008051517812 */ /* 0x000fc800078efcff */
[----:B------:R-:W-:Y:S02]  /*6d200*/  ISETP.GE.AND P6, PT, R81, R92, PT ;  /* 0x0000005c5100720c */ /* 0x000fe40003fc6270 */
[----:B------:R-:W3:Y:S04]  /*6d210*/  LDL R81, [R1+0x24b4] ;  /* 0x0024b40001517983 */ /* 0x000ee80000100800 */
[----:B---3--:R-:W3:Y:S04]  /*6d220*/  @!P0 LDG.E.U16 R81, desc[UR6][R46.64] ;  /* 0x000000062e518981 */ /* 0x008ee8000c1e1500 */
[----:B------:R-:W2:Y:S04]  /*6d230*/  LDL.LU.64 R46, [R1+0x3ee8] ;  /* 0x003ee800012e7983 */ /* 0x000ea80000300a00 */
[----:B---3--:R3:W-:Y:S04]  /*6d240*/  @!P0 STL [R1+0x24b4], R81 ;  /* 0x0024b45101008387 */ /* 0x0087e80000100800 */
[----:B--2---:R-:W2:Y:S01]  /*6d250*/  @!P5 LDG.E.U16 R46, desc[UR6][R44.64] ;  /* 0x000000062c2ed981 */ /* 0x004ea2000c1e1500 */
[----:B------:R-:W-:Y:S01]  /*6d260*/  LOP3.LUT R88, R89, R88, RZ, 0x3c, !PT ;  /* 0x0000005859587212 */ /* 0x000fe200078e3cff */
[----:B-1----:R-:W-:-:S02]  /*6d270*/  IMAD.MOV.U32 R56, RZ, RZ, R93 ;  /* 0x000000ffff387224 */ /* 0x002fc400078e005d */
[----:B------:R-:W-:Y:S01]  /*6d280*/  IMAD.MOV.U32 R57, RZ, RZ, R90 ;  /* 0x000000ffff397224 */ /* 0x000fe200078e005a */
[----:B0-----:R-:W-:Y:S01]  /*6d290*/  LOP3.LUT R61, R61, R60, RZ, 0x3c, !PT ;  /* 0x0000003c3d3d7212 */ /* 0x001fe200078e3cff */
[----:B------:R0:W2:Y:S04]  /*6d2a0*/  @!P5 LDG.E.U16 R47, desc[UR6][R64.64] ;  /* 0x00000006402fd981 */ /* 0x0000a8000c1e1500 */
[----:B------:R-:W2:Y:S04]  /*6d2b0*/  LDL.LU.64 R44, [R1+0x3ee0] ;  /* 0x003ee000012c7983 */ /* 0x000ea80000300a00 */
[----:B--2---:R-:W2:Y:S04]  /*6d2c0*/  @!P5 LDG.E.U16 R45, desc[UR6][R78.64] ;  /* 0x000000064e2dd981 */ /* 0x004ea8000c1e1500 */
[----:B------:R-:W2:Y:S04]  /*6d2d0*/  @!P5 LDG.E.U16 R44, desc[UR6][R42.64] ;  /* 0x000000062a2cd981 */ /* 0x000ea8000c1e1500 */
[----:B------:R-:W2:Y:S04]  /*6d2e0*/  LDL.LU.64 R78, [R1+0x3ed8] ;  /* 0x003ed800014e7983 */ /* 0x000ea80000300a00 */
[----:B------:R-:W2:Y:S04]  /*6d2f0*/  LDL.LU.64 R42, [R1+0x3ed0] ;  /* 0x003ed000012a7983 */ /* 0x000ea80000300a00 */
[----:B--2---:R-:W2:Y:S04]  /*6d300*/  @!P5 LDG.E.U16 R43, desc[UR6][R40.64] ;  /* 0x00000006282bd981 */ /* 0x004ea8000c1e1500 */
[----:B------:R-:W2:Y:S04]  /*6d310*/  @!P5 LDG.E.U16 R42, desc[UR6][R14.64] ;  /* 0x000000060e2ad981 */ /* 0x000ea8000c1e1500 */
[----:B------:R-:W2:Y:S04]  /*6d320*/  LDL.LU.64 R40, [R1+0x3ec8] ;  /* 0x003ec80001287983 */ /* 0x000ea80000300a00 */
[----:B------:R-:W4:Y:S04]  /*6d330*/  LDL.LU R14, [R1+0x20c8] ;  /* 0x0020c800010e7983 */ /* 0x000f280000300800 */
[----:B------:R-:W4:Y:S01]  /*6d340*/  LDL.LU R15, [R1+0x20d0] ;  /* 0x0020d000010f7983 */ /* 0x000f220000300800 */
[----:B---3--:R-:W1:Y:S03]  /*6d350*/  S2R R81, SR_TID.X ;  /* 0x0000000000517919 */ /* 0x008e660000002100 */
[----:B--2---:R-:W2:Y:S04]  /*6d360*/  @!P5 LDG.E.U16 R41, desc[UR6][R84.64] ;  /* 0x000000065429d981 */ /* 0x004ea8000c1e1500 */
[----:B------:R-:W3:Y:S04]  /*6d370*/  @!P5 LDG.E.U16 R40, desc[UR6][R38.64] ;  /* 0x000000062628d981 */ /* 0x000ee8000c1e1500 */
[----:B------:R-:W2:Y:S04]  /*6d380*/  LDL.LU.64 R84, [R1+0x3ec0] ;  /* 0x003ec00001547983 */ /* 0x000ea80000300a00 */
[----:B------:R-:W2:Y:S01]  /*6d390*/  LDL.LU.64 R38, [R1+0x3eb8] ;  /* 0x003eb80001267983 */ /* 0x000ea20000300a00 */
[----:B-1----:R-:W-:-:S04]  /*6d3a0*/  LOP3.LUT R81, R81, 0x7f, RZ, 0xc0, !PT ;  /* 0x0000007f51517812 */ /* 0x002fc800078ec0ff */
[----:B------:R-:W-:Y:S02]  /*6d3b0*/  LOP3.LUT R81, R81, 0x80, RZ, 0xfc, !PT ;  /* 0x0000008051517812 */ /* 0x000fe400078efcff */
[----:B------:R-:W-:Y:S02]  /*6d3c0*/  LOP3.LUT R89, R89, R88, RZ, 0x3c, !PT ;  /* 0x0000005859597212 */ /* 0x000fe400078e3cff */
[----:B------:R-:W-:-:S03]  /*6d3d0*/  ISETP.GE.AND P0, PT, R81, R92, PT ;  /* 0x0000005c5100720c */ /* 0x000fc60003f06270 */
[----:B------:R1:W-:Y:S10]  /*6d3e0*/  STL.64 [R1+0xf18], R88 ;  /* 0x000f185801007387 */ /* 0x0003f40000100a00 */
[----:B------:R-:W3:Y:S04]  /*6d3f0*/  @!P0 LDG.E.U16 R79, desc[UR6][R56.64] ;  /* 0x00000006384f8981 */ /* 0x000ee8000c1e1500 */
[----:B--2---:R-:W2:Y:S04]  /*6d400*/  @!P5 LDG.E.U16 R39, desc[UR6][R88.64] ;  /* 0x000000065827d981 */ /* 0x004ea8000c1e1500 */
[----:B------:R-:W2:Y:S04]  /*6d410*/  @!P5 LDG.E.U16 R38, desc[UR6][R76.64] ;  /* 0x000000064c26d981 */ /* 0x000ea8000c1e1500 */
[----:B-1----:R-:W2:Y:S04]  /*6d420*/  LDL.LU.64 R88, [R1+0x3eb0] ;  /* 0x003eb00001587983 */ /* 0x002ea80000300a00 */
[----:B------:R-:W2:Y:S04]  /*6d430*/  LDL.LU.64 R76, [R1+0x3ea8] ;  /* 0x003ea800014c7983 */ /* 0x000ea80000300a00 */
[----:B------:R-:W0:Y:S04]  /*6d440*/  LDL.LU R90, [R1+0x3ea4] ;  /* 0x003ea400015a7983 */ /* 0x000e280000300800 */
[----:B------:R-:W2:Y:S04]  /*6d450*/  LDL.LU R93, [R1+0x3ea0] ;  /* 0x003ea000015d7983 */ /* 0x000ea80000300800 */
[----:B------:R1:W-:Y:S04]  /*6d460*/  STL.64 [R1+0x5d8], R56 ;  /* 0x0005d83801007387 */ /* 0x0003e80000100a00 */
[----:B-1----:R-:W2:Y:S04]  /*6d470*/  LDL.LU.64 R56, [R1+0x3e98] ;  /* 0x003e980001387983 */ /* 0x002ea80000300a00 */
[----:B--2---:R-:W2:Y:S01]  /*6d480*/  @!P5 LDG.E.U16 R56, desc[UR6][R54.64] ;  /* 0x000000063638d981 */ /* 0x004ea2000c1e1500 */
[----:B------:R-:W-:Y:S01]  /*6d490*/  LOP3.LUT R60, R61, R60, RZ, 0x3c, !PT ;  /* 0x0000003c3d3c7212 */ /* 0x000fe200078e3cff */
[----:B0-----:R-:W-:-:S02]  /*6d4a0*/  IMAD.MOV.U32 R65, RZ, RZ, R90 ;  /* 0x000000ffff417224 */ /* 0x001fc400078e005a */
[----:B------:R-:W-:Y:S01]  /*6d4b0*/  IMAD.MOV.U32 R64, RZ, RZ, R93 ;  /* 0x000000ffff407224 */ /* 0x000fe200078e005d */
[----:B------:R-:W-:Y:S01]  /*6d4c0*/  ISETP.GE.AND P0, PT, R81, R92, PT ;  /* 0x0000005c5100720c */ /* 0x000fe20003f06270 */
[----:B------:R0:W2:Y:S04]  /*6d4d0*/  @!P5 LDG.E.U16 R57, desc[UR6][R8.64] ;  /* 0x000000060839d981 */ /* 0x0000a8000c1e1500 */
[----:B------:R-:W2:Y:S01]  /*6d4e0*/  LDL.LU.64 R54, [R1+0x3e90] ;  /* 0x003e900001367983 */ /* 0x000ea20000300a00 */
[----:B------:R-:W-:-:S07]  /*6d4f0*/  LOP3.LUT R61, R61, R60, RZ, 0x3c, !PT ;  /* 0x0000003c3d3d7212 */ /* 0x000fce00078e3cff */
[----:B------:R-:W3:Y:S04]  /*6d500*/  @!P0 LDG.E.U16 R73, desc[UR6][R64.64] ;  /* 0x0000000640498981 */ /* 0x000ee8000c1e1500 */
[----:B--2---:R-:W2:Y:S04]  /*6d510*/  @!P5 LDG.E.U16 R55, desc[UR6][R66.64] ;  /* 0x000000064237d981 */ /* 0x004ea8000c1e1500 */
[----:B------:R-:W2:Y:S04]  /*6d520*/  @!P5 LDG.E.U16 R54, desc[UR6][R52.64] ;  /* 0x000000063436d981 */ /* 0x000ea8000c1e1500 */
[----:B------:R-:W2:Y:S04]  /*6d530*/  LDL.LU.64 R66, [R1+0x3e88] ;  /* 0x003e880001427983 */ /* 0x000ea80000300a00 */
[----:B------:R-:W3:Y:S01]  /*6d540*/  LDL.LU.64 R52, [R1+0x3e80] ;  /* 0x003e800001347983 */ /* 0x000ee20000300a00 */
[----:B------:R-:W-:-:S03]  /*6d550*/  ISETP.GE.AND P0, PT, R81, R92, PT ;  /* 0x0000005c5100720c */ /* 0x000fc60003f06270 */
[----:B--2---:R-:W2:Y:S04]  /*6d560*/  @!P6 LDG.E.U16 R66, desc[UR6][R74.64] ;  /* 0x000000064a42e981 */ /* 0x004ea8000c1e1500 */
[----:B---3--:R-:W3:Y:S04]  /*6d570*/  @!P5 LDG.E.U16 R53, desc[UR6][R70.64] ;  /* 0x000000064635d981 */ /* 0x008ee8000c1e1500 */
[----:B------:R-:W2:Y:S04]  /*6d580*/  @!P6 LDG.E.U16 R52, desc[UR6][R50.64] ;  /* 0x000000063234e981 */ /* 0x000ea8000c1e1500 */
[----:B------:R-:W2:Y:S04]  /*6d590*/  @!P6 LDG.E.U16 R67, desc[UR6][R86.64] ;  /* 0x000000065643e981 */ /* 0x000ea8000c1e1500 */
[----:B------:R-:W2:Y:S04]  /*6d5a0*/  LDL.LU.64 R70, [R1+0x3e78] ;  /* 0x003e780001467983 */ /* 0x000ea80000300a00 */
[----:B------:R-:W3:Y:S04]  /*6d5b0*/  LDL.LU.64 R50, [R1+0x3e70] ;  /* 0x003e700001327983 */ /* 0x000ee80000300a00 */
[----:B--2---:R-:W2:Y:S04]  /*6d5c0*/  @!P6 LDG.E.U16 R71, desc[UR6][R16.64] ;  /* 0x000000061047e981 */ /* 0x004ea8000c1e1500 */
[----:B---3--:R-:W3:Y:S04]  /*6d5d0*/  @!P5 LDG.E.U16 R51, desc[UR6][R58.64] ;  /* 0x000000063a33d981 */ /* 0x008ee8000c1e1500 */
[----:B------:R-:W2:Y:S04]  /*6d5e0*/  @!P6 LDG.E.U16 R50, desc[UR6][R48.64] ;  /* 0x000000063032e981 */ /* 0x000ea8000c1e1500 */
[----:B------:R-:W2:Y:S04]  /*6d5f0*/  @!P5 LDG.E.U16 R70, desc[UR6][R68.64] ;  /* 0x000000064446d981 */ /* 0x000ea8000c1e1500 */
[----:B------:R-:W2:Y:S04]  /*6d600*/  LDL.LU.64 R58, [R1+0x3e68] ;  /* 0x003e6800013a7983 */ /* 0x000ea80000300a00 */
[----:B------:R-:W3:Y:S04]  /*6d610*/  LDL.LU.64 R48, [R1+0x3e60] ;  /* 0x003e600001307983 */ /* 0x000ee80000300a00 */
[----:B------:R1:W-:Y:S04]  /*6d620*/  STL.64 [R1+0x890], R60 ;  /* 0x0008903c01007387 */ /* 0x0003e80000100a00 */
[----:B--2---:R-:W2:Y:S04]  /*6d630*/  @!P6 LDG.E.U16 R58, desc[UR6][R10.64] ;  /* 0x000000060a3ae981 */ /* 0x004ea8000c1e1500 */
[----:B---3--:R-:W3:Y:S04]  /*6d640*/  @!P5 LDG.E.U16 R49, desc[UR6][R60.64] ;  /* 0x000000063c31d981 */ /* 0x008ee8000c1e1500 */
[----:B------:R-:W2:Y:S04]  /*6d650*/  @!P6 LDG.E.U16 R48, desc[UR6][R62.64] ;  /* 0x000000063e30e981 */ /* 0x000ea8000c1e1500 */
[----:B-1----:R-:W2:Y:S04]  /*6d660*/  LDL.LU.64 R60, [R1+0x3e58] ;  /* 0x003e5800013c7983 */ /* 0x002ea80000300a00 */
[----:B------:R-:W3:Y:S04]  /*6d670*/  LDL.LU.64 R62, [R1+0x3e50] ;  /* 0x003e5000013e7983 */ /* 0x000ee80000300a00 */
[----:B------:R-:W0:Y:S04]  /*6d680*/  LDL.LU R90, [R1+0x3e4c] ;  /* 0x003e4c00015a7983 */ /* 0x000e280000300800 */
[----:B------:R-:W4:Y:S04]  /*6d690*/  LDL.LU R93, [R1+0x3e48] ;  /* 0x003e4800015d7983 */ /* 0x000f280000300800 */
[----:B------:R1:W-:Y:S04]  /*6d6a0*/  STL.64 [R1+0x5b8], R64 ;  /* 0x0005b84001007387 */ /* 0x0003e80000100a00 */
[----:B-1----:R-:W4:Y:S04]  /*6d6b0*/  LDL.LU.64 R64, [R1+0x3e40] ;  /* 0x003e400001407983 */ /* 0x002f280000300a00 */
[----:B--2---:R1:W2:Y:S04]  /*6d6c0*/  @!P6 LDG.E.U16 R60, desc[UR6][R12.64] ;  /* 0x000000060c3ce981 */ /* 0x0042a8000c1e1500 */
[----:B---3--:R3:W2:Y:S01]  /*6d6d0*/  @!P5 LDG.E.U16 R63, desc[UR6][R22.64] ;  /* 0x00000006163fd981 */ /* 0x0086a2000c1e1500 */
[----:B0-----:R-:W-:-:S02]  /*6d6e0*/  IMAD.MOV.U32 R9, RZ, RZ, R90 ;  /* 0x000000ffff097224 */ /* 0x001fc400078e005a */
[----:B----4-:R-:W-:Y:S01]  /*6d6f0*/  IMAD.MOV.U32 R8, RZ, RZ, R93 ;  /* 0x000000ffff087224 */ /* 0x010fe200078e005d */
[----:B------:R-:W4:Y:S04]  /*6d700*/  @!P6 LDG.E.U16 R62, desc[UR6][R20.64] ;  /* 0x00000006143ee981 */ /* 0x000f28000c1e1500 */
[----:B------:R-:W2:Y:S04]  /*6d710*/  @!P5 LDG.E.U16 R61, desc[UR6][R18.64] ;  /* 0x00000006123dd981 */ /* 0x000ea8000c1e1500 */
[----:B------:R-:W2:Y:S01]  /*6d720*/  @!P0 LDG.E.U16 R5, desc[UR6][R8.64] ;  /* 0x0000000608058981 */ /* 0x000ea2000c1e1500 */
[----:B-1----:R-:W-:-:S02]  /*6d730*/  IMAD.MOV.U32 R12, RZ, RZ, R15 ;  /* 0x000000ffff0c7224 */ /* 0x002fc400078e000f */
[----:B------:R-:W-:Y:S01]  /*6d740*/  IMAD.MOV.U32 R13, RZ, RZ, R14 ;  /* 0x000000ffff0d7224 */ /* 0x000fe200078e000e */
[----:B------:R-:W-:Y:S04]  /*6d750*/  STL [R1+0x24b0], R79 ;  /* 0x0024b04f01007387 */ /* 0x000fe80000100800 */
[----:B------:R0:W-:Y:S04]  /*6d760*/  STL.64 [R1+0x1a8], R12 ;  /* 0x0001a80c01007387 */ /* 0x0001e80000100a00 */
[----:B------:R-:W3:Y:S04]  /*6d770*/  LDL.LU R22, [R1+0x384] ;  /* 0x0003840001167983 */ /* 0x000ee80000300800 */
[----:B------:R1:W3:Y:S04]  /*6d780*/  @!P5 LDG.E.U16 R59, desc[UR6][R12.64] ;  /* 0x000000060c3bd981 */ /* 0x0002e8000c1e1500 */
[----:B------:R-:W3:Y:S04]  /*6d790*/  LDL.LU R23, [R1+0x390] ;  /* 0x0003900001177983 */ /* 0x000ee80000300800 */
[----:B------:R-:W3:Y:S04]  /*6d7a0*/  @!P5 LDG.E.U16 R65, desc[UR6][R26.64] ;  /* 0x000000061a41d981 */ /* 0x000ee8000c1e1500 */
[----:B------:R1:W3:Y:S04]  /*6d7b0*/  @!P6 LDG.E.U16 R64, desc[UR6][R24.64] ;  /* 0x000000061840e981 */ /* 0x0002e8000c1e1500 */
[----:B0-----:R-:W1:Y:S04]  /*6d7c0*/  LDL.LU R12, [R1+0x34c] ;  /* 0x00034c00010c7983 */ /* 0x001e680000300800 */
[----:B------:R-:W1:Y:S04]  /*6d7d0*/  LDL.LU R13, [R1+0x354] ;  /* 0x00035400010d7983 */ /* 0x000e680000300800 */
[----:B------:R-:W3:Y:S04]  /*6d7e0*/  LDL.LU R10, [R1+0x2dc] ;  /* 0x0002dc00010a7983 */ /* 0x000ee80000300800 */
[----:B------:R-:W3:Y:S04]  /*6d7f0*/  LDL.LU R11, [R1+0x2e4] ;  /* 0x0002e400010b7983 */ /* 0x000ee80000300800 */
[----:B------:R-:W3:Y:S04]  /*6d800*/  LDL.LU R27, [R1+0x2c8] ;  /* 0x0002c800011b7983 */ /* 0x000ee80000300800 */
[----:B------:R-:W3:Y:S04]  /*6d810*/  LDL.LU R26, [R1+0x2d0] ;  /* 0x0002d000011a7983 */ /* 0x000ee80000300800 */
[----:B------:R-:W3:Y:S04]  /*6d820*/  LDL.LU R90, [R1+0x3e3c] ;  /* 0x003e3c00015a7983 */ /* 0x000ee80000300800 */
[----:B------:R-:W3:Y:S04]  /*6d830*/  LDL.LU R93, [R1+0x3e38] ;  /* 0x003e3800015d7983 */ /* 0x000ee80000300800 */
[----:B------:R-:W-:Y:S04]  /*6d840*/  STL.64 [R1+0x558], R8 ;  /* 0x0005580801007387 */ /* 0x000fe80000100a00 */
[----:B------:R0:W-:Y:S04]  /*6d850*/  STL [R1+0x24ac], R73 ;  /* 0x0024ac4901007387 */ /* 0x0001e80000100800 */
[----:B0-----:R-:W3:Y:S04]  /*6d860*/  LDL.LU R73, [R1+0x2c0] ;  /* 0x0002c00001497983 */ /* 0x001ee80000300800 */
[----:B------:R-:W4:Y:S04]  /*6d870*/  LDL.LU R74, [R1+0x2cc] ;  /* 0x0002cc00014a7983 */ /* 0x000f280000300800 */
[----:B------:R-:W4:Y:S04]  /*6d880*/  LDL.LU R14, [R1+0x2b4] ;  /* 0x0002b400010e7983 */ /* 0x000f280000300800 */
[----:B--2---:R0:W-:Y:S04]  /*6d890*/  STL [R1+0x24a8], R5 ;  /* 0x0024a80501007387 */ /* 0x0041e80000100800 */
        /* <DEDUP_REMOVED lines=13> */
[----:B------:R-:W2:Y:S01]  /*6d970*/  LDL.LU.64 R68, [R1+0x3e30] ;  /* 0x003e300001447983 */ /* 0x000ea20000300a00 */
[----:B------:R-:W-:Y:S01]  /*6d980*/  ISETP.GE.AND P0, PT, R81, R92, PT ;  /* 0x0000005c5100720c */ /* 0x000fe20003f06270 */
[----:B---3--:R-:W-:-:S02]  /*6d990*/  IMAD.MOV.U32 R87, RZ, RZ, R73 ;  /* 0x000000ffff577224 */ /* 0x008fc400078e0049 */
[----:B----4-:R-:W-:-:S10]  /*6d9a0*/  IMAD.MOV.U32 R86, RZ, RZ, R74 ;  /* 0x000000ffff567224 */ /* 0x010fd400078e004a */
[----:B------:R0:W3:Y:S01]  /*6d9b0*/  @!P0 LDG.E.U16 R72, desc[UR6][R86.64] ;  /* 0x0000000656488981 */ /* 0x0000e2000c1e1500 */
[----:B------:R-:W-:Y:S02]  /*6d9c0*/  LOP3.LUT R23, R23, R22, RZ, 0x3c, !PT ;  /* 0x0000001617177212 */ /* 0x000fe400078e3cff */
[----:B-1----:R-:W-:Y:S01]  /*6d9d0*/  LOP3.LUT R13, R13, R12, RZ, 0x3c, !PT ;  /* 0x0000000c0d0d7212 */ /* 0x002fe200078e3cff */
[----:B--2---:R-:W2:Y:S01]  /*6d9e0*/  @!P6 LDG.E.U16 R69, desc[UR6][R6.64] ;  /* 0x000000060645e981 */ /* 0x004ea2000c1e1500 */
[----:B------:R-:W-:-:S03]  /*6d9f0*/  LOP3.LUT R11, R11, R10, RZ, 0x3c, !PT ;  /* 0x0000000a0b0b7212 */ /* 0x000fc600078e3cff */
[----:B------:R-:W4:Y:S04]  /*6da00*/  @!P5 LDG.E.U16 R68, desc[UR6][R2.64] ;  /* 0x000000060244d981 */ /* 0x000f28000c1e1500 */
[----:B------:R-:W2:Y:S01]  /*6da10*/  LDL.LU.64 R6, [R1+0x3e28] ;  /* 0x003e280001067983 */ /* 0x000ea20000300a00 */
[----:B------:R-:W-:Y:S02]  /*6da20*/  LOP3.LUT R22, R23, R22, RZ, 0x3c, !PT ;  /* 0x0000001617167212 */ /* 0x000fe400078e3cff */
[----:B------:R-:W-:Y:S02]  /*6da30*/  LOP3.LUT R12, R13, R12, RZ, 0x3c, !PT ;  /* 0x0000000c0d0c7212 */ /* 0x000fe400078e3cff */
[----:B------:R-:W-:Y:S02]  /*6da40*/  LOP3.LUT R10, R11, R10, RZ, 0x3c, !PT ;  /* 0x0000000a0b0a7212 */ /* 0x000fe400078e3cff */
[----:B------:R-:W-:-:S02]  /*6da50*/  LOP3.LUT R9, R9, R8, RZ, 0x3c, !PT ;  /* 0x0000000809097212 */ /* 0x000fc400078e3cff */
[----:B------:R-:W-:Y:S02]  /*6da60*/  LOP3.LUT R23, R23, R22, RZ, 0x3c, !PT ;  /* 0x0000001617177212 */ /* 0x000fe400078e3cff */
[----:B------:R-:W-:Y:S02]  /*6da70*/  LOP3.LUT R13, R13, R12, RZ, 0x3c, !PT ;  /* 0x0000000c0d0d7212 */ /* 0x000fe400078e3cff */
[----:B------:R-:W-:Y:S01]  /*6da80*/  LOP3.LUT R11, R11, R10, RZ, 0x3c, !PT ;  /* 0x0000000a0b0b7212 */ /* 0x000fe200078e3cff */
[----:B------:R-:W3:Y:S01]  /*6da90*/  LDL.LU.64 R2, [R1+0x3e20] ;  /* 0x003e200001027983 */ /* 0x000ee20000300a00 */
[----:B------:R-:W-:-:S03]  /*6daa0*/  LOP3.LUT R21, R21, R20, RZ, 0x3c, !PT ;  /* 0x0000001415157212 */ /* 0x000fc600078e3cff */
[----:B------:R-:W-:Y:S01]  /*6dab0*/  STL.64 [R1+0x748], R22 ;  /* 0x0007481601007387 */ /* 0x000fe20000100a00 */
[----:B------:R-:W-:-:S03]  /*6dac0*/  LOP3.LUT R19, R19, R18, RZ, 0x3c, !PT ;  /* 0x0000001213137212 */ /* 0x000fc600078e3cff */
[----:B------:R-:W-:Y:S01]  /*6dad0*/  STL.64 [R1+0x6c8], R12 ;  /* 0x0006c80c01007387 */ /* 0x000fe20000100a00 */
[----:B------:R-:W-:-:S03]  /*6dae0*/  LOP3.LUT R25, R25, R24, RZ, 0x3c, !PT ;  /* 0x0000001819197212 */ /* 0x000fc600078e3cff */
[----:B------:R-:W-:Y:S01]  /*6daf0*/  STL.64 [R1+0x5c0], R10 ;  /* 0x0005c00a01007387 */ /* 0x000fe20000100a00 */
[----:B------:R-:W-:-:S03]  /*6db00*/  LOP3.LUT R8, R9, R8, RZ, 0x3c, !PT ;  /* 0x0000000809087212 */ /* 0x000fc600078e3cff */
[----:B------:R-:W-:Y:S01]  /*6db10*/  STL.64 [R1+0x548], R26 ;  /* 0x0005481a01007387 */ /* 0x000fe20000100a00 */
[----:B------:R-:W-:-:S03]  /*6db20*/  LOP3.LUT R20, R21, R20, RZ, 0x3c, !PT ;  /* 0x0000001415147212 */ /* 0x000fc600078e3cff */
[----:B------:R0:W-:Y:S01]  /*6db30*/  STL.64 [R1+0x568], R86 ;  /* 0x0005685601007387 */ /* 0x0001e20000100a00 */
[----:B------:R-:W-:Y:S02]  /*6db40*/  LOP3.LUT R18, R19, R18, RZ, 0x3c, !PT ;  /* 0x0000001213127212 */ /* 0x000fe400078e3cff */
[----:B------:R-:W-:Y:S02]  /*6db50*/  LOP3.LUT R24, R25, R24, RZ, 0x3c, !PT ;  /* 0x0000001819187212 */ /* 0x000fe400078e3cff */
[----:B------:R-:W-:Y:S02]  /*6db60*/  LOP3.LUT R9, R9, R8, RZ, 0x3c, !PT ;  /* 0x0000000809097212 */ /* 0x000fe400078e3cff */
[----:B------:R-:W-:Y:S02]  /*6db70*/  LOP3.LUT R21, R21, R20, RZ, 0x3c, !PT ;  /* 0x0000001415157212 */ /* 0x000fe400078e3cff */
[----:B------:R-:W-:Y:S02]  /*6db80*/  LOP3.LUT R19, R19, R18, RZ, 0x3c, !PT ;  /* 0x0000001213137212 */ /* 0x000fe400078e3cff */
[----:B------:R-:W-:-:S02]  /*6db90*/  LOP3.LUT R25, R25, R24, RZ, 0x3c, !PT ;  /* 0x0000001819197212 */ /* 0x000fc400078e3cff */
[----:B------:R-:W-:Y:S01]  /*6dba0*/  LOP3.LUT R17, R17, R16, RZ, 0x3c, !PT ;  /* 0x0000001011117212 */ /* 0x000fe200078e3cff */
[----:B------:R-:W-:Y:S01]  /*6dbb0*/  IMAD.MOV.U32 R74, RZ, RZ, R15 ;  /* 0x000000ffff4a7224 */ /* 0x000fe200078e000f */
[----:B------:R-:W-:Y:S01]  /*6dbc0*/  ISETP.GE.AND P0, PT, R81, R92, PT ;  /* 0x0000005c5100720c */ /* 0x000fe20003f06270 */
[----:B------:R-:W4:Y:S04]  /*6dbd0*/  @!P5 LDG.E.U16 R89, desc[UR6][R18.64] ;  /* 0x000000061259d981 */ /* 0x000f28000c1e1500 */
[----:B------:R-:W4:Y:S01]  /*6dbe0*/  @!P5 LDG.E.U16 R82, desc[UR6][R10.64] ;  /* 0x000000060a52d981 */ /* 0x000f22000c1e1500 */
[----:B0-----:R-:W-:Y:S02]  /*6dbf0*/  IMAD.MOV.U32 R86, RZ, RZ, R5 ;  /* 0x000000ffff567224 */ /* 0x001fe400078e0005 */
[----:B------:R-:W-:-:S02]  /*6dc00*/  IMAD.MOV.U32 R87, RZ, RZ, R14 ;  /* 0x000000ffff577224 */ /* 0x000fc400078e000e */
[----:B--2---:R-:W-:Y:S01]  /*6dc10*/  IMAD.MOV.U32 R73, RZ, RZ, R7 ;  /* 0x000000ffff497224 */ /* 0x004fe200078e0007 */
[----:B------:R-:W2:Y:S04]  /*6dc20*/  LDL.LU R14, [R1+0x318] ;  /* 0x00031800010e7983 */ /* 0x000ea80000300800 */
[----:B------:R-:W2:Y:S04]  /*6dc30*/  LDL.LU R5, [R1+0x320] ;  /* 0x0003200001057983 */ /* 0x000ea80000300800 */
[----:B------:R-:W-:Y:S04]  /*6dc40*/  STL.64 [R1+0x590], R86 ;  /* 0x0005905601007387 */ /* 0x000fe80000100a00 */
[----:B------:R-:W-:Y:S04]  /*6dc50*/  STL.64 [R1+0x698], R8 ;  /* 0x0006980801007387 */ /* 0x000fe80000100a00 */
[----:B------:R-:W-:Y:S04]  /*6dc60*/  STL.64 [R1+0x798], R20 ;  /* 0x0007981401007387 */ /* 0x000fe80000100a00 */
[----:B------:R-:W-:Y:S04]  /*6dc70*/  STL.64 [R1+0x858], R18 ;  /* 0x0008581201007387 */ /* 0x000fe80000100a00 */
[----:B------:R-:W-:Y:S04]  /*6dc80*/  STL.64 [R1+0x908], R24 ;  /* 0x0009081801007387 */ /* 0x000fe80000100a00 */
[----:B---3--:R0:W-:Y:S04]  /*6dc90*/  STL [R1+0x24a4], R72 ;  /* 0x0024a44801007387 */ /* 0x0081e80000100800 */
[----:B------:R-:W3:Y:S01]  /*6dca0*/  LDL.LU R7, [R1+0x3e1c] ;  /* 0x003e1c0001077983 */ /* 0x000ee20000300800 */
[----:B------:R-:W-:-:S03]  /*6dcb0*/  LOP3.LUT R16, R17, R16, RZ, 0x3c, !PT ;  /* 0x0000001011107212 */ /* 0x000fc600078e3cff */
[----:B------:R-:W2:Y:S04]  /*6dcc0*/  @!P5 LDG.E.U16 R88, desc[UR6][R74.64] ;  /* 0x000000064a58d981 */ /* 0x000ea8000c1e1500 */
[----:B------:R-:W2:Y:S04]  /*6dcd0*/  @!P0 LDG.E.U16 R4, desc[UR6][R26.64] ;  /* 0x000000061a048981 */ /* 0x000ea8000c1e1500 */
[----:B------:R-:W2:Y:S04]  /*6dce0*/  @!P5 LDG.E.U16 R80, desc[UR6][R24.64] ;  /* 0x000000061850d981 */ /* 0x000ea8000c1e1500 */
[----:B------:R-:W2:Y:S04]  /*6dcf0*/  @!P5 LDG.E.U16 R85, desc[UR6][R20.64] ;  /* 0x000000061455d981 */ /* 0x000ea8000c1e1500 */
[----:B------:R-:W2:Y:S04]  /*6dd00*/  @!P5 LDG.E.U16 R84, desc[UR6][R8.64] ;  /* 0x000000060854d981 */ /* 0x000ea8000c1e1500 */
[----:B------:R-:W2:Y:S01]  /*6dd10*/  @!P5 LDG.E.U16 R83, desc[UR6][R86.64] ;  /* 0x000000065653d981 */ /* 0x000ea2000c1e1500 */
[----:B0-----:R-:W-:-:S03]  /*6dd20*/  IMAD.MOV.U32 R72, RZ, RZ, R0 ;  /* 0x000000ffff487224 */ /* 0x001fc600078e0000 */
[----:B------:R-:W2:Y:S01]  /*6dd30*/  LDL.LU R0, [R1+0x3e18] ;  /* 0x003e180001007983 */ /* 0x000ea20000300800 */
[----:B------:R-:W-:-:S03]  /*6dd40*/  LOP3.LUT R17, R17, R16, RZ, 0x3c, !PT ;  /* 0x0000001011117212 */ /* 0x000fc600078e3cff */
[----:B------:R-:W4:Y:S04]  /*6dd50*/  @!P5 LDG.E.U16 R2, desc[UR6][R72.64] ;  /* 0x000000064802d981 */ /* 0x000f28000c1e1500 */
[----:B------:R3:W-:Y:S04]  /*6dd60*/  STL.64 [R1+0xa78], R16 ;  /* 0x000a781001007387 */ /* 0x0007e80000100a00 */
[----:B------:R3:W4:Y:S04]  /*6dd70*/  @!P5 LDG.E.U16 R3, desc[UR6][R16.64] ;  /* 0x000000061003d981 */ /* 0x000728000c1e1500 */
[----:B------:R-:W4:Y:S01]  /*6dd80*/  LDL.LU R15, [R1+0x2d4] ;  /* 0x0002d400010f7983 */ /* 0x000f220000300800 */
[----:B---3--:R-:W-:-:S02]  /*6dd90*/  IMAD.MOV.U32 R17, RZ, RZ, R7 ;  /* 0x000000ffff117224 */ /* 0x008fc400078e0007 */
[----:B--2---:R-:W-:-:S05]  /*6dda0*/  IMAD.MOV.U32 R16, RZ, RZ, R0 ;  /* 0x000000ffff107224 */ /* 0x004fca00078e0000 */
[----:B------:R-:W2:Y:S04]  /*6ddb0*/  @!P5 LDG.E.U16 R6, desc[UR6][R16.64] ;  /* 0x000000061006d981 */ /* 0x000ea8000c1e1500 */
[----:B------:R-:W-:Y:S04]  /*6ddc0*/  STL.64 [R1+0xb78], R74 ;  /* 0x000b784a01007387 */ /* 0x000fe80000100a00 */
[----:B------:R0:W-:Y:S04]  /*6ddd0*/  STL.64 [R1+0xc78], R72 ;  /* 0x000c784801007387 */ /* 0x0001e80000100a00 */
[----:B0-----:R-:W3:Y:S04]  /*6dde0*/  LDL.LU.64 R72, [R1+0x3e10] ;  /* 0x003e100001487983 */ /* 0x001ee80000300a00 */
[----:B----4-:R0:W-:Y:S04]  /*6ddf0*/  STL [R1+0x10], R2 ;  /* 0x0000100201007387 */ /* 0x0101e80000100800 */
[----:B0-----:R-:W4:Y:S04]  /*6de00*/  LDL.LU R2, [R1+0x3e08] ;  /* 0x003e080001027983 */ /* 0x001f280000300800 */
[----:B------:R-:W3:Y:S04]  /*6de10*/  LDL.LU.64 R74, [R1+0x3e00] ;  /* 0x003e0000014a7983 */ /* 0x000ee80000300a00 */
[----:B------:R0:W-:Y:S04]  /*6de20*/  STL [R1+0xc], R88 ;  /* 0x00000c5801007387 */ /* 0x0001e80000100800 */
[----:B0-----:R-:W3:Y:S04]  /*6de30*/  LDL.LU R88, [R1+0x3dfc] ;  /* 0x003dfc0001587983 */ /* 0x001ee80000300800 */
[----:B------:R-:W-:Y:S04]  /*6de40*/  STL [R1+0x3cec], R3 ;  /* 0x003cec0301007387 */ /* 0x000fe80000100800 */
[----:B------:R-:W3:Y:S04]  /*6de50*/  LDL.LU R7, [R1+0x3df8] ;  /* 0x003df80001077983 */ /* 0x000ee80000300800 */
[----:B------:R-:W3:Y:S04]  /*6de60*/  LDL.LU R0, [R1+0x3df4] ;  /* 0x003df40001007983 */ /* 0x000ee80000300800 */
[----:B------:R-:W3:Y:S04]  /*6de70*/  LDL.LU R27, [R1+0x3df0] ;  /* 0x003df000011b7983 */ /* 0x000ee80000300800 */
[----:B------:R0:W-:Y:S01]  /*6de80*/  STL.64 [R1+0x9b0], R16 ;  /* 0x0009b01001007387 */ /* 0x0001e20000100a00 */
[----:B------:R-:W-:-:S02]  /*6de90*/  IMAD.MOV.U32 R10, RZ, RZ, R5 ;  /* 0x000000ffff0a7224 */ /* 0x000fc400078e0005 */
[----:B------:R-:W-:Y:S01]  /*6dea0*/  IMAD.MOV.U32 R11, RZ, RZ, R14 ;  /* 0x000000ffff0b7224 */ /* 0x000fe200078e000e */
[----:B------:R-:W-:-:S04]  /*6deb0*/  PRMT R90, RZ, 0x7610, R90 ;  /* 0x00007610ff5a7816 */ /* 0x000fc8000000005a */
[----:B------:R-:W3:Y:S04]  /*6dec0*/  @!P5 LDG.E.U16 R91, desc[UR6][R10.64] ;  /* 0x000000060a5bd981 */ /* 0x000ee8000c1e1500 */
[----:B------:R-:W3:Y:S04]  /*6ded0*/  @!P5 LDG.E.U16 R90, desc[UR6][R12.64] ;  /* 0x000000060c5ad981 */ /* 0x000ee8000c1e1500 */
[----:B0-----:R-:W3:Y:S04]  /*6dee0*/  LDL.LU.64 R16, [R1+0x3de8] ;  /* 0x003de80001107983 */ /* 0x001ee80000300a00 */
[----:B--2---:R-:W-:Y:S04]  /*6def0*/  STL [R1+0x3cf0], R6 ;  /* 0x003cf00601007387 */ /* 0x004fe80000100800 */
[----:B------:R-:W2:Y:S04]  /*6df00*/  LDL.LU R24, [R1+0x25d0] ;  /* 0x0025d00001187983 */ /* 0x000ea80000300800 */
[----:B------:R-:W2:Y:S04]  /*6df10*/  LDL.LU R25, [R1+0x25cc] ;  /* 0x0025cc0001197983 */ /* 0x000ea80000300800 */
[----:B------:R-:W2:Y:S04]  /*6df20*/  LDL.LU R26, [R1+0x25c8] ;  /* 0x0025c800011a7983 */ /* 0x000ea80000300800 */
[----:B------:R-:W2:Y:S04]  /*6df30*/  LDL.LU R18, [R1+0x3de0] ;  /* 0x003de00001127983 */ /* 0x000ea80000300800 */
[----:B------:R-:W2:Y:S04]  /*6df40*/  LDL.LU R20, [R1+0x3ddc] ;  /* 0x003ddc0001147983 */ /* 0x000ea80000300800 */
[----:B------:R-:W2:Y:S04]  /*6df50*/  LDL.LU R8, [R1+0x3dd8] ;  /* 0x003dd80001087983 */ /* 0x000ea80000300800 */
[----:B------:R-:W2:Y:S04]  /*6df60*/  LDL.LU R9, [R1+0x25c4] ;  /* 0x0025c40001097983 */ /* 0x000ea80000300800 */
[----:B------:R-:W4:Y:S04]  /*6df70*/  LDL.LU R87, [R1+0x25c0] ;  /* 0x0025c00001577983 */ /* 0x000f280000300800 */
[----:B------:R-:W2:Y:S04]  /*6df80*/  LDL.LU R19, [R1+0x25bc] ;  /* 0x0025bc0001137983 */ /* 0x000ea80000300800 */
[----:B------:R0:W-:Y:S04]  /*6df90*/  STL [R1+0x24a0], R4 ;  /* 0x0024a00401007387 */ /* 0x0001e80000100800 */
[----:B0-----:R-:W2:Y:S04]  /*6dfa0*/  LDL.LU R4, [R1+0x25b8] ;  /* 0x0025b80001047983 */ /* 0x001ea80000300800 */
[----:B------:R-:W2:Y:S04]  /*6dfb0*/  LDL.LU R5, [R1+0x25f8] ;  /* 0x0025f80001057983 */ /* 0x000ea80000300800 */
[----:B------:R0:W-:Y:S04]  /*6dfc0*/  STL.64 [R1+0x648], R10 ;  /* 0x0006480a01007387 */ /* 0x0001e80000100a00 */
[----:B0-----:R-:W2:Y:S04]  /*6dfd0*/  LDL.LU.64 R10, [R1+0x3dd0] ;  /* 0x003dd000010a7983 */ /* 0x001ea80000300a00 */
[----:B------:R-:W2:Y:S04]  /*6dfe0*/  LDL.LU R21, [R1+0x25f4] ;  /* 0x0025f40001157983 */ /* 0x000ea80000300800 */
[----:B------:R-:W2:Y:S04]  /*6dff0*/  LDL.LU R14, [R1+0x25f0] ;  /* 0x0025f000010e7983 */ /* 0x000ea80000300800 */
[----:B------:R-:W2:Y:S01]  /*6e000*/  LDL.LU R12, [R1+0x3dcc] ;  /* 0x003dcc00010c7983 */ /* 0x000ea20000300800 */
[----:B------:R-:W-:-:S02]  /*6e010*/  ISETP.GE.AND P0, PT, R81, R92, PT ;  /* 0x0000005c5100720c */ /* 0x000fc40003f06270 */
[----:B------:R-:W-:-:S06]  /*6e020*/  PRMT R93, RZ, 0x7610, R93 ;  /* 0x00007610ff5d7816 */ /* 0x000fcc000000005d */
[----:B------:R3:W4:Y:S02]  /*6e030*/  @!P5 LDG.E.U16 R93, desc[UR6][R22.64] ;  /* 0x00000006165dd981 */ /* 0x000724000c1e1500 */
[----:B---3--:R-:W-:Y:S02]  /*6e040*/  IMAD.MOV.U32 R22, RZ, RZ, R88 ;  /* 0x000000ffff167224 */ /* 0x008fe400078e0058 */
[----:B------:R-:W-:Y:S01]  /*6e050*/  IMAD.MOV.U32 R23, RZ, RZ, R15 ;  /* 0x000000ffff177224 */ /* 0x000fe200078e000f */
[----:B------:R-:W3:Y:S01]  /*6e060*/  LDL.LU R88, [R1+0x3dc8] ;  /* 0x003dc80001587983 */ /* 0x000ee20000300800 */
[----:B--2---:R-:W-:-:S06]  /*6e070*/  PRMT R12, RZ, 0x7610, R12 ;  /* 0x00007610ff0c7816 */ /* 0x004fcc000000000c */
[----:B------:R-:W2:Y:S01]  /*6e080*/  @!P0 LDG.E.U16 R12, desc[UR6][R22.64] ;  /* 0x00000006160c8981 */ /* 0x000ea2000c1e1500 */
[----:B------:R-:W-:-:S03]  /*6e090*/  ISETP.GE.AND P0, PT, R81, R92, PT ;  /* 0x0000005c5100720c */ /* 0x000fc60003f06270 */
[----:B------:R0:W-:Y:S01]  /*6e0a0*/  STL.64 [R1+0x588], R22 ;  /* 0x0005881601007387 */ /* 0x0001e20000100a00 */
[----:B------:R-:W-:Y:S01]  /*6e0b0*/  PRMT R16, RZ, 0x7610, R16 ;  /* 0x00007610ff107816 */ /* 0x000fe20000000010 */
[----:B------:R-:W-:Y:S02]  /*6e0c0*/  IMAD.MOV.U32 R13, RZ, RZ, R7 ;  /* 0x000000ffff0d7224 */ /* 0x000fe400078e0007 */
[----:B0-----:R-:W3:Y:S04]  /*6e0d0*/  LDL.LU R22, [R1+0x25ec] ;  /* 0x0025ec0001167983 */ /* 0x001ee80000300800 */
[----:B------:R-:W3:Y:S04]  /*6e0e0*/  LDL.LU R15, [R1+0x25e8] ;  /* 0x0025e800010f7983 */ /* 0x000ee80000300800 */
[----:B--2---:R0:W-:Y:S04]  /*6e0f0*/  STL [R1+0x249c], R12 ;  /* 0x00249c0c01007387 */ /* 0x0041e80000100800 */
[----:B------:R-:W2:Y:S01]  /*6e100*/  LDL.LU R7, [R1+0x3dc4] ;  /* 0x003dc40001077983 */ /* 0x000ea20000300800 */
[----:B0-----:R-:W-:-:S03]  /*6e110*/  IMAD.MOV.U32 R12, RZ, RZ, R0 ;  /* 0x000000ffff0c7224 */ /* 0x001fc600078e0000 */
[----:B------:R-:W2:Y:S04]  /*6e120*/  LDL.LU R0, [R1+0x3dc0] ;  /* 0x003dc00001007983 */ /* 0x000ea80000300800 */
[----:B------:R0:W-:Y:S04]  /*6e130*/  STL.64 [R1+0x538], R12 ;  /* 0x0005380c01007387 */ /* 0x0001e80000100a00 */
[----:B------:R-:W2:Y:S04]  /*6e140*/  @!P0 LDG.E.U16 R16, desc[UR6][R12.64] ;  /* 0x000000060c108981 */ /* 0x000ea8000c1e1500 */
[----:B0-----:R-:W2:Y:S01]  /*6e150*/  LDL.LU.64 R12, [R1+0x3db8] ;  /* 0x003db800010c7983 */ /* 0x001ea20000300a00 */
[----:B------:R-:W-:-:S03]  /*6e160*/  ISETP.GE.AND P0, PT, R81, R92, PT ;  /* 0x0000005c5100720c */ /* 0x000fc60003f06270 */
[----:B----4-:R3:W-:Y:S04]  /*6e170*/  STS.U16 [R2+UR76+0x52b00], R87 ;  /* 0x052b005702007988 */ /* 0x0107e8000800044c */
[----:B------:R-:W4:Y:S01]  /*6e180*/  LDL.LU R23, [R1+0x25e4] ;  /* 0x0025e40001177983 */ /* 0x000f220000300800 */
[----:B---3--:R-:W-:-:S03]  /*6e190*/  IMAD.MOV.U32 R87, RZ, RZ, R88 ;  /* 0x000000ffff577224 */ /* 0x008fc600078e0058 */
[----:B------:R-:W-:Y:S04]  /*6e1a0*/  STS.U16 [R2+UR76+0x52300], R24 ;  /* 0x0523001802007988 */ /* 0x000fe8000800044c */
[----:B------:R-:W-:Y:S04]  /*6e1b0*/  STS.U16 [R2+UR76+0x42700], R25 ;  /* 0x0427001902007988 */ /* 0x000fe8000800044c */
[----:B------:R-:W-:Y:S04]  /*6e1c0*/  STS.U16 [R2+UR76+0x52700], R26 ;  /* 0x0527001a02007988 */ /* 0x000fe8000800044c */
[----:B------:R-:W-:Y:S04]  /*6e1d0*/  STS.U16 [R2+UR76+0x42b00], R9 ;  /* 0x042b000902007988 */ /* 0x000fe8000800044c */
[----:B------:R-:W-:Y:S04]  /*6e1e0*/  STS.U16 [R2+UR76+0x52f00], R4 ;  /* 0x052f000402007988 */ /* 0x000fe8000800044c */
[----:B------:R-:W-:Y:S01]  /*6e1f0*/  STS.U16 [R2+UR76+0x43300], R5 ;  /* 0x0433000502007988 */ /* 0x000fe2000800044c */
[----:B--2---:R-:W-:-:S03]  /*6e200*/  IMAD.MOV.U32 R86, RZ, RZ, R7 ;  /* 0x000000ffff567224 */ /* 0x004fc600078e0007 */
[----:B------:R0:W-:Y:S04]  /*6e210*/  STL [R1+0x2498], R16 ;  /* 0x0024981001007387 */ /* 0x0001e80000100800 */
[----:B0-----:R-:W2:Y:S01]  /*6e220*/  LDL.LU R16, [R1+0x25e0] ;  /* 0x0025e00001107983 */ /* 0x001ea20000300800 */
[----:B------:R-:W-:-:S03]  /*6e230*/  PRMT R12, RZ, 0x7610, R12 ;  /* 0x00007610ff0c7816 */ /* 0x000fc6000000000c */
[----:B------:R-:W3:Y:S04]  /*6e240*/  LDL.LU R24, [R1+0x25dc] ;  /* 0x0025dc0001187983 */ /* 0x000ee80000300800 */
[----:B------:R-:W2:Y:S04]  /*6e250*/  LDL.LU R25, [R1+0x25d8] ;  /* 0x0025d80001197983 */ /* 0x000ea80000300800 */
[----:B------:R-:W2:Y:S04]  /*6e260*/  LDL.LU R26, [R1+0x25d4] ;  /* 0x0025d400011a7983 */ /* 0x000ea80000300800 */
[----:B------:R-:W2:Y:S04]  /*6e270*/  @!P0 LDG.E.U16 R12, desc[UR6][R86.64] ;  /* 0x00000006560c8981 */ /* 0x000ea8000c1e1500 */
[----:B------:R-:W3:Y:S04]  /*6e280*/  LDL.LU R9, [R1+0x2620] ;  /* 0x0026200001097983 */ /* 0x000ee80000300800 */
[----:B------:R-:W3:Y:S04]  /*6e290*/  LDL.LU R4, [R1+0x261c] ;  /* 0x00261c0001047983 */ /* 0x000ee80000300800 */
[----:B------:R-:W3:Y:S04]  /*6e2a0*/  LDL.LU R5, [R1+0x2618] ;  /* 0x0026180001057983 */ /* 0x000ee80000300800 */
[----:B------:R-:W3:Y:S04]  /*6e2b0*/  LDL.LU R88, [R1+0x3db0] ;  /* 0x003db00001587983 */ /* 0x000ee80000300800 */
[----:B------:R-:W3:Y:S04]  /*6e2c0*/  LDL.LU R7, [R1+0x3dac] ;  /* 0x003dac0001077983 */ /* 0x000ee80000300800 */
[----:B------:R0:W-:Y:S04]  /*6e2d0*/  STL.64 [R1+0x5a8], R86 ;  /* 0x0005a85601007387 */ /* 0x0001e80000100a00 */
[----:B------:R-:W3:Y:S04]  /*6e2e0*/  LDL.LU R79, [R1+0x2614] ;  /* 0x00261400014f7983 */ /* 0x000ee80000300800 */
[----:B------:R-:W-:Y:S04]  /*6e2f0*/  STS.U16 [R2+UR76+0x43700], R14 ;  /* 0x0437000e02007988 */ /* 0x000fe8000800044c */
[----:B------:R-:W-:Y:S04]  /*6e300*/  STS.U16 [R2+UR76+0x43b00], R15 ;  /* 0x043b000f02007988 */ /* 0x000fe8000800044c */
[----:B------:R-:W-:Y:S04]  /*6e310*/  STS.U16 [R2+UR76+0x42f00], R19 ;  /* 0x042f001302007988 */ /* 0x000fe8000800044c */
[----:B------:R-:W-:Y:S01]  /*6e320*/  STS.U16 [R2+UR76+0x53300], R21 ;  /* 0x0533001502007988 */ /* 0x000fe2000800044c */
[----:B------:R-:W-:-:S03]  /*6e330*/  ISETP.GE.AND P0, PT, R81, R92, PT ;  /* 0x0000005c5100720c */ /* 0x000fc60003f06270 */
[----:B0-----:R-:W3:Y:S04]  /*6e340*/  LDL.LU R86, [R1+0x2610] ;  /* 0x0026100001567983 */ /* 0x001ee80000300800 */
[----:B------:R-:W-:Y:S04]  /*6e350*/  STS.U16 [R2+UR76+0x53700], R22 ;  /* 0x0537001602007988 */ /* 0x000fe8000800044c */
[----:B----4-:R-:W-:Y:S01]  /*6e360*/  STS.U16 [R2+UR76+0x53b00], R23 ;  /* 0x053b001702007988 */ /* 0x010fe2000800044c */
[----:B------:R-:W-:-:S03]  /*6e370*/  PRMT R11, RZ, 0x7610, R11 ;  /* 0x00007610ff0b7816 */ /* 0x000fc6000000000b */
[----:B--2---:R0:W-:Y:S04]  /*6e380*/  STL [R1+0x2494], R12 ;  /* 0x0024940c01007387 */ /* 0x0041e80000100800 */
[----:B------:R1:W-:Y:S04]  /*6e390*/  STS.U16 [R2+UR76+0x43f00], R16 ;  /* 0x043f001002007988 */ /* 0x0003e8000800044c */
[----:B---3--:R2:W-:Y:S04]  /*6e3a0*/  STS.U16 [R2+UR76+0x53f00], R24 ;  /* 0x053f001802007988 */ /* 0x0085e8000800044c */
[----:B0-----:R-:W3:Y:S04]  /*6e3b0*/  LDL.LU R12, [R1+0x260c] ;  /* 0x00260c00010c7983 */ /* 0x001ee80000300800 */
[----:B------:R-:W4:Y:S04]  /*6e3c0*/  LDL.LU R14, [R1+0x2608] ;  /* 0x00260800010e7983 */ /* 0x000f280000300800 */
[----:B------:R-:W3:Y:S04]  /*6e3d0*/  LDL.LU R87, [R1+0x2604] ;  /* 0x0026040001577983 */ /* 0x000ee80000300800 */
[----:B------:R-:W4:Y:S04]  /*6e3e0*/  LDL.LU R15, [R1+0x2600] ;  /* 0x00260000010f7983 */ /* 0x000f280000300800 */
[----:B------:R-:W4:Y:S04]  /*6e3f0*/  LDL.LU R19, [R1+0x25fc] ;  /* 0x0025fc0001137983 */ /* 0x000f280000300800 */
[----:B------:R-:W4:Y:S04]  /*6e400*/  LDL.LU R21, [R1+0x22a0] ;  /* 0x0022a00001157983 */ /* 0x000f280000300800 */
[----:B------:R-:W4:Y:S04]  /*6e410*/  LDL.LU R22, [R1+0x229c] ;  /* 0x00229c0001167983 */ /* 0x000f280000300800 */
[----:B-1----:R-:W4:Y:S04]  /*6e420*/  LDL.LU R16, [R1+0x2298] ;  /* 0x0022980001107983 */ /* 0x002f280000300800 */
[----:B------:R-:W4:Y:S04]  /*6e430*/  LDL.LU R23, [R1+0x2294] ;  /* 0x0022940001177983 */ /* 0x000f280000300800 */
[----:B------:R0:W-:Y:S04]  /*6e440*/  STS.U16 [R2+UR76+0x44300], R25 ;  /* 0x0443001902007988 */ /* 0x0001e8000800044c */
[----:B--2---:R-:W2:Y:S04]  /*6e450*/  LDL.LU R24, [R1+0x2290] ;  /* 0x0022900001187983 */ /* 0x004ea80000300800 */
[----:B------:R1:W-:Y:S04]  /*6e460*/  STS.U16 [R2+UR76+0x44700], R9 ;  /* 0x0447000902007988 */ /* 0x0003e8000800044c */
[----:B------:R0:W-:Y:S04]  /*6e470*/  STS.U16 [R2+UR76+0x54300], R26 ;  /* 0x0543001a02007988 */ /* 0x0001e8000800044c */
[----:B------:R-:W-:Y:S04]  /*6e480*/  STS.U16 [R2+UR76+0x54700], R4 ;  /* 0x0547000402007988 */ /* 0x000fe8000800044c */
[----:B------:R1:W-:Y:S04]  /*6e490*/  STS.U16 [R2+UR76+0x44b00], R5 ;  /* 0x044b000502007988 */ /* 0x0003e8000800044c */
[----:B0-----:R-:W2:Y:S04]  /*6e4a0*/  LDL.LU R25, [R1+0x228c] ;  /* 0x00228c0001197983 */ /* 0x001ea80000300800 */
[----:B-1----:R-:W2:Y:S04]  /*6e4b0*/  LDL.LU R9, [R1+0x2288] ;  /* 0x0022880001097983 */ /* 0x002ea80000300800 */
[----:B------:R-:W2:Y:S01]  /*6e4c0*/  LDL.LU R26, [R1+0x2284] ;  /* 0x00228400011a7983 */ /* 0x000ea20000300800 */
[----:B------:R-:W-:Y:S01]  /*6e4d0*/  IMAD.MOV.U32 R5, RZ, RZ, R0 ;  /* 0x000000ffff057224 */ /* 0x000fe200078e0000 */
[----:B------:R-:W-:-:S02]  /*6e4e0*/  MOV R4, R88 ;  /* 0x0000005800047202 */ /* 0x000fc40000000f00 */
[----:B------:R-:W2:Y:S04]  /*6e4f0*/  LDL.LU R0, [R1+0x3da8] ;  /* 0x003da80001007983 */ /* 0x000ea80000300800 */
[----:B------:R-:W2:Y:S01]  /*6e500*/  @!P0 LDG.E.U16 R11, desc[UR6][R4.64] ;  /* 0x00000006040b8981 */ /* 0x000ea2000c1e1500 */
[----:B------:R-:W-:-:S03]  /*6e510*/  ISETP.GE.AND P0, PT, R81, R92, PT ;  /* 0x0000005c5100720c */ /* 0x000fc60003f06270 */
[----:B------:R-:W-:Y:S01]  /*6e520*/  STS.U16 [R2+UR76+0x44f00], R86 ;  /* 0x044f005602007988 */ /* 0x000fe2000800044c */
[----:B------:R-:W-:-:S03]  /*6e530*/  PRMT R8, RZ, 0x7610, R8 ;  /* 0x00007610ff087816 */ /* 0x000fc60000000008 */
[----:B------:R0:W-:Y:S04]  /*6e540*/  STL.64 [R1+0x518], R4 ;  /* 0x0005180401007387 */ /* 0x0001e80000100a00 */
[----:B0-----:R-:W2:Y:S04]  /*6e550*/  LDL.LU.64 R4, [R1+0x3da0] ;  /* 0x003da00001047983 */ /* 0x001ea80000300a00 */
[----:B---3--:R0:W-:Y:S04]  /*6e560*/  STS.U16 [R2+UR76+0x55300], R87 ;  /* 0x0553005702007988 */ /* 0x0081e8000800044c */
[----:B------:R-:W-:Y:S04]  /*6e570*/  STS.U16 [R2+UR76+0x54f00], R12 ;  /* 0x054f000c02007988 */ /* 0x000fe8000800044c */
[----:B----4-:R-:W-:Y:S01]  /*6e580*/  STS.U16 [R2+UR76+0x45300], R14 ;  /* 0x0453000e02007988 */ /* 0x010fe2000800044c */
[----:B0-----:R-:W-:-:S03]  /*6e590*/  IMAD.MOV.U32 R87, RZ, RZ, R7 ;  /* 0x000000ffff577224 */ /* 0x001fc600078e0007 */
[----:B------:R-:W-:Y:S01]  /*6e5a0*/  STS.U16 [R2+UR76+0x45700], R15 ;  /* 0x0457000f02007988 */ /* 0x000fe2000800044c */
[----:B--2---:R-:W-:-:S03]  /*6e5b0*/  IMAD.MOV.U32 R86, RZ, RZ, R0 ;  /* 0x000000ffff567224 */ /* 0x004fc600078e0000 */
[----:B------:R0:W-:Y:S04]  /*6e5c0*/  STL [R1+0x2490], R11 ;  /* 0x0024900b01007387 */ /* 0x0001e80000100800 */
[----:B------:R-:W2:Y:S04]  /*6e5d0*/  @!P0 LDG.E.U16 R8, desc[UR6][R86.64] ;  /* 0x0000000656088981 */ /* 0x000ea8000c1e1500 */
[----:B0-----:R-:W3:Y:S04]  /*6e5e0*/  LDL.LU R11, [R1+0x2280] ;  /* 0x00228000010b7983 */ /* 0x001ee80000300800 */
[----:B------:R-:W4:Y:S04]  /*6e5f0*/  LDL.LU R88, [R1+0x227c] ;  /* 0x00227c0001587983 */ /* 0x000f280000300800 */
[----:B------:R-:W3:Y:S04]  /*6e600*/  LDL.LU R12, [R1+0x22c8] ;  /* 0x0022c800010c7983 */ /* 0x000ee80000300800 */
[----:B------:R-:W3:Y:S04]  /*6e610*/  LDL.LU R14, [R1+0x22c4] ;  /* 0x0022c400010e7983 */ /* 0x000ee80000300800 */
[----:B------:R-:W3:Y:S04]  /*6e620*/  LDL.LU R15, [R1+0x22c0] ;  /* 0x0022c000010f7983 */ /* 0x000ee80000300800 */
[----:B------:R-:W3:Y:S04]  /*6e630*/  LDL.LU R7, [R1+0x3d9c] ;  /* 0x003d9c0001077983 */ /* 0x000ee80000300800 */
[----:B------:R-:W3:Y:S01]  /*6e640*/  LDL.LU R0, [R1+0x3d98] ;  /* 0x003d980001007983 */ /* 0x000ee20000300800 */
[----:B------:R-:W-:-:S03]  /*6e650*/  ISETP.GE.AND P0, PT, R81, R92, PT ;  /* 0x0000005c5100720c */ /* 0x000fc60003f06270 */
[----:B------:R-:W-:Y:S04]  /*6e660*/  STL.64 [R1+0x5e8], R86 ;  /* 0x0005e85601007387 */ /* 0x000fe80000100a00 */
[----:B------:R-:W-:Y:S04]  /*6e670*/  STS.U16 [R2+UR76+0x45f00], R16 ;  /* 0x045f001002007988 */ /* 0x000fe8000800044c */
[----:B------:R-:W-:Y:S04]  /*6e680*/  STS.U16 [R2+UR76+0x46700], R9 ;  /* 0x0467000902007988 */ /* 0x000fe8000800044c */
[----:B------:R-:W-:Y:S01]  /*6e690*/  STS.U16 [R2+UR76+0x55700], R19 ;  /* 0x0557001302007988 */ /* 0x000fe2000800044c */
[----:B------:R-:W-:-:S03]  /*6e6a0*/  PRMT R13, RZ, 0x7610, R13 ;  /* 0x00007610ff0d7816 */ /* 0x000fc6000000000d */
[----:B------:R-:W-:Y:S04]  /*6e6b0*/  STS.U16 [R2+UR76+0x45b00], R21 ;  /* 0x045b001502007988 */ /* 0x000fe8000800044c */
[----:B------:R-:W-:Y:S04]  /*6e6c0*/  STS.U16 [R2+UR76+0x55b00], R22 ;  /* 0x055b001602007988 */ /* 0x000fe8000800044c */
[----:B------:R-:W-:Y:S04]  /*6e6d0*/  STS.U16 [R2+UR76+0x55f00], R23 ;  /* 0x055f001702007988 */ /* 0x000fe8000800044c */
[----:B--2---:R0:W-:Y:S04]  /*6e6e0*/  STL [R1+0x248c], R8 ;  /* 0x00248c0801007387 */ /* 0x0041e80000100800 */
[----:B0-----:R-:W2:Y:S04]  /*6e6f0*/  LDL.LU R8, [R1+0x22bc] ;  /* 0x0022bc0001087983 */ /* 0x001ea80000300800 */
[----:B------:R-:W2:Y:S04]  /*6e700*/  LDL.LU R16, [R1+0x22b8] ;  /* 0x0022b80001107983 */ /* 0x000ea80000300800 */
[----:B------:R-:W2:Y:S04]  /*6e710*/  LDL.LU R9, [R1+0x22b0] ;  /* 0x0022b00001097983 */ /* 0x000ea80000300800 */
[----:B------:R-:W2:Y:S04]  /*6e720*/  LDL.LU R86, [R1+0x22ac] ;  /* 0x0022ac0001567983 */ /* 0x000ea80000300800 */
[----:B------:R-:W2:Y:S04]  /*6e730*/  LDL.LU R87, [R1+0x22a8] ;  /* 0x0022a80001577983 */ /* 0x000ea80000300800 */
[----:B---3--:R0:W-:Y:S04]  /*6e740*/  STS.U16 [R2+UR76+0x56f00], R14 ;  /* 0x056f000e02007988 */ /* 0x0081e8000800044c */
[----:B------:R1:W-:Y:S04]  /*6e750*/  STS.U16 [R2+UR76+0x47300], R15 ;  /* 0x0473000f02007988 */ /* 0x0003e8000800044c */
[----:B------:R-:W3:Y:S04]  /*6e760*/  LDL.LU R19, [R1+0x22a4] ;  /* 0x0022a40001137983 */ /* 0x000ee80000300800 */
[----:B----4-:R4:W-:Y:S04]  /*6e770*/  STS.U16 [R2+UR76+0x56b00], R88 ;  /* 0x056b005802007988 */ /* 0x0109e8000800044c */
[----:B------:R4:W-:Y:S04]  /*6e780*/  STS.U16 [R2+UR76+0x46b00], R11 ;  /* 0x046b000b02007988 */ /* 0x0009e8000800044c */
[----:B------:R4:W-:Y:S01]  /*6e790*/  STS.U16 [R2+UR76+0x46f00], R12 ;  /* 0x046f000c02007988 */ /* 0x0009e2000800044c */
[----:B0-----:R-:W-:-:S02]  /*6e7a0*/  IMAD.MOV.U32 R14, RZ, RZ, R0 ;  /* 0x000000ffff0e7224 */ /* 0x001fc400078e0000 */
[----:B-1----:R-:W-:Y:S01]  /*6e7b0*/  IMAD.MOV.U32 R15, RZ, RZ, R7 ;  /* 0x000000ffff0f7224 */ /* 0x002fe200078e0007 */
[----:B----4-:R-:W4:Y:S04]  /*6e7c0*/  LDL.LU R88, [R1+0x2648] ;  /* 0x0026480001587983 */ /* 0x010f280000300800 */
[----:B------:R-:W2:Y:S04]  /*6e7d0*/  LDL.LU R21, [R1+0x2644] ;  /* 0x0026440001157983 */ /* 0x000ea80000300800 */
[----:B------:R-:W2:Y:S04]  /*6e7e0*/  LDL.LU R22, [R1+0x2640] ;  /* 0x0026400001167983 */ /* 0x000ea80000300800 */
[----:B------:R-:W2:Y:S04]  /*6e7f0*/  LDL.LU R23, [R1+0x314] ;  /* 0x0003140001177983 */ /* 0x000ea80000300800 */
[----:B------:R-:W2:Y:S04]  /*6e800*/  LDL.LU R11, [R1+0x263c] ;  /* 0x00263c00010b7983 */ /* 0x000ea80000300800 */
[----:B------:R-:W2:Y:S04]  /*6e810*/  @!P0 LDG.E.U16 R13, desc[UR6][R14.64] ;  /* 0x000000060e0d8981 */ /* 0x000ea8000c1e1500 */
[----:B------:R-:W3:Y:S04]  /*6e820*/  LDL.LU R12, [R1+0x2638] ;  /* 0x00263800010c7983 */ /* 0x000ee80000300800 */
[----:B------:R-:W3:Y:S04]  /*6e830*/  LDL.LU R7, [R1+0x3d94] ;  /* 0x003d940001077983 */ /* 0x000ee80000300800 */
[----:B------:R-:W3:Y:S04]  /*6e840*/  LDL.LU R0, [R1+0x3d90] ;  /* 0x003d900001007983 */ /* 0x000ee80000300800 */
[----:B------:R0:W-:Y:S04]  /*6e850*/  STS.U16 [R2+UR76+0x46300], R24 ;  /* 0x0463001802007988 */ /* 0x0001e8000800044c */
[----:B------:R-:W-:Y:S04]  /*6e860*/  STL.64 [R1+0x508], R14 ;  /* 0x0005080e01007387 */ /* 0x000fe80000100a00 */
[----:B------:R1:W-:Y:S04]  /*6e870*/  STS.U16 [R2+UR76+0x56300], R25 ;  /* 0x0563001902007988 */ /* 0x0003e8000800044c */
[----:B0-----:R-:W4:Y:S04]  /*6e880*/  LDL.LU R24, [R1+0x2634] ;  /* 0x0026340001187983 */ /* 0x001f280000300800 */
[----:B-1----:R-:W4:Y:S04]  /*6e890*/  LDL.LU R25, [R1+0x2630] ;  /* 0x0026300001197983 */ /* 0x002f280000300800 */
[----:B--2---:R0:W-:Y:S04]  /*6e8a0*/  STL [R1+0x2488], R13 ;  /* 0x0024880d01007387 */ /* 0x0041e80000100800 */
[----:B---3--:R1:W-:Y:S04]  /*6e8b0*/  STS.U16 [R2+UR76+0x57700], R0 ;  /* 0x0577000002007988 */ /* 0x0083e8000800044c */
[----:B0-----:R-:W2:Y:S04]  /*6e8c0*/  LDL.LU R13, [R1+0x262c] ;  /* 0x00262c00010d7983 */ /* 0x001ea80000300800 */
[----:B------:R-:W3:Y:S04]  /*6e8d0*/  LDL.LU R14, [R1+0x2628] ;  /* 0x00262800010e7983 */ /* 0x000ee80000300800 */
[----:B------:R-:W2:Y:S04]  /*6e8e0*/  LDL.LU R15, [R1+0x2624] ;  /* 0x00262400010f7983 */ /* 0x000ea80000300800 */
[----:B-1----:R-:W4:Y:S04]  /*6e8f0*/  LDL.LU R0, [R1+0x3d8c] ;  /* 0x003d8c0001007983 */ /* 0x002f280000300800 */
        /* <DEDUP_REMOVED lines=8> */
[----:B0-----:R-:W2:Y:S04]  /*6e980*/  LDL.LU R26, [R1+0x2670] ;  /* 0x00267000011a7983 */ /* 0x001ea80000300800 */
[----:B-1----:R-:W2:Y:S01]  /*6e990*/  LDL.LU R8, [R1+0x266c] ;  /* 0x00266c0001087983 */ /* 0x002ea20000300800 */
[----:B------:R-:W-:-:S03]  /*6e9a0*/  ISETP.GE.AND P0, PT, R81, R92, PT ;  /* 0x0000005c5100720c */ /* 0x000fc60003f06270 */
[----:B------:R-:W3:Y:S04]  /*6e9b0*/  LDL.LU R16, [R1+0x2668] ;  /* 0x0026680001107983 */ /* 0x000ee80000300800 */
[----:B------:R-:W3:Y:S04]  /*6e9c0*/  LDL.LU R9, [R1+0x324] ;  /* 0x0003240001097983 */ /* 0x000ee80000300800 */
[----:B------:R-:W-:Y:S01]  /*6e9d0*/  STL [R1+0x2f78], R2 ;  /* 0x002f780201007387 */ /* 0x000fe20000100800 */
[----:B------:R-:W-:-:S03]  /*6e9e0*/  PRMT R10, RZ, 0x7610, R10 ;  /* 0x00007610ff0a7816 */ /* 0x000fc6000000000a */
[----:B----4-:R0:W-:Y:S04]  /*6e9f0*/  STS.U16 [R0+UR76+0x40380], R88 ;  /* 0x0403805800007988 */ /* 0x0101e8000800044c */
[----:B------:R1:W-:Y:S04]  /*6ea00*/  STS.U16 [R0+UR76+0x40780], R22 ;  /* 0x0407801600007988 */ /* 0x0003e8000800044c */
[----:B0-----:R-:W4:Y:S01]  /*6ea10*/  LDL.LU R88, [R1+0x2664] ;  /* 0x0026640001587983 */ /* 0x001f220000300800 */
[----:B-1----:R-:W-:-:S03]  /*6ea20*/  IMAD.MOV.U32 R22, RZ, RZ, R7 ;  /* 0x000000ffff167224 */ /* 0x002fc600078e0007 */
[----:B------:R-:W3:Y:S04]  /*6ea30*/  LDL.LU R7, [R1+0x3d88] ;  /* 0x003d880001077983 */ /* 0x000ee80000300800 */
[----:B------:R-:W4:Y:S01]  /*6ea40*/  @!P0 LDG.E.U16 R10, desc[UR6][R22.64] ;  /* 0x00000006160a8981 */ /* 0x000f22000c1e1500 */
[----:B------:R-:W-:Y:S02]  /*6ea50*/  ISETP.GE.AND P0, PT, R81, R92, PT ;  /* 0x0000005c5100720c */ /* 0x000fe40003f06270 */
[----:B------:R-:W-:Y:S01]  /*6ea60*/  PRMT R4, RZ, 0x7610, R4 ;  /* 0x00007610ff047816 */ /* 0x000fe20000000004 */
[----:B--2---:R3:W-:Y:S04]  /*6ea70*/  STS.U16 [R0+UR76+0x51780], R8 ;  /* 0x0517800800007988 */ /* 0x0047e8000800044c */
[----:B------:R-:W-:Y:S04]  /*6ea80*/  STL.64 [R1+0x608], R22 ;  /* 0x0006081601007387 */ /* 0x000fe80000100a00 */
[----:B------:R-:W-:Y:S04]  /*6ea90*/  STS.U16 [R0+UR76+0x50780], R11 ;  /* 0x0507800b00007988 */ /* 0x000fe8000800044c */
[----:B------:R-:W-:Y:S01]  /*6eaa0*/  STS.U16 [R0+UR76+0x40b80], R12 ;  /* 0x040b800c00007988 */ /* 0x000fe2000800044c */
[----:B---3--:R-:W-:-:S05]  /*6eab0*/  IMAD.MOV.U32 R8, RZ, RZ, R7 ;  /* 0x000000ffff087224 */ /* 0x008fca00078e0007 */
[----:B------:R-:W2:Y:S04]  /*6eac0*/  @!P0 LDG.E.U16 R4, desc[UR6][R8.64] ;  /* 0x0000000608048981 */ /* 0x000ea8000c1e1500 */
[----:B----4-:R0:W-:Y:S04]  /*6ead0*/  STL [R1+0x2484], R10 ;  /* 0x0024840a01007387 */ /* 0x0101e80000100800 */
[----:B0-----:R-:W3:Y:S04]  /*6eae0*/  LDL.LU R10, [R1+0x2660] ;  /* 0x00266000010a7983 */ /* 0x001ee80000300800 */
[----:B------:R-:W4:Y:S04]  /*6eaf0*/  LDL.LU R11, [R1+0x265c] ;  /* 0x00265c00010b7983 */ /* 0x000f280000300800 */
[----:B------:R-:W3:Y:S04]  /*6eb00*/  LDL.LU R12, [R1+0x2658] ;  /* 0x00265800010c7983 */ /* 0x000ee80000300800 */
        /* <DEDUP_REMOVED lines=8> */
[----:B------:R-:W-:Y:S04]  /*6eb90*/  STL.64 [R1+0x4f8], R8 ;  /* 0x0004f80801007387 */ /* 0x000fe80000100a00 */
[----:B------:R-:W4:Y:S04]  /*6eba0*/  LDL.LU R79, [R1+0x2694] ;  /* 0x00269400014f7983 */ /* 0x000f280000300800 */
[----:B------:R-:W4:Y:S04]  /*6ebb0*/  LDL.LU R86, [R1+0x2690] ;  /* 0x0026900001567983 */ /* 0x000f280000300800 */
[----:B------:R-:W4:Y:S04]  /*6ebc0*/  LDL.LU R87, [R1+0x32c] ;  /* 0x00032c0001577983 */ /* 0x000f280000300800 */
[----:B------:R-:W4:Y:S04]  /*6ebd0*/  LDL.LU R19, [R1+0x330] ;  /* 0x0003300001137983 */ /* 0x000f280000300800 */
[----:B------:R0:W-:Y:S04]  /*6ebe0*/  STS.U16 [R0+UR76+0x50380], R21 ;  /* 0x0503801500007988 */ /* 0x0001e8000800044c */
[----:B------:R1:W-:Y:S04]  /*6ebf0*/  STS.U16 [R0+UR76+0x50b80], R24 ;  /* 0x050b801800007988 */ /* 0x0003e8000800044c */
[----:B------:R-:W-:Y:S04]  /*6ec00*/  STS.U16 [R0+UR76+0x51b80], R88 ;  /* 0x051b805800007988 */ /* 0x000fe8000800044c */
[----:B------:R-:W-:Y:S04]  /*6ec10*/  STS.U16 [R0+UR76+0x40f80], R25 ;  /* 0x040f801900007988 */ /* 0x000fe8000800044c */
[----:B0-----:R-:W4:Y:S04]  /*6ec20*/  LDL.LU R21, [R1+0x268c] ;  /* 0x00268c0001157983 */ /* 0x001f280000300800 */
[----:B------:R-:W4:Y:S04]  /*6ec30*/  LDL.LU R22, [R1+0x2688] ;  /* 0x0026880001167983 */ /* 0x000f280000300800 */
[----:B------:R-:W4:Y:S04]  /*6ec40*/  LDL.LU R23, [R1+0x2684] ;  /* 0x0026840001177983 */ /* 0x000f280000300800 */
[----:B-1----:R-:W4:Y:S04]  /*6ec50*/  LDL.LU R24, [R1+0x2680] ;  /* 0x0026800001187983 */ /* 0x002f280000300800 */
[----:B------:R-:W-:Y:S04]  /*6ec60*/  STS.U16 [R0+UR76+0x41780], R26 ;  /* 0x0417801a00007988 */ /* 0x000fe8000800044c */
[----:B--2---:R0:W-:Y:S04]  /*6ec70*/  STL [R1+0x2480], R4 ;  /* 0x0024800401007387 */ /* 0x0041e80000100800 */
[----:B0-----:R-:W2:Y:S04]  /*6ec80*/  LDL.LU R4, [R1+0x267c] ;  /* 0x00267c0001047983 */ /* 0x001ea80000300800 */
[----:B------:R-:W2:Y:S04]  /*6ec90*/  LDL.LU R7, [R1+0x2678] ;  /* 0x0026780001077983 */ /* 0x000ea80000300800 */
[----:B------:R-:W2:Y:S04]  /*6eca0*/  LDL.LU R88, [R1+0x2674] ;  /* 0x0026740001587983 */ /* 0x000ea80000300800 */
[----:B------:R-:W2:Y:S04]  /*6ecb0*/  LDL.LU R25, [R1+0x26c0] ;  /* 0x0026c00001197983 */ /* 0x000ea80000300800 */
[----:B------:R-:W2:Y:S04]  /*6ecc0*/  LDL.LU R26, [R1+0x26bc] ;  /* 0x0026bc00011a7983 */ /* 0x000ea80000300800 */
[----:B------:R-:W2:Y:S04]  /*6ecd0*/  LDL.LU R8, [R1+0x26b8] ;  /* 0x0026b80001087983 */ /* 0x000ea80000300800 */
[----:B---3--:R0:W-:Y:S04]  /*6ece0*/  STS.U16 [R0+UR76+0x41f80], R10 ;  /* 0x041f800a00007988 */ /* 0x0081e8000800044c */
[----:B------:R-:W3:Y:S04]  /*6ecf0*/  LDL.LU R9, [R1+0x33c] ;  /* 0x00033c0001097983 */ /* 0x000ee80000300800 */
[----:B0-----:R-:W3:Y:S01]  /*6ed00*/  LDL.LU R10, [R1+0x340] ;  /* 0x00034000010a7983 */ /* 0x001ee20000300800 */
[----:B------:R-:W-:-:S02]  /*6ed10*/  ISETP.GE.AND P0, PT, R81, R92, PT ;  /* 0x0000005c5100720c */ /* 0x000fc40003f06270 */
[----:B------:R-:W-:Y:S01]  /*6ed20*/  PRMT R18, RZ, 0x7610, R18 ;  /* 0x00007610ff127816 */ /* 0x000fe20000000012 */
[----:B----4-:R0:W-:Y:S02]  /*6ed30*/  STS.U16 [R0+UR76+0x42f80], R86 ;  /* 0x042f805600007988 */ /* 0x0101e4000800044c */
[----:B0-----:R-:W-:-:S08]  /*6ed40*/  IMAD.MOV.U32 R86, RZ, RZ, R19 ;  /* 0x000000ffff567224 */ /* 0x001fd000078e0013 */
[----:B------:R-:W4:Y:S01]  /*6ed50*/  @!P0 LDG.E.U16 R18, desc[UR6][R86.64] ;  /* 0x0000000656128981 */ /* 0x000f22000c1e1500 */
[----:B------:R-:W-:Y:S02]  /*6ed60*/  ISETP.GE.AND P0, PT, R81, R92, PT ;  /* 0x0000005c5100720c */ /* 0x000fe40003f06270 */
[----:B------:R-:W-:Y:S01]  /*6ed70*/  PRMT R5, RZ, 0x7610, R5 ;  /* 0x00007610ff057816 */ /* 0x000fe20000000005 */
[----:B------:R0:W-:Y:S04]  /*6ed80*/  STS.U16 [R0+UR76+0x51f80], R11 ;  /* 0x051f800b00007988 */ /* 0x0001e8000800044c */
[----:B------:R1:W-:Y:S04]  /*6ed90*/  STS.U16 [R0+UR76+0x42380], R12 ;  /* 0x0423800c00007988 */ /* 0x0003e8000800044c */
[----:B0-----:R-:W4:Y:S04]  /*6eda0*/  LDL.LU R11, [R1+0x26b4] ;  /* 0x0026b400010b7983 */ /* 0x001f280000300800 */
[----:B-1----:R-:W4:Y:S04]  /*6edb0*/  LDL.LU R12, [R1+0x26b0] ;  /* 0x0026b000010c7983 */ /* 0x002f280000300800 */
[----:B--2---:R3:W-:Y:S02]  /*6edc0*/  STS.U16 [R0+UR76+0x44380], R8 ;  /* 0x0443800800007988 */ /* 0x0047e4000800044c */
[----:B---3--:R-:W-:-:S05]  /*6edd0*/  IMAD.MOV.U32 R8, RZ, RZ, R10 ;  /* 0x000000ffff087224 */ /* 0x008fca00078e000a */
[----:B------:R-:W2:Y:S04]  /*6ede0*/  @!P0 LDG.E.U16 R5, desc[UR6][R8.64] ;  /* 0x0000000608058981 */ /* 0x000ea8000c1e1500 */
        /* <DEDUP_REMOVED lines=8> */
[----:B---3--:R-:W3:Y:S04]  /*6ee70*/  LDL.LU R15, [R1+0x26a4] ;  /* 0x0026a400010f7983 */ /* 0x008ee80000300800 */
[----:B------:R-:W3:Y:S04]  /*6ee80*/  LDL.LU R16, [R1+0x26a0] ;  /* 0x0026a00001107983 */ /* 0x000ee80000300800 */
[----:B------:R-:W-:Y:S04]  /*6ee90*/  STL.64 [R1+0x630], R86 ;  /* 0x0006305601007387 */ /* 0x000fe80000100a00 */
[----:B------:R-:W3:Y:S04]  /*6eea0*/  LDL.LU R4, [R1+0x269c] ;  /* 0x00269c0001047983 */ /* 0x000ee80000300800 */
[----:B------:R0:W-:Y:S04]  /*6eeb0*/  STS.U16 [R0+UR76+0x53b80], R88 ;  /* 0x053b805800007988 */ /* 0x0001e8000800044c */
[----:B------:R-:W3:Y:S04]  /*6eec0*/  LDL.LU R7, [R1+0x26d0] ;  /* 0x0026d00001077983 */ /* 0x000ee80000300800 */
[----:B------:R-:W-:Y:S04]  /*6eed0*/  STS.U16 [R0+UR76+0x52f80], R21 ;  /* 0x052f801500007988 */ /* 0x000fe8000800044c */
[----:B0-----:R-:W3:Y:S04]  /*6eee0*/  LDL.LU R88, [R1+0x26cc] ;  /* 0x0026cc0001587983 */ /* 0x001ee80000300800 */
[----:B------:R-:W-:Y:S04]  /*6eef0*/  STL.64 [R1+0x4d8], R8 ;  /* 0x0004d80801007387 */ /* 0x000fe80000100a00 */
[----:B------:R-:W-:Y:S04]  /*6ef00*/  STS.U16 [R0+UR76+0x43380], R22 ;  /* 0x0433801600007988 */ /* 0x000fe8000800044c */
[----:B------:R-:W-:Y:S04]  /*6ef10*/  STS.U16 [R0+UR76+0x53380], R23 ;  /* 0x0533801700007988 */ /* 0x000fe8000800044c */
[----:B------:R-:W-:Y:S04]  /*6ef20*/  STS.U16 [R0+UR76+0x43780], R24 ;  /* 0x0437801800007988 */ /* 0x000fe8000800044c */
[----:B------:R-:W-:Y:S04]  /*6ef30*/  STS.U16 [R0+UR76+0x43f80], R25 ;  /* 0x043f801900007988 */ /* 0x000fe8000800044c */
[----:B------:R-:W-:Y:S04]  /*6ef40*/  STS.U16 [R0+UR76+0x53f80], R26 ;  /* 0x053f801a00007988 */ /* 0x000fe8000800044c */
[----:B----4-:R-:W-:Y:S04]  /*6ef50*/  STS.U16 [R0+UR76+0x44780], R12 ;  /* 0x0447800c00007988 */ /* 0x010fe8000800044c */
[----:B------:R-:W-:Y:S04]  /*6ef60*/  STS.U16 [R0+UR76+0x54380], R11 ;  /* 0x0543800b00007988 */ /* 0x000fe8000800044c */
[----:B--2---:R0:W-:Y:S04]  /*6ef70*/  STL [R1+0x2478], R5 ;  /* 0x0024780501007387 */ /* 0x0041e80000100800 */
[----:B0-----:R-:W2:Y:S04]  /*6ef80*/  LDL.LU R5, [R1+0x26c8] ;  /* 0x0026c80001057983 */ /* 0x001ea80000300800 */
[----:B------:R0:W-:Y:S04]  /*6ef90*/  STL [R1+0x247c], R18 ;  /* 0x00247c1201007387 */ /* 0x0001e80000100800 */
        /* <DEDUP_REMOVED lines=14> */
[----:B------:R-:W-:-:S02]  /*6f080*/  ISETP.GE.AND P0, PT, R81, R92, PT ;  /* 0x0000005c5100720c */ /* 0x000fc40003f06270 */
[----:B------:R-:W-:Y:S01]  /*6f090*/  PRMT R74, RZ, 0x7610, R74 ;  /* 0x00007610ff4a7816 */ /* 0x000fe2000000004a */
[----:B------:R0:W-:Y:S04]  /*6f0a0*/  STS.U16 [R0+UR76+0x54780], R13 ;  /* 0x0547800d00007988 */ /* 0x0001e8000800044c */
[----:B------:R1:W-:Y:S04]  /*6f0b0*/  STS.U16 [R0+UR76+0x44b80], R14 ;  /* 0x044b800e00007988 */ /* 0x0003e8000800044c */
[----:B---3--:R3:W-:Y:S04]  /*6f0c0*/  STS.U16 [R0+UR76+0x54b80], R15 ;  /* 0x054b800f00007988 */ /* 0x0087e8000800044c */
[----:B------:R1:W-:Y:S04]  /*6f0d0*/  STS.U16 [R0+UR76+0x44f80], R16 ;  /* 0x044f801000007988 */ /* 0x0003e8000800044c */
[----:B------:R3:W-:Y:S04]  /*6f0e0*/  STS.U16 [R0+UR76+0x45380], R7 ;  /* 0x0453800700007988 */ /* 0x0007e8000800044c */
[----:B0-----:R-:W2:Y:S04]  /*6f0f0*/  LDL.LU R13, [R1+0x22fc] ;  /* 0x0022fc00010d7983 */ /* 0x001ea80000300800 */
[----:B-1----:R-:W2:Y:S04]  /*6f100*/  LDL.LU R14, [R1+0x22f8] ;  /* 0x0022f800010e7983 */ /* 0x002ea80000300800 */
[----:B---3--:R-:W3:Y:S04]  /*6f110*/  LDL.LU R15, [R1+0x22f4] ;  /* 0x0022f400010f7983 */ /* 0x008ee80000300800 */
[----:B------:R-:W3:Y:S04]  /*6f120*/  LDL.LU R16, [R1+0x22f0] ;  /* 0x0022f00001107983 */ /* 0x000ee80000300800 */
[----:B------:R-:W3:Y:S01]  /*6f130*/  LDL.LU R7, [R1+0x22ec] ;  /* 0x0022ec0001077983 */ /* 0x000ee20000300800 */
[----:B----4-:R-:W-:-:S04]  /*6f140*/  LOP3.LUT R19, R19, R18, RZ, 0x3c, !PT ;  /* 0x0000001213137212 */ /* 0x010fc800078e3cff */
[----:B------:R-:W-:-:S04]  /*6f150*/  LOP3.LUT R18, R19, R18, RZ, 0x3c, !PT ;  /* 0x0000001213127212 */ /* 0x000fc800078e3cff */
[----:B------:R-:W-:Y:S02]  /*6f160*/  LOP3.LUT R19, R19, R18, RZ, 0x3c, !PT ;  /* 0x0000001213137212 */ /* 0x000fe400078e3cff */
[----:B--2---:R-:W-:-:S03]  /*6f170*/  LOP3.LUT R11, R11, R10, RZ, 0x3c, !PT ;  /* 0x0000000a0b0b7212 */ /* 0x004fc600078e3cff */
[----:B------:R-:W2:Y:S01]  /*6f180*/  @!P0 LDG.E.U16 R74, desc[UR6][R18.64] ;  /* 0x00000006124a8981 */ /* 0x000ea2000c1e1500 */
[----:B------:R-:W-:Y:S02]  /*6f190*/  ISETP.GE.AND P0, PT, R81, R92, PT ;  /* 0x0000005c5100720c */ /* 0x000fe40003f06270 */
[C---:B------:R-:W-:Y:S02]  /*6f1a0*/  LOP3.LUT R10, R11.reuse, R10, RZ, 0x3c, !PT ;  /* 0x0000000a0b0a7212 */ /* 0x040fe400078e3cff */
[----:B------:R-:W-:Y:S02]  /*6f1b0*/  PRMT R81, RZ, 0x7610, R81 ;  /* 0x00007610ff517816 */ /* 0x000fe40000000051 */
[----:B------:R-:W-:-:S07]  /*6f1c0*/  LOP3.LUT R11, R11, R10, RZ, 0x3c, !PT ;  /* 0x0000000a0b0b7212 */ /* 0x000fce00078e3cff */
[----:B------:R-:W4:Y:S04]  /*6f1d0*/  @!P0 LDG.E.U16 R81, desc[UR6][R10.64] ;  /* 0x000000060a518981 */ /* 0x000f28000c1e1500 */
        /* <DEDUP_REMOVED lines=8> */
[----:B---3--:R-:W3:Y:S04]  /*6f260*/  LDL.LU R5, [R1+0x35c] ;  /* 0x00035c0001057983 */ /* 0x008ee80000300800 */
[----:B------:R0:W-:Y:S04]  /*6f270*/  STL.64 [R1+0x670], R18 ;  /* 0x0006701201007387 */ /* 0x0001e80000100a00 */
[----:B------:R-:W-:Y:S04]  /*6f280*/  STS.U16 [R0+UR76+0x55780], R21 ;  /* 0x0557801500007988 */ /* 0x000fe8000800044c */
[----:B------:R-:W-:Y:S04]  /*6f290*/  STS.U16 [R0+UR76+0x45b80], R22 ;  /* 0x045b801600007988 */ /* 0x000fe8000800044c */
[----:B------:R-:W-:Y:S04]  /*6f2a0*/  STS.U16 [R0+UR76+0x55b80], R23 ;  /* 0x055b801700007988 */ /* 0x000fe8000800044c */
[----:B------:R-:W-:Y:S04]  /*6f2b0*/  STS.U16 [R0+UR76+0x45f80], R24 ;  /* 0x045f801800007988 */ /* 0x000fe8000800044c */
[----:B------:R-:W-:Y:S04]  /*6f2c0*/  STS.U16 [R0+UR76+0x55f80], R25 ;  /* 0x055f801900007988 */ /* 0x000fe8000800044c */
[----:B0-----:R-:W3:Y:S04]  /*6f2d0*/  LDL.LU.64 R18, [R1+0x3d80] ;  /* 0x003d800001127983 */ /* 0x001ee80000300a00 */
        /* <DEDUP_REMOVED lines=22> */
[----:B------:R0:W-:Y:S04]  /*6f440*/  STL.64 [R1+0x4c8], R10 ;  /* 0x0004c80a01007387 */ /* 0x0001e80000100a00 */
[----:B0-----:R-:W2:Y:S04]  /*6f450*/  LDL.LU.64 R10, [R1+0x3d50] ;  /* 0x003d5000010a7983 */ /* 0x001ea80000300a00 */
[----:B----4-:R0:W-:Y:S02]  /*6f460*/  STL [R1+0x2470], R81 ;  /* 0x0024705101007387 */ /* 0x0101e40000100800 */
[----:B0-----:R-:W0:Y:S02]  /*6f470*/  S2R R81, SR_TID.X ;  /* 0x0000000000517919 */ /* 0x001e240000002100 */
[----:B0-----:R-:W-:-:S04]  /*6f480*/  LOP3.LUT R81, R81, 0x7f, RZ, 0xc0, !PT ;  /* 0x0000007f51517812 */ /* 0x001fc800078ec0ff */
[----:B------:R-:W-:-:S04]  /*6f490*/  LOP3.LUT R81, R81, 0x80, RZ, 0xfc, !PT ;  /* 0x0000008051517812 */ /* 0x000fc800078efcff */
[----:B------:R-:W-:Y:S02]  /*6f4a0*/  ISETP.GE.AND P0, PT, R81, R92, PT ;  /* 0x0000005c5100720c */ /* 0x000fe40003f06270 */
[----:B------:R-:W4:Y:S04]  /*6f4b0*/  LDL.LU R81, [R1+0x22e4] ;  /* 0x0022e40001517983 */ /* 0x000f280000300800 */
[----:B------:R-:W2:Y:S04]  /*6f4c0*/  LDL.LU R13, [R1+0x3d48] ;  /* 0x003d4800010d7983 */ /* 0x000ea80000300800 */
[----:B------:R-:W2:Y:S04]  /*6f4d0*/  LDL.LU R14, [R1+0x3d44] ;  /* 0x003d4400010e7983 */ /* 0x000ea80000300800 */
[----:B------:R-:W2:Y:S04]  /*6f4e0*/  LDL.LU R15, [R1+0x3d40] ;  /* 0x003d4000010f7983 */ /* 0x000ea80000300800 */
[----:B------:R-:W2:Y:S04]  /*6f4f0*/  LDL.LU R16, [R1+0x3d3c] ;  /* 0x003d3c0001107983 */ /* 0x000ea80000300800 */
[----:B------:R-:W2:Y:S01]  /*6f500*/  LDL.LU R7, [R1+0x3d38] ;  /* 0x003d380001077983 */ /* 0x000ea20000300800 */
[----:B------:R-:W-:-:S03]  /*6f510*/  PRMT R78, RZ, 0x7610, R78 ;  /* 0x00007610ff4e7816 */ /* 0x000fc6000000004e */
[----:B------:R-:W-:Y:S04]  /*6f520*/  STS.U16 [R0+UR76+0x47f80], R4 ;  /* 0x047f800400007988 */ /* 0x000fe8000800044c */
[----:B------:R0:W-:Y:S04]  /*6f530*/  STS.U16 [R0+UR76+0x47780], R88 ;  /* 0x0477805800007988 */ /* 0x0001e8000800044c */
[----:B0-----:R-:W4:Y:S01]  /*6f540*/  LDL.LU R88, [R1+0x3d34] ;  /* 0x003d340001587983 */ /* 0x001f220000300800 */
[----:B--2---:R-:W-:-:S03]  /*6f550*/  IMAD.MOV.U32 R4, RZ, RZ, R7 ;  /* 0x000000ffff047224 */ /* 0x004fc600078e0007 */
[----:B------:R-:W2:Y:S04]  /*6f560*/  LDL.LU R7, [R1+0x3d30] ;  /* 0x003d300001077983 */ /* 0x000ea80000300800 */
[----:B---3--:R-:W3:Y:S04]  /*6f570*/  @!P0 LDG.E.U16 R78, desc[UR6][R4.64] ;  /* 0x00000006044e8981 */ /* 0x008ee8000c1e1500 */
[----:B----4-:R0:W-:Y:S02]  /*6f580*/  STS.U16 [R0+UR76+0x57780], R81 ;  /* 0x0577805100007988 */ /* 0x0101e4000800044c */
[----:B0-----:R-:W0:Y:S02]  /*6f590*/  S2R R81, SR_TID.X ;  /* 0x0000000000517919 */ /* 0x001e240000002100 */
[----:B------:R1:W-:Y:S04]  /*6f5a0*/  STS.U16 [R0+UR76+0x57b80], R87 ;  /* 0x057b805700007988 */ /* 0x0003e8000800044c */
[----:B------:R-:W-:Y:S04]  /*6f5b0*/  STS.U16 [R0+UR76+0x57f80], R74 ;  /* 0x057f804a00007988 */ /* 0x000fe8000800044c */
[----:B------:R4:W-:Y:S01]  /*6f5c0*/  STS.U16 [R0+UR76+0x47b80], R79 ;  /* 0x047b804f00007988 */ /* 0x0009e2000800044c */
[----:B------:R-:W-:-:S03]  /*6f5d0*/  PRMT R75, RZ, 0x7610, R75 ;  /* 0x00007610ff4b7816 */ /* 0x000fc6000000004b */
[----:B-1----:R-:W2:Y:S04]  /*6f5e0*/  LDL.LU R87, [R1+0x370] ;  /* 0x0003700001577983 */ /* 0x002ea80000300800 */
[----:B------:R1:W-:Y:S01]  /*6f5f0*/  STL.64 [R1+0x690], R4 ;  /* 0x0006900401007387 */ /* 0x0003e20000100a00 */
[----:B----4-:R-:W-:-:S03]  /*6f600*/  IMAD.MOV.U32 R79, RZ, RZ, R86 ;  /* 0x000000ffff4f7224 */ /* 0x010fc600078e0056 */
[----:B-1----:R-:W4:Y:S04]  /*6f610*/  LDL.LU.64 R4, [R1+0x3d28] ;  /* 0x003d280001047983 */ /* 0x002f280000300a00 */
[----:B------:R-:W4:Y:S01]  /*6f620*/  LDL.LU R74, [R1+0x37c] ;  /* 0x00037c00014a7983 */ /* 0x000f220000300800 */
[----:B0-----:R-:W-:-:S04]  /*6f630*/  LOP3.LUT R81, R81, 0x7f, RZ, 0xc0, !PT ;  /* 0x0000007f51517812 */ /* 0x001fc800078ec0ff */
[----:B------:R-:W-:-:S04]  /*6f640*/  LOP3.LUT R81, R81, 0x80, RZ, 0xfc, !PT ;  /* 0x0000008051517812 */ /* 0x000fc800078efcff */
[CC--:B------:R-:W-:Y:S01]  /*6f650*/  ISETP.GE.AND P0, PT, R81.reuse, R92.reuse, PT ;  /* 0x0000005c5100720c */ /* 0x0c0fe20003f06270 */
[----:B------:R-:W-:Y:S04]  /*6f660*/  STL [R1+0x2f1c], R0 ;  /* 0x002f1c0001007387 */ /* 0x000fe80000100800 */
[----:B---3--:R2:W-:Y:S02]  /*6f670*/  STL [R1+0x246c], R78 ;  /* 0x00246c4e01007387 */ /* 0x0085e40000100800 */
[----:B--2---:R-:W-:Y:S02]  /*6f680*/  IMAD.MOV.U32 R78, RZ, RZ, R7 ;  /* 0x000000ffff4e7224 */ /* 0x004fe400078e0007 */
[----:B------:R-:W2:Y:S04]  /*6f690*/  LDL.LU R7, [R1+0x3d24] ;  /* 0x003d240001077983 */ /* 0x000ea80000300800 */
[----:B------:R0:W3:Y:S01]  /*6f6a0*/  @!P0 LDG.E.U16 R75, desc[UR6][R78.64] ;  /* 0x000000064e4b8981 */ /* 0x0000e2000c1e1500 */
[----:B------:R-:W-:-:S03]  /*6f6b0*/  ISETP.GE.AND P0, PT, R81, R92, PT ;  /* 0x0000005c5100720c */ /* 0x000fc60003f06270 */
[----:B------:R0:W-:Y:S02]  /*6f6c0*/  STL.64 [R1+0x4b8], R78 ;  /* 0x0004b84e01007387 */ /* 0x0001e40000100a00 */
[----:B0-----:R-:W-:Y:S01]  /*6f6d0*/  IMAD.MOV.U32 R79, RZ, RZ, R87 ;  /* 0x000000ffff4f7224 */ /* 0x001fe200078e0057 */
[----:B----4-:R-:W-:Y:S01]  /*6f6e0*/  PRMT R5, RZ, 0x7610, R5 ;  /* 0x00007610ff057816 */ /* 0x010fe20000000005 */
[----:B--2---:R-:W-:Y:S01]  /*6f6f0*/  IMAD.MOV.U32 R78, RZ, RZ, R7 ;  /* 0x000000ffff4e7224 */ /* 0x004fe200078e0007 */
[----:B---3--:R0:W-:Y:S05]  /*6f700*/  STL [R1+0x2468], R75 ;  /* 0x0024684b01007387 */ /* 0x0081ea0000100800 */
[----:B------:R-:W2:Y:S04]  /*6f710*/  @!P0 LDG.E.U16 R5, desc[UR6][R78.64] ;  /* 0x000000064e058981 */ /* 0x000ea8000c1e1500 */
[----:B0-----:R-:W3:Y:S04]  /*6f720*/  LDL.LU R75, [R1+0x388] ;  /* 0x00038800014b7983 */ /* 0x001ee80000300800 */
[----:B------:R-:W4:Y:S04]  /*6f730*/  LDL.LU R7, [R1+0x3d20] ;  /* 0x003d200001077983 */ /* 0x000f280000300800 */
[----:B------:R4:W-:Y:S01]  /*6f740*/  STL.64 [R1+0x6b0], R78 ;  /* 0x0006b04e01007387 */ /* 0x0009e20000100a00 */
[----:B------:R-:W-:-:S02]  /*6f750*/  ISETP.GE.AND P0, PT, R81, R92, PT ;  /* 0x0000005c5100720c */ /* 0x000fc40003f06270 */
[----:B------:R-:W-:Y:S01]  /*6f760*/  PRMT R6, RZ, 0x7610, R6 ;  /* 0x00007610ff067816 */ /* 0x000fe20000000006 */
[----:B--2---:R0:W-:Y:S01]  /*6f770*/  STL [R1+0x2464], R5 ;  /* 0x0024640501007387 */ /* 0x0041e20000100800 */
[----:B----4-:R-:W-:-:S03]  /*6f780*/  IMAD.MOV.U32 R78, RZ, RZ, R7 ;  /* 0x000000ffff4e7224 */ /* 0x010fc600078e0007 */
[----:B0-----:R-:W2:Y:S04]  /*6f790*/  LDL.LU R5, [R1+0x394] ;  /* 0x0003940001057983 */ /* 0x001ea80000300800 */
[----:B------:R-:W4:Y:S01]  /*6f7a0*/  LDL.LU R7, [R1+0x3d1c] ;  /* 0x003d1c0001077983 */ /* 0x000f220000300800 */
[----:B------:R-:W-:-:S05]  /*6f7b0*/  IMAD.MOV.U32 R79, RZ, RZ, R74 ;  /* 0x000000ffff4f7224 */ /* 0x000fca00078e004a */
[----:B------:R-:W2:Y:S01]  /*6f7c0*/  @!P0 LDG.E.U16 R6, desc[UR6][R78.64] ;  /* 0x000000064e068981 */ /* 0x000ea2000c1e1500 */
[----:B------:R-:W-:Y:S02]  /*6f7d0*/  ISETP.GE.AND P0, PT, R81, R92, PT ;  /* 0x0000005c5100720c */ /* 0x000fe40003f06270 */
[----:B------:R-:W-:Y:S01]  /*6f7e0*/  PRMT R4, RZ, 0x7610, R4 ;  /* 0x00007610ff047816 */ /* 0x000fe20000000004 */
[----:B------:R-:W-:Y:S01]  /*6f7f0*/  STL.64 [R1+0x498], R78 ;  /* 0x0004984e01007387 */ /* 0x000fe20000100a00 */
[----:B----4-:R-:W-:-:S03]  /*6f800*/  IMAD.MOV.U32 R74, RZ, RZ, R7 ;  /* 0x000000ffff4a7224 */ /* 0x010fc600078e0007 */
[----:B------:R-:W4:Y:S06]  /*6f810*/  LDL.LU R7, [R1+0x3d18] ;  /* 0x003d180001077983 */ /* 0x000f2c0000300800 */
[----:B---3--:R-:W3:Y:S04]  /*6f820*/  @!P0 LDG.E.U16 R4, desc[UR6][R74.64] ;  /* 0x000000064a048981 */ /* 0x008ee8000c1e1500 */
[----:B------:R0:W-:Y:S04]  /*6f830*/  STL.64 [R1+0x6f0], R74 ;  /* 0x0006f04a01007387 */ /* 0x0001e80000100a00 */
[----:B0-----:R-:W4:Y:S01]  /*6f840*/  LDL.LU R75, [R1+0x39c] ;  /* 0x00039c00014b7983 */ /* 0x001f220000300800 */
[----:B------:R-:W-:-:S03]  /*6f850*/  ISETP.GE.AND P0, PT, R81, R92, PT ;  /* 0x0000005c5100720c */ /* 0x000fc60003f06270 */
[----:B---3--:R4:W-:Y:S04]  /*6f860*/  STL [R1+0x245c], R4 ;  /* 0x00245c0401007387 */ /* 0x0089e80000100800 */
[----:B--2---:R0:W-:Y:S01]  /*6f870*/  STL [R1+0x2460], R6 ;  /* 0x0024600601007387 */ /* 0x0041e20000100800 */
[----:B----4-:R-:W-:-:S03]  /*6f880*/  IMAD.MOV.U32 R4, RZ, RZ, R7 ;  /* 0x000000ffff047224 */ /* 0x010fc600078e0007 */
[----:B------:R-:W2:Y:S01]  /*6f890*/  LDL.LU R7, [R1+0x3d14] ;  /* 0x003d140001077983 */ /* 0x000ea20000300800 */
[----:B------:R-:W-:-:S06]  /*6f8a0*/  PRMT R3, RZ, 0x7610, R3 ;  /* 0x00007610ff037816 */ /* 0x000fcc0000000003 */
[----:B------:R-:W3:Y:S01]  /*6f8b0*/  @!P0 LDG.E.U16 R3, desc[UR6][R4.64] ;  /* 0x0000000604038981 */ /* 0x000ee2000c1e1500 */
[----:B------:R-:W-:Y:S02]  /*6f8c0*/  ISETP.GE.AND P0, PT, R81, R92, PT ;  /* 0x0000005c5100720c */ /* 0x000fe40003f06270 */
[----:B------:R-:W-:Y:S01]  /*6f8d0*/  PRMT R81, RZ, 0x7610, R81 ;  /* 0x00007610ff517816 */ /* 0x000fe20000000051 */
[----:B------:R-:W-:Y:S04]  /*6f8e0*/  STL.64 [R1+0x488], R4 ;  /* 0x0004880401007387 */ /* 0x000fe80000100a00 */
[----:B------:R-:W4:Y:S04]  /*6f8f0*/  LDL.LU R78, [R1+0x3a4] ;  /* 0x0003a400014e7983 */ /* 0x000f280000300800 */
[----:B------:R-:W4:Y:S04]  /*6f900*/  LDL.LU R79, [R1+0x3ac] ;  /* 0x0003ac00014f7983 */ /* 0x000f280000300800 */
[----:B------:R-:W4:Y:S04]  /*6f910*/  LDL.LU R86, [R1+0x4] ;  /* 0x0000040001567983 */ /* 0x000f280000300800 */
[----:B------:R-:W4:Y:S04]  /*6f920*/  LDL.LU R87, [R1] ;  /* 0x0000000001577983 */ /* 0x000f280000300800 */
[----:B0-----:R-:W4:Y:S01]  /*6f930*/  LDL.LU R6, [R1+0x10] ;  /* 0x0000100001067983 */ /* 0x001f220000300800 */
[----:B--2---:R-:W-:-:S05]  /*6f940*/  IMAD.MOV.U32 R74, RZ, RZ, R7 ;  /* 0x000000ffff4a7224 */ /* 0x004fca00078e0007 */
[----:B------:R-:W2:Y:S04]  /*6f950*/  @!P0 LDG.E.U16 R81, desc[UR6][R74.64] ;  /* 0x000000064a518981 */ /* 0x000ea8000c1e1500 */
[----:B---3--:R0:W-:Y:S04]  /*6f960*/  STL [R1+0x2458], R3 ;  /* 0x0024580301007387 */ /* 0x0081e80000100800 */
[----:B0-----:R-:W3:Y:S04]  /*6f970*/  LDL.LU R3, [R1+0xc] ;  /* 0x00000c0001037983 */ /* 0x001ee80000300800 */
[----:B------:R-:W3:Y:S04]  /*6f980*/  LDL.LU R4, [R1+0x3b4] ;  /* 0x0003b40001047983 */ /* 0x000ee80000300800 */
[----:B------:R-:W3:Y:S04]  /*6f990*/  LDL.LU R5, [R1+0x3b8] ;  /* 0x0003b80001057983 */ /* 0x000ee80000300800 */
[----:B------:R-:W3:Y:S04]  /*6f9a0*/  LDL.LU R7, [R1+0x3d10] ;  /* 0x003d100001077983 */ /* 0x000ee80000300800 */
[----:B------:R0:W-:Y:S04]  /*6f9b0*/  STL.64 [R1+0x710], R74 ;  /* 0x0007104a01007387 */ /* 0x0001e80000100a00 */
[----:B0-----:R-:W3:Y:S01]  /*6f9c0*/  LDL.LU.64 R74, [R1+0x3d08] ;  /* 0x003d0800014a7983 */ /* 0x001ee20000300a00 */
[----:B----4-:R-:W-:-:S04]  /*6f9d0*/  LOP3.LUT R79, R79, R78, RZ, 0x3c, !PT ;  /* 0x0000004e4f4f7212 */ /* 0x010fc800078e3cff */
[----:B------:R-:W-:-:S04]  /*6f9e0*/  LOP3.LUT R78, R79, R78, RZ, 0x3c, !PT ;  /* 0x0000004e4f4e7212 */ /* 0x000fc800078e3cff */
[----:B------:R-:W-:Y:S01]  /*6f9f0*/  LOP3.LUT R79, R79, R78, RZ, 0x3c, !PT ;  /* 0x0000004e4f4f7212 */ /* 0x000fe200078e3cff */
[----:B--2---:R0:W-:Y:S02]  /*6fa00*/  STL [R1+0x2454], R81 ;  /* 0x0024545101007387 */ /* 0x0041e40000100800 */
[----:B0-----:R-:W0:Y:S02]  /*6fa10*/  S2R R81, SR_TID.X ;  /* 0x0000000000517919 */ /* 0x001e240000002100 */
[----:B0-----:R-:W-:-:S04]  /*6fa20*/  LOP3.LUT R81, R81, 0x7f, RZ, 0xc0, !PT ;  /* 0x0000007f51517812 */ /* 0x001fc800078ec0ff */
[----:B------:R-:W-:-:S04]  /*6fa30*/  LOP3.LUT R81, R81, 0x80, RZ, 0xfc, !PT ;  /* 0x0000008051517812 */ /* 0x000fc800078efcff */
[----:B------:R-:W-:Y:S02]  /*6fa40*/  ISETP.GE.AND P0, PT, R81, R92, PT ;  /* 0x0000005c5100720c */ /* 0x000fe40003f06270 */
[----:B------:R-:W-:-:S11]  /*6fa50*/  PRMT R81, RZ, 0x7610, R81 ;  /* 0x00007610ff517816 */ /* 0x000fd60000000051 */
[----:B------:R-:W2:Y:S04]  /*6fa60*/  @!P0 LDG.E.U16 R81, desc[UR6][R78.64] ;  /* 0x000000064e518981 */ /* 0x000ea8000c1e1500 */
[----:B------:R-:W-:Y:S04]  /*6fa70*/  STL [R1+0x2e6c], R88 ;  /* 0x002e6c5801007387 */ /* 0x000fe80000100800 */
[----:B------:R-:W-:Y:S04]  /*6fa80*/  STL [R1+0x3138], R88 ;  /* 0x0031385801007387 */ /* 0x000fe80000100800 */
[----:B------:R0:W-:Y:S04]  /*6fa90*/  STL.64 [R1+0x478], R78 ;  /* 0x0004784e01007387 */ /* 0x0001e80000100a00 */
[----:B0-----:R-:W4:Y:S01]  /*6faa0*/  LDL.LU.64 R78, [R1+0x3d00] ;  /* 0x003d0000014e7983 */ /* 0x001f220000300a00 */
[----:B---3--:R-:W-:-:S03]  /*6fab0*/  LOP3.LUT R5, R5, R4, RZ, 0x3c, !PT ;  /* 0x0000000405057212 */ /* 0x008fc600078e3cff */
        /* <DEDUP_REMOVED lines=64> */
[----:B------:R-:W-:-:S03]  /*6fec0*/  LOP3.LUT R4, R5, R4, RZ, 0x3c, !PT ;  /* 0x0000000405047212 */ /* 0x000fc600078e3cff */
[----:B------:R0:W-:Y:S04]  /*6fed0*/  STS.U16 [R7+UR76+0x71480], R86 ;  /* 0x0714805607007988 */ /* 0x0001e8000800044c */
[----:B------:R1:W-:Y:S04]  /*6fee0*/  STS.U16 [R7+UR76+0x71880], R87 ;  /* 0x0718805707007988 */ /* 0x0003e8000800044c */
[----:B------:R3:W-:Y:S04]  /*6fef0*/  STS.U16 [R7+UR76+0x60080], R6 ;  /* 0x0600800607007988 */ /* 0x0007e8000800044c */
[----:B------:R1:W-:Y:S01]  /*6ff00*/  STS.U16 [R7+UR76+0x60480], R3 ;  /* 0x0604800307007988 */ /* 0x0003e2000800044c */
[----:B------:R-:W-:-:S03]  /*6ff10*/  LOP3.LUT R5, R5, R4, RZ, 0x3c, !PT ;  /* 0x0000000405057212 */ /* 0x000fc600078e3cff */
[----:B--2---:R2:W-:Y:S04]  /*6ff20*/  STL [R1+0x2450], R81 ;  /* 0x0024505101007387 */ /* 0x0045e80000100800 */
[----:B0-----:R-:W4:Y:S04]  /*6ff30*/  LDL.LU R86, [R1+0x3cf8] ;  /* 0x003cf80001567983 */ /* 0x001f280000300800 */
[----:B-1----:R-:W4:Y:S04]  /*6ff40*/  LDL.LU R87, [R1+0x3cf4] ;  /* 0x003cf40001577983 */ /* 0x002f280000300800 */
[----:B---3--:R-:W3:Y:S04]  /*6ff50*/  LDL.LU R6, [R1+0x3cf0] ;  /* 0x003cf00001067983 */ /* 0x008ee80000300800 */
[----:B------:R-:W3:Y:S01]  /*6ff60*/  LDL.LU R3, [R1+0x3cec] ;  /* 0x003cec0001037983 */ /* 0x000ee20000300800 */
[----:B--2---:R-:W0:Y:S02]  /*6ff70*/  S2R R81, SR_TID.X ;  /* 0x0000000000517919 */ /* 0x004e240000002100 */
[----:B0-----:R-:W-:-:S04]  /*6ff80*/  LOP3.LUT R81, R81, 0x7f, RZ, 0xc0, !PT ;  /* 0x0000007f51517812 */ /* 0x001fc800078ec0ff */
[----:B------:R-:W-:-:S04]  /*6ff90*/  LOP3.LUT R81, R81, 0x80, RZ, 0xfc, !PT ;  /* 0x0000008051517812 */ /* 0x000fc800078efcff */
[----:B------:R-:W-:Y:S02]  /*6ffa0*/  ISETP.GE.AND P0, PT, R81, R92, PT ;  /* 0x0000005c5100720c */ /* 0x000fe40003f06270 */
[----:B------:R-:W-:-:S11]  /*6ffb0*/  PRMT R81, RZ, 0x7610, R81 ;  /* 0x00007610ff517816 */ /* 0x000fd60000000051 */
[----:B------:R-:W2:Y:S04]  /*6ffc0*/  @!P0 LDG.E.U16 R81, desc[UR6][R4.64] ;  /* 0x0000000604518981 */ /* 0x000ea8000c1e1500 */
[----:B------:R-:W-:Y:S04]  /*6ffd0*/  STS.U16 [R7+UR76+0x61080], R80 ;  /* 0x0610805007007988 */ /* 0x000fe8000800044c */
[----:B------:R-:W-:Y:S04]  /*6ffe0*/  STS.U16 [R7+UR76+0x61480], R89 ;  /* 0x0614805907007988 */ /* 0x000fe8000800044c */
[----:B------:R-:W-:Y:S04]  /*6fff0*/  STS.U16 [R7+UR76+0x61880], R85 ;  /* 0x0618805507007988 */ /* 0x000fe8000800044c */
[----:B------:R-:W-:Y:S04]  /*70000*/  STS.U16 [R7+UR76+0x61c80], R84 ;  /* 0x061c805407007988 */ /* 0x000fe8000800044c */
[----:B---3--:R0:W-:Y:S04]  /*70010*/  STS.U16 [R7+UR76+0x60880], R3 ;  /* 0x0608800307007988 */ /* 0x0081e8000800044c */
[----:B------:R-:W-:Y:S04]  /*70020*/  STS.U16 [R7+UR76+0x60c80], R6 ;  /* 0x060c800607007988 */ /* 0x000fe8000800044c */
[----:B0-----:R-:W3:Y:S04]  /*70030*/  LDL.LU R3, [R1+0x3ce8] ;  /* 0x003ce80001037983 */ /* 0x001ee80000300800 */
[----:B------:R0:W-:Y:S04]  /*70040*/  STL.64 [R1+0x730], R4 ;  /* 0x0007300401007387 */ /* 0x0001e80000100a00 */
[----:B0-----:R-:W3:Y:S04]  /*70050*/  LDL.LU.64 R4, [R1+0x3ce0] ;  /* 0x003ce00001047983 */ /* 0x001ee80000300a00 */
[----:B--2---:R0:W-:Y:S04]  /*70060*/  STL [R1+0x244c], R81 ;  /* 0x00244c5101007387 */ /* 0x0041e80000100800 */
[----:B------:R-:W2:Y:S04]  /*70070*/  LDL.LU R6, [R1+0x3cdc] ;  /* 0x003cdc0001067983 */ /* 0x000ea80000300800 */
[----:B------:R-:W2:Y:S04]  /*70080*/  LDL.LU R80, [R1+0x3cd8] ;  /* 0x003cd80001507983 */ /* 0x000ea80000300800 */
[----:B------:R-:W2:Y:S04]  /*70090*/  LDL.LU R89, [R1+0x3cd4] ;  /* 0x003cd40001597983 */ /* 0x000ea80000300800 */
[----:B------:R-:W2:Y:S04]  /*700a0*/  LDL.LU R85, [R1+0x3cd0] ;  /* 0x003cd00001557983 */ /* 0x000ea80000300800 */
[----:B------:R-:W2:Y:S01]  /*700b0*/  LDL.LU R84, [R1+0x3ccc] ;  /* 0x003ccc0001547983 */ /* 0x000ea20000300800 */
[----:B0-----:R-:W0:Y:S03]  /*700c0*/  S2R R81, SR_TID.X ;  /* 0x0000000000517919 */ /* 0x001e260000002100 */
        /* <DEDUP_REMOVED lines=10> */
[----:B------:R1:W-:Y:S04]  /*70170*/  STS.U16 [R7+UR76+0x62080], R83 ;  /* 0x0620805307007988 */ /* 0x0003e8000800044c */
[----:B------:R4:W-:Y:S04]  /*70180*/  STS.U16 [R7+UR76+0x62480], R82 ;  /* 0x0624805207007988 */ /* 0x0009e8000800044c */
[----:B------:R0:W-:Y:S04]  /*70190*/  STS.U16 [R7+UR76+0x62880], R91 ;  /* 0x0628805b07007988 */ /* 0x0001e8000800044c */
[----:B------:R0:W-:Y:S04]  /*701a0*/  STS.U16 [R7+UR76+0x62c80], R90 ;  /* 0x062c805a07007988 */ /* 0x0001e8000800044c */
[----:B------:R0:W-:Y:S04]  /*701b0*/  STS.U16 [R7+UR76+0x63080], R93 ;  /* 0x0630805d07007988 */ /* 0x0001e8000800044c */
[----:B-1----:R-:W3:Y:S04]  /*701c0*/  LDL.LU R83, [R1+0x3cc8] ;  /* 0x003cc80001537983 */ /* 0x002ee80000300800 */
[----:B----4-:R-:W3:Y:S04]  /*701d0*/  LDL.LU R82, [R1+0x3cc4] ;  /* 0x003cc40001527983 */ /* 0x010ee80000300800 */
[----:B0-----:R-:W4:Y:S04]  /*701e0*/  LDL.LU R91, [R1+0x3cc0] ;  /* 0x003cc000015b7983 */ /* 0x001f280000300800 */
[----:B------:R-:W4:Y:S04]  /*701f0*/  LDL.LU R90, [R1+0x3cbc] ;  /* 0x003cbc00015a7983 */ /* 0x000f280000300800 */
[----:B------:R-:W3:Y:S01]  /*70200*/  LDL.LU R93, [R1+0x3cb8] ;  /* 0x003cb800015d7983 */ /* 0x000ee20000300800 */
[----:B------:R-:W-:-:S04]  /*70210*/  LOP3.LUT R81, R81, 0x7f, RZ, 0xc0, !PT ;  /* 0x0000007f51517812 */ /* 0x000fc800078ec0ff */
[----:B------:R-:W-:-:S04]  /*70220*/  LOP3.LUT R81, R81, 0x80, RZ, 0xfc, !PT ;  /* 0x0000008051517812 */ /* 0x000fc800078efcff */
[----:B------:R-:W-:Y:S02]  /*70230*/  ISETP.GE.AND P0, PT, R81, R92, PT ;  /* 0x0000005c5100720c */ /* 0x000fe40003f06270 */
[----:B------:R-:W-:-:S11]  /*70240*/  PRMT R81, RZ, 0x7610, R81 ;  /* 0x00007610ff517816 */ /* 0x000fd60000000051 */
[----:B--2---:R-:W2:Y:S04]  /*70250*/  @!P0 LDG.E.U16 R81, desc[UR6][R84.64] ;  /* 0x0000000654518981 */ /* 0x004ea8000c1e1500 */
[----:B------:R0:W-:Y:S04]  /*70260*/  STL.64 [R1+0x750], R84 ;  /* 0x0007505401007387 */ /* 0x0001e80000100a00 */
[----:B0-----:R-:W3:Y:S04]  /*70270*/  LDL.LU.64 R84, [R1+0x3cb0] ;  /* 0x003cb00001547983 */ /* 0x001ee80000300a00 */
[----:B--2---:R0:W-:Y:S02]  /*70280*/  STL [R1+0x2448], R81 ;  /* 0x0024485101007387 */ /* 0x0041e40000100800 */
[----:B0-----:R-:W0:Y:S02]  /*70290*/  S2R R81, SR_TID.X ;  /* 0x0000000000517919 */ /* 0x001e240000002100 */
[----:B0-----:R-:W-:-:S04]  /*702a0*/  LOP3.LUT R81, R81, 0x7f, RZ, 0xc0, !PT ;  /* 0x0000007f51517812 */ /* 0x001fc800078ec0ff */
[----:B------:R-:W-:-:S04]  /*702b0*/  LOP3.LUT R81, R81, 0x80, RZ, 0xfc, !PT ;  /* 0x0000008051517812 */ /* 0x000fc800078efcff */
[----:B------:R-:W-:Y:S02]  /*702c0*/  ISETP.GE.AND P0, PT, R81, R92, PT ;  /* 0x0000005c5100720c */ /* 0x000fe40003f06270 */
[----:B------:R-:W-:-:S11]  /*702d0*/  PRMT R81, RZ, 0x7610, R81 ;  /* 0x00007610ff517816 */ /* 0x000fd60000000051 */
[----:B---3--:R-:W2:Y:S04]  /*702e0*/  @!P0 LDG.E.U16 R81, desc[UR6][R82.64] ;  /* 0x0000000652518981 */ /* 0x008ea8000c1e1500 */
        /* <DEDUP_REMOVED lines=8> */
[----:B----4-:R-:W2:Y:S04]  /*70370*/  @!P0 LDG.E.U16 R81, desc[UR6][R90.64] ;  /* 0x000000065a518981 */ /* 0x010ea8000c1e1500 */
[----:B------:R0:W-:Y:S04]  /*70380*/  STL.64 [R1+0x770], R90 ;  /* 0x0007705a01007387 */ /* 0x0001e80000100a00 */
[----:B0-----:R-:W4:Y:S04]  /*70390*/  LDL.LU.64 R90, [R1+0x3ca0] ;  /* 0x003ca000015a7983 */ /* 0x001f280000300a00 */
[----:B--2---:R0:W-:Y:S02]  /*703a0*/  STL [R1+0x2440], R81 ;  /* 0x0024405101007387 */ /* 0x0041e40000100800 */
[----:B0-----:R-:W0:Y:S02]  /*703b0*/  S2R R81, SR_TID.X ;  /* 0x0000000000517919 */ /* 0x001e240000002100 */
[----:B0-----:R-:W-:-:S04]  /*703c0*/  LOP3.LUT R81, R81, 0x7f, RZ, 0xc0, !PT ;  /* 0x0000007f51517812 */ /* 0x001fc800078ec0ff */
[----:B------:R-:W-:-:S04]  /*703d0*/  LOP3.LUT R81, R81, 0x80, RZ, 0xfc, !PT ;  /* 0x0000008051517812 */ /* 0x000fc800078efcff */
[----:B------:R-:W-:Y:S02]  /*703e0*/  ISETP.GE.AND P0, PT, R81, R92, PT ;  /* 0x0000005c5100720c */ /* 0x000fe40003f06270 */
[----:B------:R-:W-:-:S11]  /*703f0*/  PRMT R81, RZ, 0x7610, R81 ;  /* 0x00007610ff517816 */ /* 0x000fd60000000051 */
[----:B------:R-:W2:Y:S04]  /*70400*/  @!P0 LDG.E.U16 R81, desc[UR6][R84.64] ;  /* 0x0000000654518981 */ /* 0x000ea8000c1e1500 */
        /* <DEDUP_REMOVED lines=478> */
[----:B0-----:R-:W4:Y:S01]  /*721f0*/  LDL.LU.64 R90, [R1+0x3af0] ;  /* 0x003af000015a7983 */ /* 0x001f220000300a00 */
[----:B------:R-:W-:-:S03]  /*72200*/  PRMT R93, RZ, 0x7610, R93 ;  /* 0x00007610ff5d7816 */ /* 0x000fc6000000005d */
[----:B--2---:R0:W-:Y:S02]  /*72210*/  STL [R1+0x2368], R81 ;  /* 0x0023685101007387 */ /* 0x0041e40000100800 */
[----:B0-----:R-:W0:Y:S02]  /*72220*/  S2R R81, SR_TID.X ;  /* 0x0000000000517919 */ /* 0x001e240000002100 */
[----:B0-----:R-:W-:-:S04]  /*72230*/  LOP3.LUT R81, R81, 0x7f, RZ, 0xc0, !PT ;  /* 0x0000007f51517812 */ /* 0x001fc800078ec0ff */
[----:B------:R-:W-:-:S05]  /*72240*/  LOP3.LUT R81, R81, 0x80, RZ, 0xfc, !PT ;  /* 0x0000008051517812 */ /* 0x000fca00078efcff */
[----:B------:R-:W-:Y:S04]  /*72250*/  STL.64 [R1+0x3078], R80 ;  /* 0x0030785001007387 */ /* 0x000fe80000100a00 */
        /* <DEDUP_REMOVED lines=390> */
[----:B------:R-:W-:Y:S02]  /*73ac0*/  ISETP.GE.AND P0, PT, R81, R92, PT ;  /* 0x0000005c5100720c */ /* 0x000fe40003f06270 */
        /* <DEDUP_REMOVED lines=55> */
[----:B------:R-:W-:Y:S01]  /*73e40*/  STL.S16 [R1+0x20f8], R59 ;  /* 0x0020f83b01007387 */ /* 0x000fe20000100600 */
[----:B------:R-:W-:-:S03]  /*73e50*/  PRMT R54, RZ, 0x7610, R54 ;  /* 0x00007610ff367816 */ /* 0x000fc60000000036 */
        /* <DEDUP_REMOVED lines=40> */
[----:B------:R-:W-:Y:S01]  /*740e0*/  STL [R1+0x31e8], R2 ;  /* 0x0031e80201007387 */ /* 0x000fe20000100800 */
[----:B------:R-:W-:-:S03]  /*740f0*/  PRMT R35, RZ, 0x7610, R35 ;  /* 0x00007610ff237816 */ /* 0x000fc60000000023 */
[----:B------:R-:W-:Y:S01]  /*74100*/  STL.S16 [R1+0x20a4], R38 ;  /* 0x0020a42601007387 */ /* 0x000fe20000100600 */
[----:B------:R-:W-:-:S03]  /*74110*/  PRMT R34, RZ, 0x7610, R34 ;  /* 0x00007610ff227816 */ /* 0x000fc60000000022 */
[----:B------:R-:W-:Y:S01]  /*74120*/  STL [R1+0x31f8], R0 ;  /* 0x0031f80001007387 */ /* 0x000fe20000100800 */
        /* <DEDUP_REMOVED lines=23> */
[----:B------:R-:W-:Y:S04]  /*742a0*/  STL.S16 [R1+0x2054], R26 ;  /* 0x0020541a01007387 */ /* 0x000fe80000100600 */
[----:B------:R-:W-:Y:S01]  /*742b0*/  STL.S16 [R1+0x2050], R25 ;  /* 0x0020501901007387 */ /* 0x000fe20000100600 */
[----:B------:R-:W-:-:S03]  /*742c0*/  PRMT R22, RZ, 0x7610, R22 ;  /* 0x00007610ff167816 */ /* 0x000fc60000000016 */
[----:B------:R-:W-:Y:S01]  /*742d0*/  STL.S16 [R1+0x204c], R24 ;  /* 0x00204c1801007387 */ /* 0x000fe20000100600 */
[----:B------:R-:W-:-:S03]  /*742e0*/  PRMT R21, RZ, 0x7610, R21 ;  /* 0x00007610ff157816 */ /* 0x000fc60000000015 */
[----:B------:R0:W-:Y:S01]  /*742f0*/  STL [R1+0x3178], R3 ;  /* 0x0031780301007387 */ /* 0x0001e20000100800 */
[----:B------:R-:W-:-:S03]  /*74300*/  PRMT R20, RZ, 0x7610, R20 ;  /* 0x00007610ff147816 */ /* 0x000fc60000000014 */
[----:B------:R-:W-:Y:S01]  /*74310*/  STL.S16 [R1+0x2048], R23 ;  /* 0x0020481701007387 */ /* 0x000fe20000100600 */
        /* <DEDUP_REMOVED lines=13> */
[----:B0-----:R-:W-:Y:S02]  /*743f0*/  PRMT R3, RZ, 0x7610, R3 ;  /* 0x00007610ff037816 */ /* 0x001fe40000000003 */
[----:B------:R-:W-:Y:S02]  /*74400*/  PRMT R9, RZ, 0x7610, R9 ;  /* 0x00007610ff097816 */ /* 0x000fe40000000009 */
[----:B------:R-:W-:Y:S02]  /*74410*/  PRMT R2, RZ, 0x7610, R2 ;  /* 0x00007610ff027816 */ /* 0x000fe40000000002 */
[----:B------:R-:W-:Y:S02]  /*74420*/  PRMT R8, RZ, 0x7610, R8 ;  /* 0x00007610ff087816 */ /* 0x000fe40000000008 */
[----:B------:R-:W-:-:S02]  /*74430*/  PRMT R0, RZ, 0x7610, R0 ;  /* 0x00007610ff007816 */ /* 0x000fc40000000000 */
[----:B--2---:R-:W-:-:S05]  /*74440*/  PRMT R93, RZ, 0x7610, R93 ;  /* 0x00007610ff5d7816 */ /* 0x004fca000000005d */
[----:B------:R0:W-:Y:S04]  /*74450*/  STL [R1+0x3188], R93 ;  /* 0x0031885d01007387 */ /* 0x0001e80000100800 */
[----:B------:R-:W-:Y:S04]  /*74460*/  STL.S16 [R1+0x201c], R22 ;  /* 0x00201c1601007387 */ /* 0x000fe80000100600 */
[----:B------:R-:W-:Y:S04]  /*74470*/  STL.S16 [R1+0x2018], R21 ;  /* 0x0020181501007387 */ /* 0x000fe80000100600 */
[----:B------:R-:W-:Y:S04]  /*74480*/  STL.S16 [R1+0x2014], R20 ;  /* 0x0020141401007387 */ /* 0x000fe80000100600 */
[----:B------:R-:W-:Y:S04]  /*74490*/  STL.S16 [R1+0x200c], R19 ;  /* 0x00200c1301007387 */ /* 0x000fe80000100600 */
[----:B------:R1:W-:Y:S04]  /*744a0*/  STL.64 [R1+0x34b0], R6 ;  /* 0x0034b00601007387 */ /* 0x0003e80000100a00 */
[----:B------:R-:W-:Y:S04]  /*744b0*/  STL.S16 [R1+0x2008], R18 ;  /* 0x0020081201007387 */ /* 0x000fe80000100600 */
[----:B------:R-:W-:Y:S04]  /*744c0*/  STL.S16 [R1+0x1fe0], R17 ;  /* 0x001fe01101007387 */ /* 0x000fe80000100600 */
[----:B------:R-:W-:Y:S01]  /*744d0*/  STL.S16 [R1+0x1fdc], R16 ;  /* 0x001fdc1001007387 */ /* 0x000fe20000100600 */
[----:B0-----:R-:W-:-:S03]  /*744e0*/  PRMT R93, RZ, 0x7610, R93 ;  /* 0x00007610ff5d7816 */ /* 0x001fc6000000005d */
[----:B------:R-:W-:Y:S04]  /*744f0*/  STL.S16 [R1+0x1fd8], R15 ;  /* 0x001fd80f01007387 */ /* 0x000fe80000100600 */
[----:B------:R-:W-:Y:S04]  /*74500*/  STL [R1+0x3198], R4 ;  /* 0x0031980401007387 */ /* 0x000fe80000100800 */
[----:B------:R-:W-:Y:S04]  /*74510*/  STL.S16 [R1+0x1fd4], R14 ;  /* 0x001fd40e01007387 */ /* 0x000fe80000100600 */
[----:B------:R-:W-:Y:S04]  /*74520*/  STL [R1+0x34c8], R93 ;  /* 0x0034c85d01007387 */ /* 0x000fe80000100800 */
[----:B------:R-:W-:Y:S04]  /*74530*/  STL.S16 [R1+0x1fac], R13 ;  /* 0x001fac0d01007387 */ /* 0x000fe80000100600 */
[----:B------:R0:W-:Y:S04]  /*74540*/  STL.S16 [R1+0x1fa4], R12 ;  /* 0x001fa40c01007387 */ /* 0x0001e80000100600 */
[----:B------:R-:W-:Y:S04]  /*74550*/  STL.S16 [R1+0x1fa0], R11 ;  /* 0x001fa00b01007387 */ /* 0x000fe80000100600 */
[----:B------:R-:W-:Y:S04]  /*74560*/  STL [R1+0x313c], R88 ;  /* 0x00313c5801007387 */ /* 0x000fe80000100800 */
[----:B------:R-:W-:Y:S01]  /*74570*/  STL.S16 [R1+0x1f9c], R10 ;  /* 0x001f9c0a01007387 */ /* 0x000fe20000100600 */
[----:B-1----:R-:W-:-:S03]  /*74580*/  PRMT R7, RZ, 0x7610, R7 ;  /* 0x00007610ff077816 */ /* 0x002fc60000000007 */
[----:B------:R1:W-:Y:S04]  /*74590*/  STL [R1+0x34d8], R3 ;  /* 0x0034d80301007387 */ /* 0x0003e80000100800 */
[----:B------:R-:W-:Y:S01]  /*745a0*/  STL.S16 [R1+0x1f70], R9 ;  /* 0x001f700901007387 */ /* 0x000fe20000100600 */
[----:B------:R-:W-:-:S03]  /*745b0*/  PRMT R6, RZ, 0x7610, R6 ;  /* 0x00007610ff067816 */ /* 0x000fc60000000006 */
[----:B------:R2:W-:Y:S04]  /*745c0*/  STL [R1+0x3340], R2 ;  /* 0x0033400201007387 */ /* 0x0005e80000100800 */
[----:B------:R-:W-:Y:S04]  /*745d0*/  STL.S16 [R1+0x1f6c], R8 ;  /* 0x001f6c0801007387 */ /* 0x000fe80000100600 */
[----:B------:R-:W-:Y:S04]  /*745e0*/  STL.S16 [R1+0x1f3c], R7 ;  /* 0x001f3c0701007387 */ /* 0x000fe80000100600 */
[----:B------:R1:W-:Y:S04]  /*745f0*/  STL [R1+0x3350], R0 ;  /* 0x0033500001007387 */ /* 0x0003e80000100800 */
[----:B------:R-:W-:Y:S04]  /*74600*/  STL.S16 [R1+0x1f38], R6 ;  /* 0x001f380601007387 */ /* 0x000fe80000100600 */
[----:B0-----:R-:W3:Y:S04]  /*74610*/  LDL.LU R12, [R1+0x26dc] ;  /* 0x0026dc00010c7983 */ /* 0x001ee80000300800 */
[----:B------:R-:W4:Y:S01]  /*74620*/  LDL.LU R13, [R1+0x29a8] ;  /* 0x0029a800010d7983 */ /* 0x000f220000300800 */
[----:B-1----:R-:W-:-:S02]  /*74630*/  PRMT R3, RZ, 0x7610, R3 ;  /* 0x00007610ff037816 */ /* 0x002fc40000000003 */
[----:B--2---:R-:W-:-:S03]  /*74640*/  PRMT R2, RZ, 0x7610, R2 ;  /* 0x00007610ff027816 */ /* 0x004fc60000000002 */
[----:B------:R-:W-:Y:S01]  /*74650*/  STL.S16 [R1+0x1f30], R3 ;  /* 0x001f300301007387 */ /* 0x000fe20000100600 */
[----:B------:R-:W-:-:S03]  /*74660*/  PRMT R0, RZ, 0x7610, R0 ;  /* 0x00007610ff007816 */ /* 0x000fc60000000000 */
[----:B------:R-:W2:Y:S04]  /*74670*/  LDL.LU R27, [R1+0x26e0] ;  /* 0x0026e000011b7983 */ /* 0x000ea80000300800 */
[----:B------:R-:W-:Y:S04]  /*74680*/  STL.S16 [R1+0x1f04], R2 ;  /* 0x001f040201007387 */ /* 0x000fe80000100600 */
[----:B------:R-:W2:Y:S04]  /*74690*/  LDL.LU R26, [R1+0x29ac] ;  /* 0x0029ac00011a7983 */ /* 0x000ea80000300800 */
[----:B------:R-:W-:Y:S04]  /*746a0*/  STL.S16 [R1+0x1f00], R0 ;  /* 0x001f000001007387 */ /* 0x000fe80000100600 */
        /* <DEDUP_REMOVED lines=18> */
[----:B------:R-:W-:-:S02]  /*747d0*/  PRMT R88, RZ, 0x7610, R88 ;  /* 0x00007610ff587816 */ /* 0x000fc40000000058 */
[----:B------:R-:W-:Y:S01]  /*747e0*/  PRMT R5, RZ, 0x7610, R5 ;  /* 0x00007610ff057816 */ /* 0x000fe20000000005 */
[----:B------:R-:W2:Y:S01]  /*747f0*/  LDL.LU R20, [R1+0x2708] ;  /* 0x0027080001147983 */ /* 0x000ea20000300800 */
[----:B------:R-:W-:-:S03]  /*74800*/  PRMT R4, RZ, 0x7610, R4 ;  /* 0x00007610ff047816 */ /* 0x000fc60000000004 */
[----:B------:R-:W2:Y:S04]  /*74810*/  LDL.LU R21, [R1+0x29d4] ;  /* 0x0029d40001157983 */ /* 0x000ea80000300800 */
[----:B------:R-:W2:Y:S04]  /*74820*/  LDL.LU R22, [R1+0x270c] ;  /* 0x00270c0001167983 */ /* 0x000ea80000300800 */
[----:B------:R-:W2:Y:S04]  /*74830*/  LDL.LU R23, [R1+0x29d8] ;  /* 0x0029d80001177983 */ /* 0x000ea80000300800 */
[----:B------:R-:W-:Y:S04]  /*74840*/  STL [R1+0x3380], R88 ;  /* 0x0033805801007387 */ /* 0x000fe80000100800 */
[----:B------:R2:W-:Y:S04]  /*74850*/  STL.64 [R1+0x3368], R4 ;  /* 0x0033680401007387 */ /* 0x0005e80000100a00 */
[----:B------:R-:W2:Y:S04]  /*74860*/  LDL.LU R24, [R1+0x2710] ;  /* 0x0027100001187983 */ /* 0x000ea80000300800 */
[----:B------:R-:W2:Y:S04]  /*74870*/  LDL.LU R25, [R1+0x29dc] ;  /* 0x0029dc0001197983 */ /* 0x000ea80000300800 */
[----:B------:R-:W2:Y:S04]  /*74880*/  LDL.LU R8, [R1+0x2714] ;  /* 0x0027140001087983 */ /* 0x000ea80000300800 */
[----:B------:R-:W2:Y:S01]  /*74890*/  LDL.LU R9, [R1+0x29e0] ;  /* 0x0029e00001097983 */ /* 0x000ea20000300800 */
[----:B---3--:R-:W-:-:S02]  /*748a0*/  IMAD.MOV.U32 R87, RZ, RZ, R12 ;  /* 0x000000ffff577224 */ /* 0x008fc400078e000c */
[----:B----4-:R-:W-:Y:S01]  /*748b0*/  IMAD.MOV.U32 R86, RZ, RZ, R13 ;  /* 0x000000ffff567224 */ /* 0x010fe200078e000d */
[----:B------:R-:W3:Y:S04]  /*748c0*/  LDL.LU R12, [R1+0x2718] ;  /* 0x00271800010c7983 */ /* 0x000ee80000300800 */
[----:B------:R-:W4:Y:S04]  /*748d0*/  LDL.LU R13, [R1+0x29e4] ;  /* 0x0029e400010d7983 */ /* 0x000f280000300800 */
[----:B------:R-:W-:Y:S01]  /*748e0*/  STL.64 [R1+0x38d8], R86 ;  /* 0x0038d85601007387 */ /* 0x000fe20000100a00 */
[----:B--2---:R-:W-:-:S02]  /*748f0*/  IMAD.MOV.U32 R5, RZ, RZ, R17 ;  /* 0x000000ffff057224 */ /* 0x004fc400078e0011 */
[----:B------:R-:W-:Y:S02]  /*74900*/  IMAD.MOV.U32 R4, RZ, RZ, R10 ;  /* 0x000000ffff047224 */ /* 0x000fe400078e000a */
[----:B------:R-:W-:Y:S02]  /*74910*/  IMAD.MOV.U32 R3, RZ, RZ, R11 ;  /* 0x000000ffff037224 */ /* 0x000fe400078e000b */
[----:B------:R-:W-:Y:S01]  /*74920*/  IMAD.MOV.U32 R2, RZ, RZ, R14 ;  /* 0x000000ffff027224 */ /* 0x000fe200078e000e */
[----:B------:R0:W-:Y:S04]  /*74930*/  STL.64 [R1+0x98], R4 ;  /* 0x0000980401007387 */ /* 0x0001e80000100a00 */
[----:B------:R-:W2:Y:S04]  /*74940*/  LDL.LU R10, [R1+0x271c] ;  /* 0x00271c00010a7983 */ /* 0x000ea80000300800 */
[----:B------:R1:W-:Y:S04]  /*74950*/  STL.64 [R1+0x260], R2 ;  /* 0x0002600201007387 */ /* 0x0003e80000100a00 */
[----:B------:R-:W2:Y:S01]  /*74960*/  LDL.LU R11, [R1+0x29e8] ;  /* 0x0029e800010b7983 */ /* 0x000ea20000300800 */
[----:B------:R-:W-:-:S03]  /*74970*/  IMAD.MOV.U32 R17, RZ, RZ, R15 ;  /* 0x000000ffff117224 */ /* 0x000fc600078e000f */
[----:B------:R-:W2:Y:S04]  /*74980*/  LDL.LU R14, [R1+0x2720] ;  /* 0x00272000010e7983 */ /* 0x000ea80000300800 */
[----:B------:R-:W2:Y:S01]  /*74990*/  LDL.LU R15, [R1+0x29ec] ;  /* 0x0029ec00010f7983 */ /* 0x000ea20000300800 */
[----:B------:R-:W-:-:S03]  /*749a0*/  IMAD.MOV.U32 R47, RZ, RZ, R33 ;  /* 0x000000ffff2f7224 */ /* 0x000fc600078e0021 */
[----:B------:R-:W-:Y:S01]  /*749b0*/  STL.64 [R1+0x3018], R16 ;  /* 0x0030181001007387 */ /* 0x000fe20000100a00 */
[----:B0-----:R-:W-:Y:S02]  /*749c0*/  IMAD.MOV.U32 R4, RZ, RZ, R30 ;  /* 0x000000ffff047224 */ /* 0x001fe400078e001e */
[----:B------:R-:W-:Y:S02]  /*749d0*/  IMAD.MOV.U32 R5, RZ, RZ, R46 ;  /* 0x000000ffff057224 */ /* 0x000fe400078e002e */
[----:B------:R-:W-:Y:S02]  /*749e0*/  IMAD.MOV.U32 R46, RZ, RZ, R34 ;  /* 0x000000ffff2e7224 */ /* 0x000fe400078e0022 */
[----:B-1----:R-:W-:Y:S02]  /*749f0*/  IMAD.MOV.U32 R2, RZ, RZ, R32 ;  /* 0x000000ffff027224 */ /* 0x002fe400078e0020 */
[----:B------:R-:W-:Y:S01]  /*74a00*/  IMAD.MOV.U32 R3, RZ, RZ, R31 ;  /* 0x000000ffff037224 */ /* 0x000fe200078e001f */
[----:B------:R-:W-:Y:S04]  /*74a10*/  STL.64 [R1+0x3020], R28 ;  /* 0x0030201c01007387 */ /* 0x000fe80000100a00 */
[----:B------:R0:W-:Y:S01]  /*74a20*/  STL.64 [R1+0x90], R4 ;  /* 0x0000900401007387 */ /* 0x0001e20000100a00 */
[----:B------:R-:W-:-:S02]  /*74a30*/  IMAD.MOV.U32 R48, RZ, RZ, R36 ;  /* 0x000000ffff307224 */ /* 0x000fc400078e0024 */
[----:B------:R-:W-:Y:S01]  /*74a40*/  IMAD.MOV.U32 R49, RZ, RZ, R35 ;  /* 0x000000ffff317224 */ /* 0x000fe200078e0023 */
[----:B------:R-:W-:Y:S04]  /*74a50*/  STL.64 [R1+0x3140], R46 ;  /* 0x0031402e01007387 */ /* 0x000fe80000100a00 */
[----:B------:R1:W-:Y:S01]  /*74a60*/  STL.64 [R1+0x258], R2 ;  /* 0x0002580201007387 */ /* 0x0003e20000100a00 */
[----:B------:R-:W-:-:S03]  /*74a70*/  LOP3.LUT R9, R9, R8, RZ, 0x3c, !PT ;  /* 0x0000000809097212 */ /* 0x000fc600078e3cff */
[----:B------:R-:W-:Y:S01]  /*74a80*/  STL.64 [R1+0x3148], R48 ;  /* 0x0031483001007387 */ /* 0x000fe20000100a00 */
[----:B0-----:R-:W-:Y:S02]  /*74a90*/  IMAD.MOV.U32 R4, RZ, RZ, R19 ;  /* 0x000000ffff047224 */ /* 0x001fe400078e0013 */
[----:B------:R-:W-:Y:S02]  /*74aa0*/  IMAD.MOV.U32 R5, RZ, RZ, R18 ;  /* 0x000000ffff057224 */ /* 0x000fe400078e0012 */
[----:B-1----:R-:W-:Y:S02]  /*74ab0*/  IMAD.MOV.U32 R2, RZ, RZ, R21 ;  /* 0x000000ffff027224 */ /* 0x002fe400078e0015 */
[----:B------:R-:W-:Y:S01]  /*74ac0*/  IMAD.MOV.U32 R3, RZ, RZ, R20 ;  /* 0x000000ffff037224 */ /* 0x000fe200078e0014 */
[----:B------:R0:W-:Y:S04]  /*74ad0*/  STL.64 [R1+0x250], R4 ;  /* 0x0002500401007387 */ /* 0x0001e80000100a00 */
[----:B------:R-:W2:Y:S01]  /*74ae0*/  LDL.LU R20, [R1+0x2724] ;  /* 0x0027240001147983 */ /* 0x000ea20000300800 */
[----:B------:R-:W-:-:S03]  /*74af0*/  LOP3.LUT R8, R9, R8, RZ, 0x3c, !PT ;  /* 0x0000000809087212 */ /* 0x000fc600078e3cff */
[----:B------:R1:W-:Y:S04]  /*74b00*/  STL.64 [R1+0x248], R2 ;  /* 0x0002480201007387 */ /* 0x0003e80000100a00 */
[----:B------:R-:W2:Y:S01]  /*74b10*/  LDL.LU R21, [R1+0x29f0] ;  /* 0x0029f00001157983 */ /* 0x000ea20000300800 */
[----:B------:R-:W-:Y:S01]  /*74b20*/  IMAD.MOV.U32 R64, RZ, RZ, R23 ;  /* 0x000000ffff407224 */ /* 0x000fe200078e0017 */
[----:B------:R-:W-:Y:S01]  /*74b30*/  MOV R65, R22 ;  /* 0x0000001600417202 */ /* 0x000fe20000000f00 */
[----:B------:R-:W-:Y:S02]  /*74b40*/  IMAD.MOV.U32 R66, RZ, RZ, R25 ;  /* 0x000000ffff427224 */ /* 0x000fe400078e0019 */
[----:B------:R-:W-:Y:S01]  /*74b50*/  IMAD.MOV.U32 R67, RZ, RZ, R24 ;  /* 0x000000ffff437224 */ /* 0x000fe200078e0018 */
[----:B------:R-:W-:Y:S01]  /*74b60*/  LOP3.LUT R9, R9, R8, RZ, 0x3c, !PT ;  /* 0x0000000809097212 */ /* 0x000fe200078e3cff */
[----:B------:R-:W2:Y:S04]  /*74b70*/  LDL.LU R22, [R1+0x2728] ;  /* 0x0027280001167983 */ /* 0x000ea80000300800 */
[----:B------:R-:W2:Y:S04]  /*74b80*/  LDL.LU R23, [R1+0x29f4] ;  /* 0x0029f40001177983 */ /* 0x000ea80000300800 */
[----:B------:R-:W-:Y:S04]  /*74b90*/  STL.64 [R1+0x34a0], R64 ;  /* 0x0034a04001007387 */ /* 0x000fe80000100a00 */
[----:B------:R-:W-:Y:S04]  /*74ba0*/  STL.64 [R1+0x34a8], R66 ;  /* 0x0034a84201007387 */ /* 0x000fe80000100a00 */
[----:B------:R-:W-:Y:S04]  /*74bb0*/  STL.64 [R1+0x3028], R8 ;  /* 0x0030280801007387 */ /* 0x000fe80000100a00 */
[----:B------:R-:W2:Y:S04]  /*74bc0*/  LDL.LU R37, [R1+0x272c] ;  /* 0x00272c0001257983 */ /* 0x000ea80000300800 */
[----:B------:R-:W0:Y:S04]  /*74bd0*/  LDL.LU R38, [R1+0x29f8] ;  /* 0x0029f80001267983 */ /* 0x000e280000300800 */
[----:B------:R-:W2:Y:S04]  /*74be0*/  LDL.LU R24, [R1+0x2730] ;  /* 0x0027300001187983 */ /* 0x000ea80000300800 */
[----:B------:R-:W1:Y:S01]  /*74bf0*/  LDL.LU R25, [R1+0x29fc] ;  /* 0x0029fc0001197983 */ /* 0x000e620000300800 */
[----:B---3--:R-:W-:-:S02]  /*74c00*/  IMAD.MOV.U32 R31, RZ, RZ, R12 ;  /* 0x000000ffff1f7224 */ /* 0x008fc400078e000c */
[----:B----4-:R-:W-:Y:S01]  /*74c10*/  IMAD.MOV.U32 R30, RZ, RZ, R13 ;  /* 0x000000ffff1e7224 */ /* 0x010fe200078e000d */
[----:B------:R-:W3:Y:S04]  /*74c20*/  LDL.LU R12, [R1+0x2734] ;  /* 0x00273400010c7983 */ /* 0x000ee80000300800 */
[----:B------:R-:W4:Y:S04]  /*74c30*/  LDL.LU R13, [R1+0x2a00] ;  /* 0x002a0000010d7983 */ /* 0x000f280000300800 */
        /* <DEDUP_REMOVED lines=10> */
[----:B--2---:R-:W-:-:S03]  /*74ce0*/  IMAD.MOV.U32 R17, RZ, RZ, R10 ;  /* 0x000000ffff117224 */ /* 0x004fc600078e000a */
[----:B------:R-:W2:Y:S01]  /*74cf0*/  LDL.LU R36, [R1+0x2a14] ;  /* 0x002a140001247983 */ /* 0x000ea20000300800 */
[----:B------:R-:W-:-:S03]  /*74d00*/  IMAD.MOV.U32 R16, RZ, RZ, R11 ;  /* 0x000000ffff107224 */ /* 0x000fc600078e000b */
[----:B------:R-:W2:Y:S04]  /*74d10*/  LDL.LU R10, [R1+0x274c] ;  /* 0x00274c00010a7983 */ /* 0x000ea80000300800 */
[----:B------:R-:W2:Y:S01]  /*74d20*/  LDL.LU R11, [R1+0x2a18] ;  /* 0x002a1800010b7983 */ /* 0x000ea20000300800 */
[----:B------:R-:W-:Y:S02]  /*74d30*/  IMAD.MOV.U32 R29, RZ, RZ, R14 ;  /* 0x000000ffff1d7224 */ /* 0x000fe400078e000e */
[----:B------:R-:W-:Y:S01]  /*74d40*/  IMAD.MOV.U32 R28, RZ, RZ, R15 ;  /* 0x000000ffff1c7224 */ /* 0x000fe200078e000f */
[----:B------:R-:W2:Y:S04]  /*74d50*/  LDL.LU R14, [R1+0x2750] ;  /* 0x00275000010e7983 */ /* 0x000ea80000300800 */
[----:B------:R-:W2:Y:S01]  /*74d60*/  LDL.LU R15, [R1+0x2a1c] ;  /* 0x002a1c00010f7983 */ /* 0x000ea20000300800 */
[----:B------:R-:W-:-:S02]  /*74d70*/  IMAD.MOV.U32 R19, RZ, RZ, R20 ;  /* 0x000000ffff137224 */ /* 0x000fc400078e0014 */
[----:B------:R-:W-:-:S05]  /*74d80*/  IMAD.MOV.U32 R18, RZ, RZ, R21 ;  /* 0x000000ffff127224 */ /* 0x000fca00078e0015 */
[----:B------:R-:W-:Y:S01]  /*74d90*/  STL.64 [R1+0x3040], R18 ;  /* 0x0030401201007387 */ /* 0x000fe20000100a00 */
[----:B------:R-:W-:Y:S02]  /*74da0*/  IMAD.MOV.U32 R33, RZ, RZ, R22 ;  /* 0x000000ffff217224 */ /* 0x000fe400078e0016 */
[----:B------:R-:W-:Y:S01]  /*74db0*/  IMAD.MOV.U32 R32, RZ, RZ, R23 ;  /* 0x000000ffff207224 */ /* 0x000fe200078e0017 */
[----:B------:R-:W2:Y:S04]  /*74dc0*/  LDL.LU R20, [R1+0x2754] ;  /* 0x0027540001147983 */ /* 0x000ea80000300800 */
[----:B------:R-:W2:Y:S04]  /*74dd0*/  LDL.LU R21, [R1+0x2a20] ;  /* 0x002a200001157983 */ /* 0x000ea80000300800 */
[----:B------:R-:W2:Y:S04]  /*74de0*/  LDL.LU R22, [R1+0x2758] ;  /* 0x0027580001167983 */ /* 0x000ea80000300800 */
[----:B------:R-:W2:Y:S04]  /*74df0*/  LDL.LU R23, [R1+0x2a24] ;  /* 0x002a240001177983 */ /* 0x000ea80000300800 */
[----:B------:R-:W-:Y:S01]  /*74e00*/  STL.64 [R1+0x3050], R32 ;  /* 0x0030502001007387 */ /* 0x000fe20000100a00 */
[----:B0-----:R-:W-:-:S02]  /*74e10*/  IMAD.MOV.U32 R4, RZ, RZ, R38 ;  /* 0x000000ffff047224 */ /* 0x001fc400078e0026 */
[----:B------:R-:W-:Y:S01]  /*74e20*/  IMAD.MOV.U32 R5, RZ, RZ, R37 ;  /* 0x000000ffff057224 */ /* 0x000fe200078e0025 */
[----:B------:R-:W-:Y:S04]  /*74e30*/  STL.64 [R1+0x88], R16 ;  /* 0x0000881001007387 */ /* 0x000fe80000100a00 */
[----:B------:R-:W-:Y:S01]  /*74e40*/  STL.64 [R1+0x3060], R16 ;  /* 0x0030601001007387 */ /* 0x000fe20000100a00 */
[----:B-1----:R-:W-:Y:S02]  /*74e50*/  IMAD.MOV.U32 R2, RZ, RZ, R25 ;  /* 0x000000ffff027224 */ /* 0x002fe400078e0019 */
[----:B------:R-:W-:Y:S01]  /*74e60*/  IMAD.MOV.U32 R3, RZ, RZ, R24 ;  /* 0x000000ffff037224 */ /* 0x000fe200078e0018 */
[----:B------:R-:W-:Y:S04]  /*74e70*/  STL.64 [R1+0x230], R28 ;  /* 0x0002301c01007387 */ /* 0x000fe80000100a00 */
[----:B------:R-:W-:Y:S04]  /*74e80*/  STL.64 [R1+0x3068], R28 ;  /* 0x0030681c01007387 */ /* 0x000fe80000100a00 */
[----:B------:R0:W-:Y:S04]  /*74e90*/  STL.64 [R1+0x80], R4 ;  /* 0x0000800401007387 */ /* 0x0001e80000100a00 */
[----:B------:R-:W2:Y:S04]  /*74ea0*/  LDL.LU R24, [R1+0x275c] ;  /* 0x00275c0001187983 */ /* 0x000ea80000300800 */
[----:B------:R1:W-:Y:S04]  /*74eb0*/  STL.64 [R1+0x228], R2 ;  /* 0x0002280201007387 */ /* 0x0003e80000100a00 */
[----:B------:R-:W2:Y:S01]  /*74ec0*/  LDL.LU R25, [R1+0x2a28] ;  /* 0x002a280001197983 */ /* 0x000ea20000300800 */
[----:B---3--:R-:W-:-:S02]  /*74ed0*/  IMAD.MOV.U32 R51, RZ, RZ, R12 ;  /* 0x000000ffff337224 */ /* 0x008fc400078e000c */
[----:B----4-:R-:W-:Y:S01]  /*74ee0*/  IMAD.MOV.U32 R50, RZ, RZ, R13 ;  /* 0x000000ffff327224 */ /* 0x010fe200078e000d */
[----:B------:R-:W3:Y:S04]  /*74ef0*/  LDL.LU R12, [R1+0x2760] ;  /* 0x00276000010c7983 */ /* 0x000ee80000300800 */
[----:B------:R-:W4:Y:S01]  /*74f00*/  LDL.LU R13, [R1+0x2a2c] ;  /* 0x002a2c00010d7983 */ /* 0x000f220000300800 */
[----:B------:R-:W-:Y:S02]  /*74f10*/  IMAD.MOV.U32 R52, RZ, RZ, R40 ;  /* 0x000000ffff347224 */ /* 0x000fe400078e0028 */
[----:B------:R-:W-:Y:S02]  /*74f20*/  IMAD.MOV.U32 R53, RZ, RZ, R39 ;  /* 0x000000ffff357224 */ /* 0x000fe400078e0027 */
[----:B0-----:R-:W-:-:S02]  /*74f30*/  IMAD.MOV.U32 R5, RZ, RZ, R41 ;  /* 0x000000ffff057224 */ /* 0x001fc400078e0029 */
[----:B------:R-:W-:Y:S02]  /*74f40*/  IMAD.MOV.U32 R4, RZ, RZ, R42 ;  /* 0x000000ffff047224 */ /* 0x000fe400078e002a */
[----:B-1----:R-:W-:Y:S02]  /*74f50*/  IMAD.MOV.U32 R3, RZ, RZ, R43 ;  /* 0x000000ffff037224 */ /* 0x002fe400078e002b */
[----:B------:R-:W-:Y:S02]  /*74f60*/  IMAD.MOV.U32 R2, RZ, RZ, R44 ;  /* 0x000000ffff027224 */ /* 0x000fe400078e002c */
[----:B------:R-:W-:Y:S02]  /*74f70*/  IMAD.MOV.U32 R69, RZ, RZ, R45 ;  /* 0x000000ffff457224 */ /* 0x000fe400078e002d */
[----:B------:R-:W-:Y:S01]  /*74f80*/  IMAD.MOV.U32 R68, RZ, RZ, R34 ;  /* 0x000000ffff447224 */ /* 0x000fe200078e0022 */
[-C--:B--2---:R-:W-:Y:S01]  /*74f90*/  LOP3.LUT R11, R11, R10.reuse, RZ, 0x3c, !PT ;  /* 0x0000000a0b0b7212 */ /* 0x084fe200078e3cff */
[----:B------:R-:W-:Y:S03]  /*74fa0*/  STL.64 [R1+0x3150], R50 ;  /* 0x0031503201007387 */ /* 0x000fe60000100a00 */
[----:B------:R-:W-:Y:S01]  /*74fb0*/  LOP3.LUT R10, R11, R10, RZ, 0x3c, !PT ;  /* 0x0000000a0b0a7212 */ /* 0x000fe200078e3cff */
[----:B------:R-:W-:-:S02]  /*74fc0*/  IMAD.MOV.U32 R70, RZ, RZ, R36 ;  /* 0x000000ffff467224 */ /* 0x000fc400078e0024 */
[----:B------:R-:W-:Y:S01]  /*74fd0*/  IMAD.MOV.U32 R71, RZ, RZ, R35 ;  /* 0x000000ffff477224 */ /* 0x000fe200078e0023 */
[----:B------:R-:W-:Y:S01]  /*74fe0*/  STL.64 [R1+0x3160], R52 ;  /* 0x0031603401007387 */ /* 0x000fe20000100a00 */
[----:B------:R-:W-:-:S03]  /*74ff0*/  LOP3.LUT R11, R11, R10, RZ, 0x3c, !PT ;  /* 0x0000000a0b0b7212 */ /* 0x000fc600078e3cff */
[----:B------:R-:W-:Y:S04]  /*75000*/  STL.64 [R1+0x220], R4 ;  /* 0x0002200401007387 */ /* 0x000fe80000100a00 */
[----:B------:R-:W-:Y:S04]  /*75010*/  STL.64 [R1+0x34b8], R68 ;  /* 0x0034b84401007387 */ /* 0x000fe80000100a00 */
[----:B------:R0:W-:Y:S04]  /*75020*/  STL.64 [R1+0x218], R2 ;  /* 0x0002180201007387 */ /* 0x0001e80000100a00 */
[----:B------:R-:W-:Y:S04]  /*75030*/  STL.64 [R1+0x34c0], R70 ;  /* 0x0034c04601007387 */ /* 0x000fe80000100a00 */
[----:B------:R-:W-:Y:S04]  /*75040*/  STL.64 [R1+0x3070], R10 ;  /* 0x0030700a01007387 */ /* 0x000fe80000100a00 */
[----:B------:R-:W2:Y:S04]  /*75050*/  LDL.LU R59, [R1+0x2764] ;  /* 0x00276400013b7983 */ /* 0x000ea80000300800 */
[----:B------:R-:W2:Y:S04]  /*75060*/  LDL.LU R60, [R1+0x2a30] ;  /* 0x002a3000013c7983 */ /* 0x000ea80000300800 */
[----:B------:R-:W2:Y:S04]  /*75070*/  LDL.LU R61, [R1+0x2768] ;  /* 0x00276800013d7983 */ /* 0x000ea80000300800 */
[----:B------:R-:W0:Y:S04]  /*75080*/  LDL.LU R54, [R1+0x2a34] ;  /* 0x002a340001367983 */ /* 0x000e280000300800 */
[----:B------:R-:W2:Y:S04]  /*75090*/  LDL.LU R55, [R1+0x276c] ;  /* 0x00276c0001377983 */ /* 0x000ea80000300800 */
[----:B------:R-:W2:Y:S01]  /*750a0*/  LDL.LU R56, [R1+0x2a38] ;  /* 0x002a380001387983 */ /* 0x000ea20000300800 */
[----:B------:R-:W-:-:S02]  /*750b0*/  IMAD.MOV.U32 R34, RZ, RZ, R15 ;  /* 0x000000ffff227224 */ /* 0x000fc400078e000f */
[----:B------:R-:W-:Y:S02]  /*750c0*/  IMAD.MOV.U32 R35, RZ, RZ, R14 ;  /* 0x000000ffff237224 */ /* 0x000fe400078e000e */
[----:B------:R-:W2:Y:S04]  /*750d0*/  LDL.LU R14, [R1+0x2770] ;  /* 0x00277000010e7983 */ /* 0x000ea80000300800 */
[----:B------:R-:W2:Y:S04]  /*750e0*/  LDL.LU R15, [R1+0x2a3c] ;  /* 0x002a3c00010f7983 */ /* 0x000ea80000300800 */
[----:B------:R-:W-:Y:S04]  /*750f0*/  STL.64 [R1+0x3080], R34 ;  /* 0x0030802201007387 */ /* 0x000fe80000100a00 */
[----:B------:R-:W2:Y:S04]  /*75100*/  LDL.LU R62, [R1+0x2774] ;  /* 0x00277400013e7983 */ /* 0x000ea80000300800 */
[----:B------:R-:W2:Y:S04]  /*75110*/  LDL.LU R63, [R1+0x2a40] ;  /* 0x002a4000013f7983 */ /* 0x000ea80000300800 */
[----:B------:R-:W2:Y:S04]  /*75120*/  LDL.LU R42, [R1+0x2778] ;  /* 0x00277800012a7983 */ /* 0x000ea80000300800 */
[----:B------:R-:W2:Y:S04]  /*75130*/  LDL.LU R43, [R1+0x2a44] ;  /* 0x002a4400012b7983 */ /* 0x000ea80000300800 */
[----:B------:R-:W2:Y:S04]  /*75140*/  LDL.LU R44, [R1+0x277c] ;  /* 0x00277c00012c7983 */ /* 0x000ea80000300800 */
[----:B------:R-:W2:Y:S01]  /*75150*/  LDL.LU R45, [R1+0x2a48] ;  /* 0x002a4800012d7983 */ /* 0x000ea20000300800 */
[----:B------:R-:W-:-:S02]  /*75160*/  IMAD.MOV.U32 R9, RZ, RZ, R20 ;  /* 0x000000ffff097224 */ /* 0x000fc400078e0014 */
[----:B------:R-:W-:Y:S02]  /*75170*/  IMAD.MOV.U32 R8, RZ, RZ, R21 ;  /* 0x000000ffff087224 */ /* 0x000fe400078e0015 */
[----:B------:R-:W-:Y:S02]  /*75180*/  IMAD.MOV.U32 R21, RZ, RZ, R24 ;  /* 0x000000ffff157224 */ /* 0x000fe400078e0018 */
[----:B------:R-:W-:-:S05]  /*75190*/  IMAD.MOV.U32 R20, RZ, RZ, R25 ;  /* 0x000000ffff147224 */ /* 0x000fca00078e0019 */
[----:B------:R-:W-:Y:S04]  /*751a0*/  STL.64 [R1+0x3088], R20 ;  /* 0x0030881401007387 */ /* 0x000fe80000100a00 */
[----:B------:R-:W2:Y:S04]  /*751b0*/  LDL.LU R24, [R1+0x2780] ;  /* 0x0027800001187983 */ /* 0x000ea80000300800 */
[----:B------:R-:W2:Y:S01]  /*751c0*/  LDL.LU R25, [R1+0x2a4c] ;  /* 0x002a4c0001197983 */ /* 0x000ea20000300800 */
[----:B---3--:R-:W-:Y:S02]  /*751d0*/  IMAD.MOV.U32 R37, RZ, RZ, R12 ;  /* 0x000000ffff257224 */ /* 0x008fe400078e000c */
[----:B----4-:R-:W-:Y:S01]  /*751e0*/  IMAD.MOV.U32 R36, RZ, RZ, R13 ;  /* 0x000000ffff247224 */ /* 0x010fe200078e000d */
[----:B------:R-:W3:Y:S04]  /*751f0*/  LDL.LU R12, [R1+0x2784] ;  /* 0x00278400010c7983 */ /* 0x000ee80000300800 */
[----:B------:R-:W3:Y:S04]  /*75200*/  LDL.LU R13, [R1+0x2a50] ;  /* 0x002a5000010d7983 */ /* 0x000ee80000300800 */
[----:B------:R-:W4:Y:S04]  /*75210*/  LDL.LU R38, [R1+0x2788] ;  /* 0x0027880001267983 */ /* 0x000f280000300800 */
[----:B------:R-:W4:Y:S04]  /*75220*/  LDL.LU R39, [R1+0x2a54] ;  /* 0x002a540001277983 */ /* 0x000f280000300800 */
[----:B------:R-:W4:Y:S01]  /*75230*/  LDL.LU R40, [R1+0x2790] ;  /* 0x0027900001287983 */ /* 0x000f220000300800 */
[----:B------:R-:W-:-:S03]  /*75240*/  IMAD.MOV.U32 R31, RZ, RZ, R22 ;  /* 0x000000ffff1f7224 */ /* 0x000fc600078e0016 */
[----:B------:R-:W4:Y:S01]  /*75250*/  LDL.LU R41, [R1+0x2a5c] ;  /* 0x002a5c0001297983 */ /* 0x000f220000300800 */
[----:B------:R-:W-:-:S03]  /*75260*/  IMAD.MOV.U32 R30, RZ, RZ, R23 ;  /* 0x000000ffff1e7224 */ /* 0x000fc600078e0017 */
[----:B------:R-:W4:Y:S04]  /*75270*/  LDL.LU R22, [R1+0x2794] ;  /* 0x0027940001167983 */ /* 0x000f280000300800 */
[----:B------:R-:W4:Y:S04]  /*75280*/  LDL.LU R23, [R1+0x2a60] ;  /* 0x002a600001177983 */ /* 0x000f280000300800 */
[----:B------:R-:W-:Y:S04]  /*75290*/  STL.64 [R1+0x3090], R36 ;  /* 0x0030902401007387 */ /* 0x000fe80000100a00 */
[----:B------:R-:W-:Y:S04]  /*752a0*/  STL.64 [R1+0x78], R8 ;  /* 0x0000780801007387 */ /* 0x000fe80000100a00 */
[----:B------:R-:W-:Y:S04]  /*752b0*/  STL.64 [R1+0x3098], R8 ;  /* 0x0030980801007387 */ /* 0x000fe80000100a00 */
[----:B------:R-:W-:Y:S04]  /*752c0*/  STL.64 [R1+0x200], R30 ;  /* 0x0002001e01007387 */ /* 0x000fe80000100a00 */
[----:B------:R-:W-:Y:S01]  /*752d0*/  STL.64 [R1+0x30a0], R30 ;  /* 0x0030a01e01007387 */ /* 0x000fe20000100a00 */
[----:B0-----:R-:W-:-:S02]  /*752e0*/  IMAD.MOV.U32 R2, RZ, RZ, R54 ;  /* 0x000000ffff027224 */ /* 0x001fc400078e0036 */
[----:B--2---:R-:W-:Y:S02]  /*752f0*/  IMAD.MOV.U32 R3, RZ, RZ, R61 ;  /* 0x000000ffff037224 */ /* 0x004fe400078e003d */
[----:B------:R-:W-:Y:S02]  /*75300*/  IMAD.MOV.U32 R54, RZ, RZ, R56 ;  /* 0x000000ffff367224 */ /* 0x000fe400078e0038 */
[----:B------:R-:W-:Y:S01]  /*75310*/  IMAD.MOV.U32 R80, RZ, RZ, R60 ;  /* 0x000000ffff507224 */ /* 0x000fe200078e003c */
[----:B------:R-:W-:Y:S01]  /*75320*/  MOV R81, R59 ;  /* 0x0000003b00517202 */ /* 0x000fe20000000f00 */
[----:B------:R-:W-:Y:S01]  /*75330*/  IMAD.MOV.U32 R57, RZ, RZ, R14 ;  /* 0x000000ffff397224 */ /* 0x000fe200078e000e */
[----:B------:R-:W-:Y:S01]  /*75340*/  STL.64 [R1+0x3170], R54 ;  /* 0x0031703601007387 */ /* 0x000fe20000100a00 */
[----:B------:R-:W-:-:S03]  /*75350*/  IMAD.MOV.U32 R56, RZ, RZ, R15 ;  /* 0x000000ffff387224 */ /* 0x000fc600078e000f */
[----:B------:R0:W-:Y:S04]  /*75360*/  STL.64 [R1+0x1f8], R2 ;  /* 0x0001f80201007387 */ /* 0x0001e80000100a00 */
[----:B------:R-:W2:Y:S04]  /*75370*/  LDL.LU R14, [R1+0x2798] ;  /* 0x00279800010e7983 */ /* 0x000ea80000300800 */
[----:B------:R-:W2:Y:S01]  /*75380*/  LDL.LU R15, [R1+0x2a64] ;  /* 0x002a6400010f7983 */ /* 0x000ea20000300800 */
[----:B------:R-:W-:Y:S02]  /*75390*/  IMAD.MOV.U32 R4, RZ, RZ, R63 ;  /* 0x000000ffff047224 */ /* 0x000fe400078e003f */
[----:B------:R-:W-:Y:S01]  /*753a0*/  IMAD.MOV.U32 R5, RZ, RZ, R62 ;  /* 0x000000ffff057224 */ /* 0x000fe200078e003e */
[----:B------:R-:W-:Y:S04]  /*753b0*/  STL.64 [R1+0x3180], R56 ;  /* 0x0031803801007387 */ /* 0x000fe80000100a00 */
[----:B------:R-:W-:Y:S04]  /*753c0*/  STL.64 [R1+0x70], R80 ;  /* 0x0000705001007387 */ /* 0x000fe80000100a00 */
[----:B------:R-:W-:Y:S04]  /*753d0*/  STL.64 [R1+0x30a8], R80 ;  /* 0x0030a85001007387 */ /* 0x000fe80000100a00 */
[----:B------:R-:W-:Y:S04]  /*753e0*/  STL.64 [R1+0x1f0], R4 ;  /* 0x0001f00401007387 */ /* 0x000fe80000100a00 */
[----:B------:R-:W2:Y:S01]  /*753f0*/  LDL.LU R60, [R1+0x279c] ;  /* 0x00279c00013c7983 */ /* 0x000ea20000300800 */
[----:B0-----:R-:W-:-:S02]  /*75400*/  IMAD.MOV.U32 R2, RZ, RZ, R43 ;  /* 0x000000ffff027224 */ /* 0x001fc400078e002b */
[----:B------:R-:W-:-:S05]  /*75410*/  IMAD.MOV.U32 R3, RZ, RZ, R42 ;  /* 0x000000ffff037224 */ /* 0x000fca00078e002a */
[----:B------:R0:W-:Y:S04]  /*75420*/  STL.64 [R1+0x1e8], R2 ;  /* 0x0001e80201007387 */ /* 0x0001e80000100a00 */
[----:B------:R-:W2:Y:S04]  /*75430*/  LDL.LU R61, [R1+0x2a68] ;  /* 0x002a6800013d7983 */ /* 0x000ea80000300800 */
[----:B------:R-:W2:Y:S04]  /*75440*/  LDL.LU R42, [R1+0x27a0] ;  /* 0x0027a000012a7983 */ /* 0x000ea80000300800 */
[----:B------:R-:W2:Y:S01]  /*75450*/  LDL.LU R43, [R1+0x2a6c] ;  /* 0x002a6c00012b7983 */ /* 0x000ea20000300800 */
[----:B------:R-:W-:-:S02]  /*75460*/  IMAD.MOV.U32 R73, RZ, RZ, R44 ;  /* 0x000000ffff497224 */ /* 0x000fc400078e002c */
[----:B------:R-:W-:Y:S01]  /*75470*/  IMAD.MOV.U32 R72, RZ, RZ, R45 ;  /* 0x000000ffff487224 */ /* 0x000fe200078e002d */
[----:B------:R-:W2:Y:S04]  /*75480*/  LDL.LU R44, [R1+0x27a4] ;  /* 0x0027a400012c7983 */ /* 0x000ea80000300800 */
[----:B------:R-:W2:Y:S04]  /*75490*/  LDL.LU R45, [R1+0x2a70] ;  /* 0x002a7000012d7983 */ /* 0x000ea80000300800 */
[----:B------:R-:W-:Y:S01]  /*754a0*/  STL.64 [R1+0x34d0], R72 ;  /* 0x0034d04801007387 */ /* 0x000fe20000100a00 */
[----:B------:R-:W-:-:S02]  /*754b0*/  IMAD.MOV.U32 R75, RZ, RZ, R24 ;  /* 0x000000ffff4b7224 */ /* 0x000fc400078e0018 */
[----:B------:R-:W-:Y:S01]  /*754c0*/  IMAD.MOV.U32 R74, RZ, RZ, R25 ;  /* 0x000000ffff4a7224 */ /* 0x000fe200078e0019 */
[----:B------:R-:W2:Y:S04]  /*754d0*/  LDL.LU R24, [R1+0x27a8] ;  /* 0x0027a80001187983 */ /* 0x000ea80000300800 */
[----:B------:R-:W2:Y:S04]  /*754e0*/  LDL.LU R25, [R1+0x2a74] ;  /* 0x002a740001197983 */ /* 0x000ea80000300800 */
[----:B------:R-:W-:Y:S01]  /*754f0*/  STL.64 [R1+0x34e0], R74 ;  /* 0x0034e04a01007387 */ /* 0x000fe20000100a00 */
[----:B---3--:R-:W-:-:S02]  /*75500*/  LOP3.LUT R13, R13, R12, RZ, 0x3c, !PT ;  /* 0x0000000c0d0d7212 */ /* 0x008fc400078e3cff */
[----:B----4-:R-:W-:Y:S02]  /*75510*/  LOP3.LUT R39, R39, R38, RZ, 0x3c, !PT ;  /* 0x0000002627277212 */ /* 0x010fe400078e3cff */
[----:B------:R-:W-:Y:S02]  /*75520*/  LOP3.LUT R12, R13, R12, RZ, 0x3c, !PT ;  /* 0x0000000c0d0c7212 */ /* 0x000fe400078e3cff */
[----:B------:R-:W-:Y:S02]  /*75530*/  LOP3.LUT R38, R39, R38, RZ, 0x3c, !PT ;  /* 0x0000002627267212 */ /* 0x000fe400078e3cff */
[----:B------:R-:W-:Y:S02]  /*75540*/  LOP3.LUT R13, R13, R12, RZ, 0x3c, !PT ;  /* 0x0000000c0d0d7212 */ /* 0x000fe400078e3cff */
[----:B------:R-:W-:-:S03]  /*75550*/  LOP3.LUT R39, R39, R38, RZ, 0x3c, !PT ;  /* 0x0000002627277212 */ /* 0x000fc600078e3cff */
[----:B------:R-:W-:Y:S04]  /*75560*/  STL.64 [R1+0x30b0], R12 ;  /* 0x0030b00c01007387 */ /* 0x000fe80000100a00 */
[----:B------:R-:W-:Y:S04]  /*75570*/  STL.64 [R1+0x30b8], R38 ;  /* 0x0030b82601007387 */ /* 0x000fe80000100a00 */
[----:B------:R-:W3:Y:S04]  /*75580*/  LDL.LU R6, [R1+0x27ac] ;  /* 0x0027ac0001067983 */ /* 0x000ee80000300800 */
[----:B------:R-:W3:Y:S04]  /*75590*/  LDL.LU R7, [R1+0x2a78] ;  /* 0x002a780001077983 */ /* 0x000ee80000300800 */
[----:B------:R-:W4:Y:S04]  /*755a0*/  LDL.LU R77, [R1+0x27b0] ;  /* 0x0027b000014d7983 */ /* 0x000f280000300800 */
[----:B------:R-:W4:Y:S04]  /*755b0*/  LDL.LU R78, [R1+0x2a7c] ;  /* 0x002a7c00014e7983 */ /* 0x000f280000300800 */
[----:B------:R-:W4:Y:S04]  /*755c0*/  LDL.LU R79, [R1+0x27b4] ;  /* 0x0027b400014f7983 */ /* 0x000f280000300800 */
[----:B------:R-:W4:Y:S01]  /*755d0*/  LDL.LU R76, [R1+0x2a80] ;  /* 0x002a8000014c7983 */ /* 0x000f220000300800 */
[----:B------:R-:W-:-:S04]  /*755e0*/  LOP3.LUT R23, R23, R22, RZ, 0x3c, !PT ;  /* 0x0000001617177212 */ /* 0x000fc800078e3cff */
[----:B------:R-:W-:-:S04]  /*755f0*/  LOP3.LUT R22, R23, R22, RZ, 0x3c, !PT ;  /* 0x0000001617167212 */ /* 0x000fc800078e3cff */
[----:B------:R-:W-:Y:S01]  /*75600*/  LOP3.LUT R23, R23, R22, RZ, 0x3c, !PT ;  /* 0x0000001617177212 */ /* 0x000fe200078e3cff */
[----:B------:R-:W-:Y:S02]  /*75610*/  IMAD.MOV.U32 R18, RZ, RZ, R41 ;  /* 0x000000ffff127224 */ /* 0x000fe400078e0029 */
[----:B------:R-:W-:Y:S02]  /*75620*/  IMAD.MOV.U32 R19, RZ, RZ, R40 ;  /* 0x000000ffff137224 */ /* 0x000fe400078e0028 */
[----:B------:R-:W-:Y:S04]  /*75630*/  STL.64 [R1+0x30c0], R22 ;  /* 0x0030c01601007387 */ /* 0x000fe80000100a00 */
[----:B------:R-:W4:Y:S04]  /*75640*/  LDL.LU R62, [R1+0x27b8] ;  /* 0x0027b800013e7983 */ /* 0x000f280000300800 */
[----:B------:R-:W4:Y:S01]  /*75650*/  LDL.LU R63, [R1+0x2a84] ;  /* 0x002a8400013f7983 */ /* 0x000f220000300800 */
[----:B--2---:R-:W-:-:S02]  /*75660*/  IMAD.MOV.U32 R41, RZ, RZ, R14 ;  /* 0x000000ffff297224 */ /* 0x004fc400078e000e */
[----:B------:R-:W-:Y:S01]  /*75670*/  IMAD.MOV.U32 R40, RZ, RZ, R15 ;  /* 0x000000ffff287224 */ /* 0x000fe200078e000f */
[----:B------:R-:W2:Y:S04]  /*75680*/  LDL.LU R14, [R1+0x27bc] ;  /* 0x0027bc00010e7983 */ /* 0x000ea80000300800 */
[----:B------:R-:W2:Y:S04]  /*75690*/  LDL.LU R15, [R1+0x2a88] ;  /* 0x002a8800010f7983 */ /* 0x000ea80000300800 */
[----:B------:R-:W-:Y:S04]  /*756a0*/  STL.64 [R1+0x30c8], R40 ;  /* 0x0030c82801007387 */ /* 0x000fe80000100a00 */
[----:B------:R-:W-:Y:S04]  /*756b0*/  STL.64 [R1+0x68], R90 ;  /* 0x0000685a01007387 */ /* 0x000fe80000100a00 */
[----:B------:R-:W-:Y:S04]  /*756c0*/  STL.64 [R1+0x30d0], R90 ;  /* 0x0030d05a01007387 */ /* 0x000fe80000100a00 */
[----:B------:R-:W-:Y:S04]  /*756d0*/  STL.64 [R1+0x1d0], R18 ;  /* 0x0001d01201007387 */ /* 0x000fe80000100a00 */
[----:B------:R-:W-:Y:S01]  /*756e0*/  STL.64 [R1+0x30d8], R18 ;  /* 0x0030d81201007387 */ /* 0x000fe20000100a00 */
[----:B------:R-:W-:-:S02]  /*756f0*/  IMAD.MOV.U32 R21, RZ, RZ, R42 ;  /* 0x000000ffff157224 */ /* 0x000fc400078e002a */
[----:B------:R-:W-:Y:S01]  /*75700*/  IMAD.MOV.U32 R20, RZ, RZ, R43 ;  /* 0x000000ffff147224 */ /* 0x000fe200078e002b */
[----:B------:R-:W2:Y:S04]  /*75710*/  LDL.LU R42, [R1+0x27c0] ;  /* 0x0027c000012a7983 */ /* 0x000ea80000300800 */
[----:B------:R-:W2:Y:S01]  /*75720*/  LDL.LU R43, [R1+0x2a8c] ;  /* 0x002a8c00012b7983 */ /* 0x000ea20000300800 */
[----:B------:R-:W-:Y:S02]  /*75730*/  IMAD.MOV.U32 R58, RZ, RZ, R45 ;  /* 0x000000ffff3a7224 */ /* 0x000fe400078e002d */
[----:B------:R-:W-:Y:S02]  /*75740*/  IMAD.MOV.U32 R59, RZ, RZ, R44 ;  /* 0x000000ffff3b7224 */ /* 0x000fe400078e002c */
[----:B------:R-:W-:-:S02]  /*75750*/  IMAD.MOV.U32 R34, RZ, RZ, R61 ;  /* 0x000000ffff227224 */ /* 0x000fc400078e003d */
[----:B------:R-:W-:Y:S01]  /*75760*/  IMAD.MOV.U32 R35, RZ, RZ, R60 ;  /* 0x000000ffff237224 */ /* 0x000fe200078e003c */
[----:B------:R-:W-:Y:S04]  /*75770*/  STL.64 [R1+0x3190], R58 ;  /* 0x0031903a01007387 */ /* 0x000fe80000100a00 */
[----:B0-----:R-:W2:Y:S04]  /*75780*/  LDL.LU R3, [R1+0x27c8] ;  /* 0x0027c80001037983 */ /* 0x001ea80000300800 */
[----:B------:R-:W2:Y:S01]  /*75790*/  LDL.LU R93, [R1+0x2a94] ;  /* 0x002a9400015d7983 */ /* 0x000ea20000300800 */
[----:B------:R-:W-:-:S02]  /*757a0*/  IMAD.MOV.U32 R61, RZ, RZ, R24 ;  /* 0x000000ffff3d7224 */ /* 0x000fc400078e0018 */
[----:B------:R-:W-:Y:S01]  /*757b0*/  IMAD.MOV.U32 R60, RZ, RZ, R25 ;  /* 0x000000ffff3c7224 */ /* 0x000fe200078e0019 */
[----:B------:R-:W2:Y:S04]  /*757c0*/  LDL.LU R24, [R1+0x27cc] ;  /* 0x0027cc0001187983 */ /* 0x000ea80000300800 */
[----:B------:R-:W2:Y:S04]  /*757d0*/  LDL.LU R25, [R1+0x2a98] ;  /* 0x002a980001197983 */ /* 0x000ea80000300800 */
[----:B------:R-:W2:Y:S04]  /*757e0*/  LDL.LU R44, [R1+0x27d0] ;  /* 0x0027d000012c7983 */ /* 0x000ea80000300800 */
[----:B------:R-:W2:Y:S04]  /*757f0*/  LDL.LU R45, [R1+0x2a9c] ;  /* 0x002a9c00012d7983 */ /* 0x000ea80000300800 */
[----:B------:R-:W-:Y:S04]  /*75800*/  STL.64 [R1+0x31a0], R60 ;  /* 0x0031a03c01007387 */ /* 0x000fe80000100a00 */
[----:B------:R-:W-:Y:S04]  /*75810*/  STL.64 [R1+0x60], R34 ;  /* 0x0000602201007387 */ /* 0x000fe80000100a00 */
[----:B------:R-:W-:Y:S04]  /*75820*/  STL.64 [R1+0x30e0], R34 ;  /* 0x0030e02201007387 */ /* 0x000fe80000100a00 */
[----:B------:R-:W-:Y:S04]  /*75830*/  STL.64 [R1+0x1c8], R20 ;  /* 0x0001c81401007387 */ /* 0x000fe80000100a00 */
[----:B------:R-:W-:Y:S01]  /*75840*/  STL.64 [R1+0x30e8], R20 ;  /* 0x0030e81401007387 */ /* 0x000fe20000100a00 */
[----:B---3--:R-:W-:-:S04]  /*75850*/  LOP3.LUT R7, R7, R6, RZ, 0x3c, !PT ;  /* 0x0000000607077212 */ /* 0x008fc800078e3cff */
[C---:B------:R-:W-:Y:S01]  /*75860*/  LOP3.LUT R6, R7.reuse, R6, RZ, 0x3c, !PT ;  /* 0x0000000607067212 */ /* 0x040fe200078e3cff */
[----:B----4-:R-:W-:Y:S02]  /*75870*/  IMAD.MOV.U32 R4, RZ, RZ, R78 ;  /* 0x000000ffff047224 */ /* 0x010fe400078e004e */
[----:B------:R-:W-:Y:S01]  /*75880*/  IMAD.MOV.U32 R5, RZ, RZ, R77 ;  /* 0x000000ffff057224 */ /* 0x000fe200078e004d */
[----:B------:R-:W-:Y:S01]  /*75890*/  LOP3.LUT R7, R7, R6, RZ, 0x3c, !PT ;  /* 0x0000000607077212 */ /* 0x000fe200078e3cff */
[----:B------:R-:W-:-:S04]  /*758a0*/  IMAD.MOV.U32 R77, RZ, RZ, R79 ;  /* 0x000000ffff4d7224 */ /* 0x000fc800078e004f */
[----:B------:R-:W-:Y:S04]  /*758b0*/  STL.64 [R1+0x1c0], R6 ;  /* 0x0001c00601007387 */ /* 0x000fe80000100a00 */
[----:B------:R-:W-:Y:S04]  /*758c0*/  STL [R1+0x34f8], R76 ;  /* 0x0034f84c01007387 */ /* 0x000fe80000100800 */
[----:B------:R0:W-:Y:S04]  /*758d0*/  STL.64 [R1+0x1b8], R4 ;  /* 0x0001b80401007387 */ /* 0x0001e80000100a00 */
[----:B------:R-:W-:Y:S04]  /*758e0*/  STL [R1+0x34e8], R77 ;  /* 0x0034e84d01007387 */ /* 0x000fe80000100800 */
[----:B0-----:R-:W3:Y:S04]  /*758f0*/  LDL.LU R5, [R1+0x27d4] ;  /* 0x0027d40001057983 */ /* 0x001ee80000300800 */
[----:B------:R-:W4:Y:S01]  /*75900*/  LDL.LU R88, [R1+0x2aa0] ;  /* 0x002aa00001587983 */ /* 0x000f220000300800 */
[----:B------:R-:W-:-:S02]  /*75910*/  IMAD.MOV.U32 R78, RZ, RZ, R63 ;  /* 0x000000ffff4e7224 */ /* 0x000fc400078e003f */
[----:B------:R-:W-:-:S05]  /*75920*/  IMAD.MOV.U32 R79, RZ, RZ, R62 ;  /* 0x000000ffff4f7224 */ /* 0x000fca00078e003e */
[----:B------:R-:W-:Y:S04]  /*75930*/  STL.64 [R1+0x34f0], R78 ;  /* 0x0034f04e01007387 */ /* 0x000fe80000100a00 */
[----:B------:R-:W4:Y:S04]  /*75940*/  LDL.LU R67, [R1+0x27d8] ;  /* 0x0027d80001437983 */ /* 0x000f280000300800 */
[----:B------:R-:W4:Y:S04]  /*75950*/  LDL.LU R64, [R1+0x2aa4] ;  /* 0x002aa40001407983 */ /* 0x000f280000300800 */
[----:B------:R-:W4:Y:S04]  /*75960*/  LDL.LU R62, [R1+0x27dc] ;  /* 0x0027dc00013e7983 */ /* 0x000f280000300800 */
[----:B------:R-:W4:Y:S01]  /*75970*/  LDL.LU R63, [R1+0x2aa8] ;  /* 0x002aa800013f7983 */ /* 0x000f220000300800 */
[----:B--2---:R-:W-:-:S03]  /*75980*/  LOP3.LUT R15, R15, R14, RZ, 0x3c, !PT ;  /* 0x0000000e0f0f7212 */ /* 0x004fc600078e3cff */
[----:B------:R-:W2:Y:S04]  /*75990*/  LDL.LU R46, [R1+0x27e0] ;  /* 0x0027e000012e7983 */ /* 0x000ea80000300800 */
[----:B------:R-:W2:Y:S01]  /*759a0*/  LDL.LU R47, [R1+0x2aac] ;  /* 0x002aac00012f7983 */ /* 0x000ea20000300800 */
[----:B------:R-:W-:Y:S02]  /*759b0*/  LOP3.LUT R43, R43, R42, RZ, 0x3c, !PT ;  /* 0x0000002a2b2b7212 */ /* 0x000fe400078e3cff */
[----:B------:R-:W-:Y:S02]  /*759c0*/  LOP3.LUT R14, R15, R14, RZ, 0x3c, !PT ;  /* 0x0000000e0f0e7212 */ /* 0x000fe400078e3cff */
[----:B------:R-:W-:Y:S02]  /*759d0*/  LOP3.LUT R42, R43, R42, RZ, 0x3c, !PT ;  /* 0x0000002a2b2a7212 */ /* 0x000fe400078e3cff */
[----:B------:R-:W-:-:S02]  /*759e0*/  LOP3.LUT R15, R15, R14, RZ, 0x3c, !PT ;  /* 0x0000000e0f0f7212 */ /* 0x000fc400078e3cff */
[----:B------:R-:W-:-:S03]  /*759f0*/  LOP3.LUT R43, R43, R42, RZ, 0x3c, !PT ;  /* 0x0000002a2b2b7212 */ /* 0x000fc600078e3cff */
[----:B------:R-:W-:Y:S04]  /*75a00*/  STL.64 [R1+0x30f0], R14 ;  /* 0x0030f00e01007387 */ /* 0x000fe80000100a00 */
[----:B------:R-:W-:Y:S04]  /*75a10*/  STL.64 [R1+0x30f8], R42 ;  /* 0x0030f82a01007387 */ /* 0x000fe80000100a00 */
[----:B------:R-:W2:Y:S04]  /*75a20*/  LDL.LU R65, [R1+0x27e4] ;  /* 0x0027e40001417983 */ /* 0x000ea80000300800 */
[----:B------:R-:W2:Y:S04]  /*75a30*/  LDL.LU R48, [R1+0x2ab0] ;  /* 0x002ab00001307983 */ /* 0x000ea80000300800 */
[----:B------:R-:W2:Y:S04]  /*75a40*/  LDL.LU R0, [R1+0x27e8] ;  /* 0x0027e80001007983 */ /* 0x000ea80000300800 */
[----:B------:R-:W2:Y:S04]  /*75a50*/  LDL.LU R2, [R1+0x2ab4] ;  /* 0x002ab40001027983 */ /* 0x000ea80000300800 */
[----:B------:R-:W2:Y:S04]  /*75a60*/  LDL.LU R6, [R1+0x27ec] ;  /* 0x0027ec0001067983 */ /* 0x000ea80000300800 */
[----:B------:R-:W2:Y:S01]  /*75a70*/  LDL.LU R7, [R1+0x2ab8] ;  /* 0x002ab80001077983 */ /* 0x000ea20000300800 */
[----:B------:R-:W-:-:S04]  /*75a80*/  LOP3.LUT R25, R25, R24, RZ, 0x3c, !PT ;  /* 0x0000001819197212 */ /* 0x000fc800078e3cff */
[----:B------:R-:W-:-:S04]  /*75a90*/  LOP3.LUT R24, R25, R24, RZ, 0x3c, !PT ;  /* 0x0000001819187212 */ /* 0x000fc800078e3cff */
[----:B------:R-:W-:Y:S01]  /*75aa0*/  LOP3.LUT R25, R25, R24, RZ, 0x3c, !PT ;  /* 0x0000001819197212 */ /* 0x000fe200078e3cff */
[----:B------:R-:W-:Y:S02]  /*75ab0*/  IMAD.MOV.U32 R33, RZ, RZ, R3 ;  /* 0x000000ffff217224 */ /* 0x000fe400078e0003 */
[----:B------:R-:W-:Y:S02]  /*75ac0*/  IMAD.MOV.U32 R32, RZ, RZ, R93 ;  /* 0x000000ffff207224 */ /* 0x000fe400078e005d */
[----:B------:R-:W-:Y:S04]  /*75ad0*/  STL.64 [R1+0x3100], R24 ;  /* 0x0031001801007387 */ /* 0x000fe80000100a00 */
[----:B------:R-:W2:Y:S04]  /*75ae0*/  LDL.LU R3, [R1+0x27f0] ;  /* 0x0027f00001037983 */ /* 0x000ea80000300800 */
[----:B------:R-:W2:Y:S01]  /*75af0*/  LDL.LU R93, [R1+0x2abc] ;  /* 0x002abc00015d7983 */ /* 0x000ea20000300800 */
[----:B------:R-:W-:-:S03]  /*75b00*/  LOP3.LUT R45, R45, R44, RZ, 0x3c, !PT ;  /* 0x0000002c2d2d7212 */ /* 0x000fc600078e3cff */
[----:B------:R-:W2:Y:S04]  /*75b10*/  LDL.LU R49, [R1+0x27f8] ;  /* 0x0027f80001317983 */ /* 0x000ea80000300800 */
[----:B------:R-:W2:Y:S01]  /*75b20*/  LDL.LU R86, [R1+0x2ac4] ;  /* 0x002ac40001567983 */ /* 0x000ea20000300800 */
[----:B------:R-:W-:-:S04]  /*75b30*/  LOP3.LUT R44, R45, R44, RZ, 0x3c, !PT ;  /* 0x0000002c2d2c7212 */ /* 0x000fc800078e3cff */
[----:B------:R-:W-:-:S05]  /*75b40*/  LOP3.LUT R45, R45, R44, RZ, 0x3c, !PT ;  /* 0x0000002c2d2d7212 */ /* 0x000fca00078e3cff */
[----:B------:R-:W-:Y:S04]  /*75b50*/  STL.64 [R1+0x3108], R44 ;  /* 0x0031082c01007387 */ /* 0x000fe80000100a00 */
[----:B------:R-:W-:Y:S04]  /*75b60*/  STL.64 [R1+0x58], R82 ;  /* 0x0000585201007387 */ /* 0x000fe80000100a00 */
[----:B------:R-:W-:Y:S04]  /*75b70*/  STL.64 [R1+0x3110], R82 ;  /* 0x0031105201007387 */ /* 0x000fe80000100a00 */
[----:B------:R-:W-:Y:S04]  /*75b80*/  STL.64 [R1+0x1a0], R32 ;  /* 0x0001a02001007387 */ /* 0x000fe80000100a00 */
[----:B------:R-:W-:Y:S04]  /*75b90*/  STL.64 [R1+0x3118], R32 ;  /* 0x0031182001007387 */ /* 0x000fe80000100a00 */
[----:B------:R-:W2:Y:S04]  /*75ba0*/  LDL.LU R87, [R1+0x27fc] ;  /* 0x0027fc0001577983 */ /* 0x000ea80000300800 */
[----:B------:R-:W2:Y:S01]  /*75bb0*/  LDL.LU R4, [R1+0x2ac8] ;  /* 0x002ac80001047983 */ /* 0x000ea20000300800 */
[----:B---3--:R-:W-:-:S02]  /*75bc0*/  IMAD.MOV.U32 R37, RZ, RZ, R5 ;  /* 0x000000ffff257224 */ /* 0x008fc400078e0005 */
[----:B----4-:R-:W-:Y:S01]  /*75bd0*/  IMAD.MOV.U32 R36, RZ, RZ, R88 ;  /* 0x000000ffff247224 */ /* 0x010fe200078e0058 */
[----:B------:R-:W3:Y:S04]  /*75be0*/  LDL.LU R5, [R1+0x2800] ;  /* 0x0028000001057983 */ /* 0x000ee80000300800 */
[----:B------:R-:W4:Y:S01]  /*75bf0*/  LDL.LU R88, [R1+0x2acc] ;  /* 0x002acc0001587983 */ /* 0x000f220000300800 */
[----:B------:R-:W-:Y:S02]  /*75c00*/  LOP3.LUT R63, R63, R62, RZ, 0x3c, !PT ;  /* 0x0000003e3f3f7212 */ /* 0x000fe400078e3cff */
[----:B--2---:R-:W-:Y:S02]  /*75c10*/  LOP3.LUT R47, R47, R46, RZ, 0x3c, !PT ;  /* 0x0000002e2f2f7212 */ /* 0x004fe400078e3cff */
[----:B------:R-:W-:-:S02]  /*75c20*/  LOP3.LUT R62, R63, R62, RZ, 0x3c, !PT ;  /* 0x0000003e3f3e7212 */ /* 0x000fc400078e3cff */
[----:B------:R-:W-:Y:S02]  /*75c30*/  LOP3.LUT R46, R47, R46, RZ, 0x3c, !PT ;  /* 0x0000002e2f2e7212 */ /* 0x000fe400078e3cff */
[----:B------:R-:W-:Y:S01]  /*75c40*/  LOP3.LUT R63, R63, R62, RZ, 0x3c, !PT ;  /* 0x0000003e3f3f7212 */ /* 0x000fe200078e3cff */
[----:B------:R-:W-:Y:S02]  /*75c50*/  IMAD.MOV.U32 R8, RZ, RZ, R64 ;  /* 0x000000ffff087224 */ /* 0x000fe400078e0040 */
[----:B------:R-:W-:Y:S01]  /*75c60*/  IMAD.MOV.U32 R9, RZ, RZ, R67 ;  /* 0x000000ffff097224 */ /* 0x000fe200078e0043 */
[----:B------:R-:W-:Y:S01]  /*75c70*/  LOP3.LUT R47, R47, R46, RZ, 0x3c, !PT ;  /* 0x0000002e2f2f7212 */ /* 0x000fe200078e3cff */
[----:B------:R-:W-:Y:S04]  /*75c80*/  STL.64 [R1+0x31a8], R62 ;  /* 0x0031a83e01007387 */ /* 0x000fe80000100a00 */
[----:B------:R-:W-:Y:S04]  /*75c90*/  STL.64 [R1+0x50], R36 ;  /* 0x0000502401007387 */ /* 0x000fe80000100a00 */
[----:B------:R-:W-:Y:S04]  /*75ca0*/  STL.64 [R1+0x3120], R36 ;  /* 0x0031202401007387 */ /* 0x000fe80000100a00 */
[----:B------:R-:W-:Y:S04]  /*75cb0*/  STL.64 [R1+0x198], R8 ;  /* 0x0001980801007387 */ /* 0x000fe80000100a00 */
[----:B------:R-:W-:Y:S04]  /*75cc0*/  STL.64 [R1], R46 ;  /* 0x0000002e01007387 */ /* 0x000fe80000100a00 */
[----:B------:R-:W-:Y:S01]  /*75cd0*/  STL.64 [R1+0x31b0], R46 ;  /* 0x0031b02e01007387 */ /* 0x000fe20000100a00 */
[----:B------:R-:W-:-:S02]  /*75ce0*/  IMAD.MOV.U32 R10, RZ, RZ, R48 ;  /* 0x000000ffff0a7224 */ /* 0x000fc400078e0030 */
[----:B------:R-:W-:Y:S01]  /*75cf0*/  IMAD.MOV.U32 R11, RZ, RZ, R65 ;  /* 0x000000ffff0b7224 */ /* 0x000fe200078e0041 */
[----:B------:R0:W-:Y:S04]  /*75d00*/  STL.64 [R1+0x3128], R8 ;  /* 0x0031280801007387 */ /* 0x0001e80000100a00 */
[----:B------:R3:W-:Y:S04]  /*75d10*/  STL.64 [R1+0x190], R10 ;  /* 0x0001900a01007387 */ /* 0x0007e80000100a00 */
[----:B------:R-:W2:Y:S01]  /*75d20*/  LDL.LU R53, [R1+0x2804] ;  /* 0x0028040001357983 */ /* 0x000ea20000300800 */
[----:B0-----:R-:W-:Y:S01]  /*75d30*/  IMAD.MOV.U32 R8, RZ, RZ, R2 ;  /* 0x000000ffff087224 */ /* 0x001fe200078e0002 */
[----:B------:R-:W-:Y:S01]  /*75d40*/  MOV R9, R0 ;  /* 0x0000000000097202 */ /* 0x000fe20000000f00 */
[----:B------:R-:W-:-:S04]  /*75d50*/  IMAD.MOV.U32 R65, RZ, RZ, R6 ;  /* 0x000000ffff417224 */ /* 0x000fc800078e0006 */
[----:B------:R0:W-:Y:S04]  /*75d60*/  STL.64 [R1+0x188], R8 ;  /* 0x0001880801007387 */ /* 0x0001e80000100a00 */
[----:B------:R-:W2:Y:S04]  /*75d70*/  LDL.LU R50, [R1+0x2ad0] ;  /* 0x002ad00001327983 */ /* 0x000ea80000300800 */
[----:B------:R-:W2:Y:S04]  /*75d80*/  LDL.LU R0, [R1+0x2808] ;  /* 0x0028080001007983 */ /* 0x000ea80000300800 */
[----:B------:R-:W2:Y:S01]  /*75d90*/  LDL.LU R2, [R1+0x2ad4] ;  /* 0x002ad40001027983 */ /* 0x000ea20000300800 */
[----:B------:R-:W-:-:S03]  /*75da0*/  IMAD.MOV.U32 R64, RZ, RZ, R7 ;  /* 0x000000ffff407224 */ /* 0x000fc600078e0007 */
[----:B------:R-:W2:Y:S04]  /*75db0*/  LDL.LU R6, [R1+0x280c] ;  /* 0x00280c0001067983 */ /* 0x000ea80000300800 */
[----:B------:R-:W2:Y:S01]  /*75dc0*/  LDL.LU R7, [R1+0x2ad8] ;  /* 0x002ad80001077983 */ /* 0x000ea20000300800 */
[----:B------:R-:W-:Y:S02]  /*75dd0*/  IMAD.MOV.U32 R67, RZ, RZ, R3 ;  /* 0x000000ffff437224 */ /* 0x000fe400078e0003 */
[----:B------:R-:W-:Y:S01]  /*75de0*/  IMAD.MOV.U32 R66, RZ, RZ, R93 ;  /* 0x000000ffff427224 */ /* 0x000fe200078e005d */
[----:B------:R-:W2:Y:S04]  /*75df0*/  LDL.LU R3, [R1+0x2810] ;  /* 0x0028100001037983 */ /* 0x000ea80000300800 */
[----:B------:R-:W2:Y:S04]  /*75e00*/  LDL.LU R93, [R1+0x2adc] ;  /* 0x002adc00015d7983 */ /* 0x000ea80000300800 */
[----:B------:R-:W-:Y:S04]  /*75e10*/  STL.64 [R1+0x8], R64 ;  /* 0x0000084001007387 */ /* 0x000fe80000100a00 */
[----:B------:R-:W-:Y:S04]  /*75e20*/  STL.64 [R1+0x3500], R64 ;  /* 0x0035004001007387 */ /* 0x000fe80000100a00 */
[----:B------:R-:W-:Y:S04]  /*75e30*/  STL.64 [R1+0x10], R66 ;  /* 0x0000104201007387 */ /* 0x000fe80000100a00 */
[----:B------:R-:W-:Y:S04]  /*75e40*/  STL [R1+0x3520], R66 ;  /* 0x0035204201007387 */ /* 0x000fe80000100800 */
[----:B------:R-:W-:Y:S01]  /*75e50*/  STL [R1+0x3508], R67 ;  /* 0x0035084301007387 */ /* 0x000fe20000100800 */
[----:B------:R-:W-:-:S03]  /*75e60*/  IMAD.MOV.U32 R17, RZ, RZ, R49 ;  /* 0x000000ffff117224 */ /* 0x000fc600078e0031 */
        /* <DEDUP_REMOVED lines=8> */
[----:B------:R-:W0:Y:S01]  /*75ef0*/  LDL.LU R4, [R1+0x2ae8] ;  /* 0x002ae80001047983 */ /* 0x000e220000300800 */
[----:B---3--:R-:W-:-:S02]  /*75f00*/  IMAD.MOV.U32 R11, RZ, RZ, R5 ;  /* 0x000000ffff0b7224 */ /* 0x008fc400078e0005 */
[----:B----4-:R-:W-:Y:S01]  /*75f10*/  IMAD.MOV.U32 R10, RZ, RZ, R88 ;  /* 0x000000ffff0a7224 */ /* 0x010fe200078e0058 */
[----:B------:R-:W3:Y:S04]  /*75f20*/  LDL.LU R5, [R1+0x2820] ;  /* 0x0028200001057983 */ /* 0x000ee80000300800 */
[----:B------:R-:W4:Y:S04]  /*75f30*/  LDL.LU R88, [R1+0x2aec] ;  /* 0x002aec0001587983 */ /* 0x000f280000300800 */
[----:B------:R-:W-:Y:S04]  /*75f40*/  STL.64 [R1+0x18], R84 ;  /* 0x0000185401007387 */ /* 0x000fe80000100a00 */
[----:B------:R-:W-:Y:S04]  /*75f50*/  STL.64 [R1+0x31b8], R84 ;  /* 0x0031b85401007387 */ /* 0x000fe80000100a00 */
[----:B------:R-:W-:Y:S04]  /*75f60*/  STL.64 [R1+0x20], R16 ;  /* 0x0000201001007387 */ /* 0x000fe80000100a00 */
[----:B------:R-:W-:Y:S04]  /*75f70*/  STL.64 [R1+0x31c0], R16 ;  /* 0x0031c01001007387 */ /* 0x000fe80000100a00 */
[----:B------:R-:W-:Y:S04]  /*75f80*/  STL.64 [R1+0x48], R28 ;  /* 0x0000481c01007387 */ /* 0x000fe80000100a00 */
[----:B------:R-:W-:Y:S04]  /*75f90*/  STL.64 [R1+0x31c8], R28 ;  /* 0x0031c81c01007387 */ /* 0x000fe80000100a00 */
[----:B------:R-:W-:Y:S04]  /*75fa0*/  STL.64 [R1+0x170], R10 ;  /* 0x0001700a01007387 */ /* 0x000fe80000100a00 */
[----:B------:R-:W-:Y:S01]  /*75fb0*/  STL.64 [R1+0x31d0], R10 ;  /* 0x0031d00a01007387 */ /* 0x000fe20000100a00 */
[----:B--2---:R-:W-:-:S02]  /*75fc0*/  IMAD.MOV.U32 R81, RZ, RZ, R0 ;  /* 0x000000ffff517224 */ /* 0x004fc400078e0000 */
[----:B------:R-:W-:Y:S02]  /*75fd0*/  IMAD.MOV.U32 R13, RZ, RZ, R6 ;  /* 0x000000ffff0d7224 */ /* 0x000fe400078e0006 */
[----:B------:R-:W-:Y:S01]  /*75fe0*/  IMAD.MOV.U32 R12, RZ, RZ, R7 ;  /* 0x000000ffff0c7224 */ /* 0x000fe200078e0007 */
        /* <DEDUP_REMOVED lines=9> */
[----:B------:R-:W2:Y:S04]  /*76080*/  LDL.LU R57, [R1+0x2830] ;  /* 0x0028300001397983 */ /* 0x000ea80000300800 */
[----:B------:R-:W2:Y:S04]  /*76090*/  LDL.LU R54, [R1+0x2afc] ;  /* 0x002afc0001367983 */ /* 0x000ea80000300800 */
[----:B------:R-:W2:Y:S04]  /*760a0*/  LDL.LU R55, [R1+0x2834] ;  /* 0x0028340001377983 */ /* 0x000ea80000300800 */
[----:B------:R-:W2:Y:S01]  /*760b0*/  LDL.LU R70, [R1+0x2b00] ;  /* 0x002b000001467983 */ /* 0x000ea20000300800 */
[----:B------:R-:W-:-:S03]  /*760c0*/  IMAD.MOV.U32 R31, RZ, RZ, R53 ;  /* 0x000000ffff1f7224 */ /* 0x000fc600078e0035 */
[----:B------:R-:W2:Y:S04]  /*760d0*/  LDL.LU R52, [R1+0x2838] ;  /* 0x0028380001347983 */ /* 0x000ea80000300800 */
[----:B------:R-:W2:Y:S01]  /*760e0*/  LDL.LU R53, [R1+0x2b04] ;  /* 0x002b040001357983 */ /* 0x000ea20000300800 */
[----:B------:R-:W-:Y:S01]  /*760f0*/  IMAD.MOV.U32 R30, RZ, RZ, R50 ;  /* 0x000000ffff1e7224 */ /* 0x000fe200078e0032 */
[----:B------:R-:W-:-:S04]  /*76100*/  LOP3.LUT R49, R49, R48, RZ, 0x3c, !PT ;  /* 0x0000003031317212 */ /* 0x000fc800078e3cff */
[C---:B------:R-:W-:Y:S01]  /*76110*/  LOP3.LUT R48, R49.reuse, R48, RZ, 0x3c, !PT ;  /* 0x0000003031307212 */ /* 0x040fe200078e3cff */
[----:B------:R-:W-:Y:S04]  /*76120*/  STL.64 [R1+0x28], R30 ;  /* 0x0000281e01007387 */ /* 0x000fe80000100a00 */
[----:B------:R-:W-:Y:S04]  /*76130*/  STL.64 [R1+0x31d8], R30 ;  /* 0x0031d81e01007387 */ /* 0x000fe80000100a00 */
[----:B------:R-:W-:Y:S04]  /*76140*/  STL.64 [R1+0x30], R80 ;  /* 0x0000305001007387 */ /* 0x000fe80000100a00 */
[----:B------:R-:W-:Y:S01]  /*76150*/  STL.64 [R1+0x31e0], R80 ;  /* 0x0031e05001007387 */ /* 0x000fe20000100a00 */
[----:B------:R-:W-:-:S03]  /*76160*/  LOP3.LUT R49, R49, R48, RZ, 0x3c, !PT ;  /* 0x0000003031317212 */ /* 0x000fc600078e3cff */
[----:B------:R-:W-:Y:S01]  /*76170*/  STL.64 [R1+0x40], R12 ;  /* 0x0000400c01007387 */ /* 0x000fe20000100a00 */
[----:B0-----:R-:W-:Y:S02]  /*76180*/  IMAD.MOV.U32 R8, RZ, RZ, R4 ;  /* 0x000000ffff087224 */ /* 0x001fe400078e0004 */
[----:B------:R-:W-:Y:S01]  /*76190*/  IMAD.MOV.U32 R9, RZ, RZ, R87 ;  /* 0x000000ffff097224 */ /* 0x000fe200078e0057 */
[----:B------:R-:W-:Y:S04]  /*761a0*/  STL.64 [R1+0x31f0], R12 ;  /* 0x0031f00c01007387 */ /* 0x000fe80000100a00 */
[----:B------:R-:W-:Y:S04]  /*761b0*/  STL.64 [R1+0x168], R38 ;  /* 0x0001682601007387 */ /* 0x000fe80000100a00 */
[----:B------:R-:W-:Y:S04]  /*761c0*/  STL.64 [R1+0x3200], R38 ;  /* 0x0032002601007387 */ /* 0x000fe80000100a00 */
[----:B------:R-:W-:Y:S01]  /*761d0*/  STL.64 [R1+0x128], R48 ;  /* 0x0001283001007387 */ /* 0x000fe20000100a00 */
[----:B------:R-:W-:-:S03]  /*761e0*/  IMAD.MOV.U32 R50, RZ, RZ, R86 ;  /* 0x000000ffff327224 */ /* 0x000fc600078e0056 */
[----:B------:R-:W-:Y:S04]  /*761f0*/  STL.64 [R1+0x160], R8 ;  /* 0x0001600801007387 */ /* 0x000fe80000100a00 */
[----:B------:R-:W-:Y:S04]  /*76200*/  STL [R1+0x3248], R48 ;  /* 0x0032483001007387 */ /* 0x000fe80000100800 */
[----:B------:R-:W-:Y:S01]  /*76210*/  STL [R1+0x3208], R49 ;  /* 0x0032083101007387 */ /* 0x000fe20000100800 */
[----:B----4-:R-:W-:-:S05]  /*76220*/  IMAD.MOV.U32 R4, RZ, RZ, R88 ;  /* 0x000000ffff047224 */ /* 0x010fca00078e0058 */
[----:B---3--:R-:W-:Y:S04]  /*76230*/  STL.64 [R1+0x158], R4 ;  /* 0x0001580401007387 */ /* 0x008fe80000100a00 */
[----:B------:R-:W-:Y:S04]  /*76240*/  STL.64 [R1+0x3370], R4 ;  /* 0x0033700401007387 */ /* 0x000fe80000100a00 */
[----:B------:R-:W-:Y:S04]  /*76250*/  STL.64 [R1+0x130], R50 ;  /* 0x0001303201007387 */ /* 0x000fe80000100a00 */
[----:B------:R-:W-:Y:S04]  /*76260*/  STL.64 [R1+0x3210], R50 ;  /* 0x0032103201007387 */ /* 0x000fe80000100a00 */
[----:B------:R-:W3:Y:S04]  /*76270*/  LDL.LU R71, [R1+0x283c] ;  /* 0x00283c0001477983 */ /* 0x000ee80000300800 */
[----:B------:R-:W4:Y:S04]  /*76280*/  LDL.LU R86, [R1+0x2b08] ;  /* 0x002b080001567983 */ /* 0x000f280000300800 */
[----:B------:R-:W4:Y:S04]  /*76290*/  LDL.LU R87, [R1+0x2840] ;  /* 0x0028400001577983 */ /* 0x000f280000300800 */
[----:B------:R-:W4:Y:S01]  /*762a0*/  LDL.LU R88, [R1+0x2b0c] ;  /* 0x002b0c0001587983 */ /* 0x000f220000300800 */
[----:B--2---:R-:W-:-:S02]  /*762b0*/  IMAD.MOV.U32 R69, RZ, RZ, R0 ;  /* 0x000000ffff457224 */ /* 0x004fc400078e0000 */
[----:B------:R-:W-:Y:S01]  /*762c0*/  IMAD.MOV.U32 R68, RZ, RZ, R2 ;  /* 0x000000ffff447224 */ /* 0x000fe200078e0002 */
[----:B------:R-:W2:Y:S04]  /*762d0*/  LDL.LU R0, [R1+0x2844] ;  /* 0x0028440001007983 */ /* 0x000ea80000300800 */
[----:B------:R-:W2:Y:S01]  /*762e0*/  LDL.LU R2, [R1+0x2b10] ;  /* 0x002b100001027983 */ /* 0x000ea20000300800 */
[----:B------:R-:W-:-:S04]  /*762f0*/  LOP3.LUT R7, R7, R6, RZ, 0x3c, !PT ;  /* 0x0000000607077212 */ /* 0x000fc800078e3cff */
[C---:B------:R-:W-:Y:S01]  /*76300*/  LOP3.LUT R6, R7.reuse, R6, RZ, 0x3c, !PT ;  /* 0x0000000607067212 */ /* 0x040fe200078e3cff */
[----:B------:R-:W-:Y:S02]  /*76310*/  IMAD.MOV.U32 R23, RZ, RZ, R3 ;  /* 0x000000ffff177224 */ /* 0x000fe400078e0003 */
[----:B------:R-:W-:Y:S01]  /*76320*/  IMAD.MOV.U32 R22, RZ, RZ, R93 ;  /* 0x000000ffff167224 */ /* 0x000fe200078e005d */
[----:B------:R-:W2:Y:S01]  /*76330*/  LDL.LU R3, [R1+0x2848] ;  /* 0x0028480001037983 */ /* 0x000ea20000300800 */
[----:B------:R-:W-:-:S03]  /*76340*/  LOP3.LUT R7, R7, R6, RZ, 0x3c, !PT ;  /* 0x0000000607077212 */ /* 0x000fc600078e3cff */
[----:B------:R-:W2:Y:S01]  /*76350*/  LDL.LU R93, [R1+0x2b14] ;  /* 0x002b1400015d7983 */ /* 0x000ea20000300800 */
[----:B------:R-:W-:-:S03]  /*76360*/  IMAD.MOV.U32 R19, RZ, RZ, R52 ;  /* 0x000000ffff137224 */ /* 0x000fc600078e0034 */
[----:B------:R-:W-:Y:S04]  /*76370*/  STL.64 [R1+0x138], R6 ;  /* 0x0001380601007387 */ /* 0x000fe80000100a00 */
[----:B------:R0:W-:Y:S04]  /*76380*/  STL.64 [R1+0x3510], R6 ;  /* 0x0035100601007387 */ /* 0x0001e80000100a00 */
[----:B------:R-:W-:Y:S04]  /*76390*/  STL.64 [R1+0x140], R68 ;  /* 0x0001404401007387 */ /* 0x000fe80000100a00 */
[----:B------:R-:W-:Y:S01]  /*763a0*/  STL.64 [R1+0x3518], R68 ;  /* 0x0035184401007387 */ /* 0x000fe20000100a00 */
        /* <DEDUP_REMOVED lines=10> */
[----:B------:R-:W0:Y:S01]  /*76450*/  LDL.LU R56, [R1+0x2b24] ;  /* 0x002b240001387983 */ /* 0x000e220000300800 */
[----:B------:R-:W-:-:S02]  /*76460*/  IMAD.MOV.U32 R41, RZ, RZ, R57 ;  /* 0x000000ffff297224 */ /* 0x000fc400078e0039 */
[----:B------:R-:W-:Y:S01]  /*76470*/  IMAD.MOV.U32 R90, RZ, RZ, R70 ;  /* 0x000000ffff5a7224 */ /* 0x000fe200078e0046 */
        /* <DEDUP_REMOVED lines=8> */
[----:B------:R-:W2:Y:S01]  /*76500*/  LDL.LU R70, [R1+0x285c] ;  /* 0x00285c0001467983 */ /* 0x000ea20000300800 */
[----:B---3--:R-:W-:-:S03]  /*76510*/  IMAD.MOV.U32 R35, RZ, RZ, R71 ;  /* 0x000000ffff237224 */ /* 0x008fc600078e0047 */
[----:B------:R-:W3:Y:S04]  /*76520*/  LDL.LU R71, [R1+0x2b28] ;  /* 0x002b280001477983 */ /* 0x000ee80000300800 */
[----:B------:R-:W3:Y:S01]  /*76530*/  LDL.LU R57, [R1+0x2860] ;  /* 0x0028600001397983 */ /* 0x000ee20000300800 */
[----:B----4-:R-:W-:-:S03]  /*76540*/  IMAD.MOV.U32 R20, RZ, RZ, R88 ;  /* 0x000000ffff147224 */ /* 0x010fc600078e0058 */
[----:B------:R-:W4:Y:S04]  /*76550*/  LDL.LU R88, [R1+0x2b2c] ;  /* 0x002b2c0001587983 */ /* 0x000f280000300800 */
[----:B------:R-:W4:Y:S01]  /*76560*/  LDL.LU R74, [R1+0x2864] ;  /* 0x00286400014a7983 */ /* 0x000f220000300800 */
[----:B------:R-:W-:-:S03]  /*76570*/  IMAD.MOV.U32 R34, RZ, RZ, R86 ;  /* 0x000000ffff227224 */ /* 0x000fc600078e0056 */
[----:B------:R-:W4:Y:S01]  /*76580*/  LDL.LU R75, [R1+0x2b30] ;  /* 0x002b3000014b7983 */ /* 0x000f220000300800 */
[----:B------:R-:W-:-:S03]  /*76590*/  IMAD.MOV.U32 R21, RZ, RZ, R87 ;  /* 0x000000ffff157224 */ /* 0x000fc600078e0057 */
[----:B------:R-:W4:Y:S04]  /*765a0*/  LDL.LU R86, [R1+0x2868] ;  /* 0x0028680001567983 */ /* 0x000f280000300800 */
[----:B------:R-:W4:Y:S01]  /*765b0*/  LDL.LU R87, [R1+0x2b34] ;  /* 0x002b340001577983 */ /* 0x000f220000300800 */
[----:B--2---:R-:W-:Y:S02]  /*765c0*/  IMAD.MOV.U32 R15, RZ, RZ, R0 ;  /* 0x000000ffff0f7224 */ /* 0x004fe400078e0000 */
[----:B------:R-:W-:Y:S01]  /*765d0*/  IMAD.MOV.U32 R14, RZ, RZ, R2 ;  /* 0x000000ffff0e7224 */ /* 0x000fe200078e0002 */
[----:B------:R-:W2:Y:S04]  /*765e0*/  LDL.LU R0, [R1+0x286c] ;  /* 0x00286c0001007983 */ /* 0x000ea80000300800 */
[----:B------:R-:W2:Y:S01]  /*765f0*/  LDL.LU R2, [R1+0x2b38] ;  /* 0x002b380001027983 */ /* 0x000ea20000300800 */
[----:B------:R-:W-:Y:S01]  /*76600*/  MOV R43, R3 ;  /* 0x00000003002b7202 */ /* 0x000fe20000000f00 */
[----:B------:R-:W-:-:S02]  /*76610*/  IMAD.MOV.U32 R42, RZ, RZ, R93 ;  /* 0x000000ffff2a7224 */ /* 0x000fc400078e005d */
[----:B------:R-:W2:Y:S04]  /*76620*/  LDL.LU R3, [R1+0x2870] ;  /* 0x0028700001037983 */ /* 0x000ea80000300800 */
[----:B------:R-:W2:Y:S04]  /*76630*/  LDL.LU R93, [R1+0x2b3c] ;  /* 0x002b3c00015d7983 */ /* 0x000ea80000300800 */
[----:B------:R-:W-:Y:S04]  /*76640*/  STL.64 [R1+0xa8], R34 ;  /* 0x0000a82201007387 */ /* 0x000fe80000100a00 */
[----:B------:R-:W-:Y:S01]  /*76650*/  STL.64 [R1+0x3238], R34 ;  /* 0x0032382201007387 */ /* 0x000fe20000100a00 */
[----:B------:R-:W-:-:S03]  /*76660*/  LOP3.LUT R53, R53, R52, RZ, 0x3c, !PT ;  /* 0x0000003435357212 */ /* 0x000fc600078e3cff */
[----:B------:R-:W-:Y:S01]  /*76670*/  STL.64 [R1+0x278], R20 ;  /* 0x0002781401007387 */ /* 0x000fe20000100a00 */
[----:B------:R-:W-:Y:S02]  /*76680*/  LOP3.LUT R52, R53, R52, RZ, 0x3c, !PT ;  /* 0x0000003435347212 */ /* 0x000fe400078e3cff */
[----:B------:R-:W-:Y:S01]  /*76690*/  LOP3.LUT R55, R55, R54, RZ, 0x3c, !PT ;  /* 0x0000003637377212 */ /* 0x000fe200078e3cff */
[----:B------:R-:W-:Y:S04]  /*766a0*/  STL.64 [R1+0x3240], R20 ;  /* 0x0032401401007387 */ /* 0x000fe80000100a00 */
[----:B------:R-:W-:Y:S01]  /*766b0*/  STL.64 [R1+0x280], R14 ;  /* 0x0002800e01007387 */ /* 0x000fe20000100a00 */
[----:B------:R-:W-:-:S03]  /*766c0*/  LOP3.LUT R53, R53, R52, RZ, 0x3c, !PT ;  /* 0x0000003435357212 */ /* 0x000fc600078e3cff */
[----:B------:R-:W-:Y:S01]  /*766d0*/  STL.64 [R1+0x3250], R14 ;  /* 0x0032500e01007387 */ /* 0x000fe20000100a00 */
[----:B------:R-:W-:-:S03]  /*766e0*/  LOP3.LUT R54, R55, R54, RZ, 0x3c, !PT ;  /* 0x0000003637367212 */ /* 0x000fc600078e3cff */
[----:B------:R-:W-:Y:S01]  /*766f0*/  STL.64 [R1+0x288], R42 ;  /* 0x0002882a01007387 */ /* 0x000fe20000100a00 */
[----:B0-----:R-:W-:Y:S02]  /*76700*/  IMAD.MOV.U32 R6, RZ, RZ, R56 ;  /* 0x000000ffff067224 */ /* 0x001fe400078e0038 */
[----:B------:R-:W-:Y:S01]  /*76710*/  IMAD.MOV.U32 R7, RZ, RZ, R73 ;  /* 0x000000ffff077224 */ /* 0x000fe200078e0049 */
[----:B------:R-:W-:Y:S01]  /*76720*/  STL [R1+0x3268], R42 ;  /* 0x0032682a01007387 */ /* 0x000fe20000100800 */
[----:B------:R-:W-:Y:S02]  /*76730*/  IMAD.MOV.U32 R4, RZ, RZ, R72 ;  /* 0x000000ffff047224 */ /* 0x000fe400078e0048 */
[----:B------:R-:W-:Y:S01]  /*76740*/  IMAD.MOV.U32 R5, RZ, RZ, R59 ;  /* 0x000000ffff057224 */ /* 0x000fe200078e003b */
[----:B------:R-:W-:Y:S01]  /*76750*/  STL [R1+0x3258], R43 ;  /* 0x0032582b01007387 */ /* 0x000fe20000100800 */
[----:B------:R-:W-:-:S03]  /*76760*/  LOP3.LUT R55, R55, R54, RZ, 0x3c, !PT ;  /* 0x0000003637377212 */ /* 0x000fc600078e3cff */
[----:B------:R-:W-:Y:S04]  /*76770*/  STL.64 [R1+0x290], R52 ;  /* 0x0002903401007387 */ /* 0x000fe80000100a00 */
[----:B------:R-:W-:Y:S04]  /*76780*/  STL.64 [R1+0x3260], R52 ;  /* 0x0032603401007387 */ /* 0x000fe80000100a00 */
[----:B------:R0:W-:Y:S04]  /*76790*/  STL.64 [R1+0x3a8], R6 ;  /* 0x0003a80601007387 */ /* 0x0001e80000100a00 */
[----:B------:R-:W-:Y:S04]  /*767a0*/  STL.64 [R1+0x3a0], R4 ;  /* 0x0003a00401007387 */ /* 0x000fe80000100a00 */
[----:B------:R1:W-:Y:S04]  /*767b0*/  STL.64 [R1+0x3378], R4 ;  /* 0x0033780401007387 */ /* 0x0003e80000100a00 */
[----:B------:R-:W-:Y:S04]  /*767c0*/  STL.64 [R1+0x298], R54 ;  /* 0x0002983601007387 */ /* 0x000fe80000100a00 */
[----:B------:R-:W-:Y:S04]  /*767d0*/  STL.64 [R1+0x3270], R54 ;  /* 0x0032703601007387 */ /* 0x000fe80000100a00 */
[----:B------:R-:W2:Y:S04]  /*767e0*/  LDL.LU R79, [R1+0x2874] ;  /* 0x00287400014f7983 */ /* 0x000ea80000300800 */
[----:B------:R-:W2:Y:S04]  /*767f0*/  LDL.LU R77, [R1+0x2b40] ;  /* 0x002b4000014d7983 */ /* 0x000ea80000300800 */
[----:B------:R-:W2:Y:S04]  /*76800*/  LDL.LU R76, [R1+0x2878] ;  /* 0x00287800014c7983 */ /* 0x000ea80000300800 */
[----:B------:R-:W2:Y:S04]  /*76810*/  LDL.LU R58, [R1+0x2b44] ;  /* 0x002b4400013a7983 */ /* 0x000ea80000300800 */
[----:B------:R-:W2:Y:S01]  /*76820*/  LDL.LU R56, [R1+0x287c] ;  /* 0x00287c0001387983 */ /* 0x000ea20000300800 */
[----:B---3--:R-:W-:-:S03]  /*76830*/  IMAD.MOV.U32 R73, RZ, RZ, R57 ;  /* 0x000000ffff497224 */ /* 0x008fc600078e0039 */
[----:B------:R-:W3:Y:S01]  /*76840*/  LDL.LU R57, [R1+0x2b48] ;  /* 0x002b480001397983 */ /* 0x000ee20000300800 */
[----:B----4-:R-:W-:-:S03]  /*76850*/  IMAD.MOV.U32 R72, RZ, RZ, R88 ;  /* 0x000000ffff487224 */ /* 0x010fc600078e0058 */
[----:B------:R-:W4:Y:S04]  /*76860*/  LDL.LU R59, [R1+0x2880] ;  /* 0x00288000013b7983 */ /* 0x000f280000300800 */
[----:B------:R-:W3:Y:S01]  /*76870*/  LDL.LU R88, [R1+0x2b4c] ;  /* 0x002b4c0001587983 */ /* 0x000ee20000300800 */
[----:B------:R-:W-:-:S04]  /*76880*/  LOP3.LUT R71, R71, R70, RZ, 0x3c, !PT ;  /* 0x0000004647477212 */ /* 0x000fc800078e3cff */
[----:B------:R-:W-:-:S04]  /*76890*/  LOP3.LUT R70, R71, R70, RZ, 0x3c, !PT ;  /* 0x0000004647467212 */ /* 0x000fc800078e3cff */
[----:B------:R-:W-:-:S05]  /*768a0*/  LOP3.LUT R71, R71, R70, RZ, 0x3c, !PT ;  /* 0x0000004647477212 */ /* 0x000fca00078e3cff */
[----:B------:R-:W-:Y:S04]  /*768b0*/  STL.64 [R1+0x3b0], R70 ;  /* 0x0003b04601007387 */ /* 0x000fe80000100a00 */
[----:B------:R-:W-:Y:S04]  /*768c0*/  STL.64 [R1+0x3528], R70 ;  /* 0x0035284601007387 */ /* 0x000fe80000100a00 */
[----:B------:R-:W-:Y:S04]  /*768d0*/  STL.64 [R1+0x3b8], R72 ;  /* 0x0003b84801007387 */ /* 0x000fe80000100a00 */
[----:B------:R-:W-:Y:S04]  /*768e0*/  STL.64 [R1+0x3530], R72 ;  /* 0x0035304801007387 */ /* 0x000fe80000100a00 */
[----:B------:R-:W4:Y:S04]  /*768f0*/  LDL.LU R60, [R1+0x2884] ;  /* 0x00288400013c7983 */ /* 0x000f280000300800 */
[----:B------:R-:W4:Y:S01]  /*76900*/  LDL.LU R61, [R1+0x2b50] ;  /* 0x002b5000013d7983 */ /* 0x000f220000300800 */
[----:B------:R-:W-:-:S02]  /*76910*/  IMAD.MOV.U32 R25, RZ, RZ, R74 ;  /* 0x000000ffff197224 */ /* 0x000fc400078e004a */
[----:B------:R-:W-:Y:S01]  /*76920*/  IMAD.MOV.U32 R24, RZ, RZ, R75 ;  /* 0x000000ffff187224 */ /* 0x000fe200078e004b */
[----:B------:R-:W4:Y:S01]  /*76930*/  LDL.LU R74, [R1+0x2888] ;  /* 0x00288800014a7983 */ /* 0x000f220000300800 */
[----:B------:R-:W-:-:S03]  /*76940*/  IMAD.MOV.U32 R45, RZ, RZ, R86 ;  /* 0x000000ffff2d7224 */ /* 0x000fc600078e0056 */
[----:B------:R-:W4:Y:S01]  /*76950*/  LDL.LU R75, [R1+0x2b54] ;  /* 0x002b5400014b7983 */ /* 0x000f220000300800 */
[----:B------:R-:W-:-:S03]  /*76960*/  IMAD.MOV.U32 R44, RZ, RZ, R87 ;  /* 0x000000ffff2c7224 */ /* 0x000fc600078e0057 */
[----:B------:R-:W4:Y:S04]  /*76970*/  LDL.LU R86, [R1+0x288c] ;  /* 0x00288c0001567983 */ /* 0x000f280000300800 */
[----:B------:R-:W0:Y:S01]  /*76980*/  LDL.LU R87, [R1+0x2b58] ;  /* 0x002b580001577983 */ /* 0x000e220000300800 */
[----:B--2---:R-:W-:Y:S02]  /*76990*/  IMAD.MOV.U32 R83, RZ, RZ, R0 ;  /* 0x000000ffff537224 */ /* 0x004fe400078e0000 */
[----:B------:R-:W-:Y:S01]  /*769a0*/  IMAD.MOV.U32 R82, RZ, RZ, R2 ;  /* 0x000000ffff527224 */ /* 0x000fe200078e0002 */
[----:B------:R-:W1:Y:S04]  /*769b0*/  LDL.LU R0, [R1+0x2890] ;  /* 0x0028900001007983 */ /* 0x000e680000300800 */
[----:B------:R-:W2:Y:S01]  /*769c0*/  LDL.LU R2, [R1+0x2b5c] ;  /* 0x002b5c0001027983 */ /* 0x000ea20000300800 */
[----:B------:R-:W-:-:S02]  /*769d0*/  IMAD.MOV.U32 R33, RZ, RZ, R3 ;  /* 0x000000ffff217224 */ /* 0x000fc400078e0003 */
[----:B------:R-:W-:Y:S01]  /*769e0*/  IMAD.MOV.U32 R32, RZ, RZ, R93 ;  /* 0x000000ffff207224 */ /* 0x000fe200078e005d */
[----:B------:R-:W2:Y:S04]  /*769f0*/  LDL.LU R3, [R1+0x2894] ;  /* 0x0028940001037983 */ /* 0x000ea80000300800 */
[----:B------:R-:W2:Y:S04]  /*76a00*/  LDL.LU R93, [R1+0x2b60] ;  /* 0x002b6000015d7983 */ /* 0x000ea80000300800 */
[----:B------:R-:W-:Y:S04]  /*76a10*/  STL.64 [R1+0xb0], R24 ;  /* 0x0000b01801007387 */ /* 0x000fe80000100a00 */
        /* <DEDUP_REMOVED lines=8> */
[----:B------:R-:W2:Y:S01]  /*76aa0*/  LDL.LU R78, [R1+0x2898] ;  /* 0x00289800014e7983 */ /* 0x000ea20000300800 */
[----:B------:R-:W-:-:S03]  /*76ab0*/  IMAD.MOV.U32 R37, RZ, RZ, R79 ;  /* 0x000000ffff257224 */ /* 0x000fc600078e004f */
        /* <DEDUP_REMOVED lines=8> */
[----:B------:R-:W-:Y:S02]  /*76b40*/  IMAD.MOV.U32 R8, RZ, RZ, R58 ;  /* 0x000000ffff087224 */ /* 0x000fe400078e003a */
[----:B------:R-:W-:Y:S02]  /*76b50*/  IMAD.MOV.U32 R9, RZ, RZ, R76 ;  /* 0x000000ffff097224 */ /* 0x000fe400078e004c */
[----:B------:R-:W2:Y:S01]  /*76b60*/  LDL.LU R76, [R1+0x28a8] ;  /* 0x0028a800014c7983 */ /* 0x000ea20000300800 */
[----:B---3--:R-:W-:-:S03]  /*76b70*/  IMAD.MOV.U32 R58, RZ, RZ, R88 ;  /* 0x000000ffff3a7224 */ /* 0x008fc600078e0058 */
[----:B------:R-:W3:Y:S01]  /*76b80*/  LDL.LU R88, [R1+0x2b74] ;  /* 0x002b740001587983 */ /* 0x000ee20000300800 */
[----:B------:R-:W-:-:S04]  /*76b90*/  LOP3.LUT R57, R57, R56, RZ, 0x3c, !PT ;  /* 0x0000003839397212 */ /* 0x000fc800078e3cff */
[C---:B------:R-:W-:Y:S01]  /*76ba0*/  LOP3.LUT R56, R57.reuse, R56, RZ, 0x3c, !PT ;  /* 0x0000003839387212 */ /* 0x040fe200078e3cff */
[----:B------:R-:W-:Y:S04]  /*76bb0*/  STL.64 [R1+0xc0], R36 ;  /* 0x0000c02401007387 */ /* 0x000fe80000100a00 */
[----:B------:R-:W-:Y:S01]  /*76bc0*/  STL.64 [R1+0x32a0], R36 ;  /* 0x0032a02401007387 */ /* 0x000fe20000100a00 */
[----:B------:R-:W-:-:S03]  /*76bd0*/  LOP3.LUT R57, R57, R56, RZ, 0x3c, !PT ;  /* 0x0000003839397212 */ /* 0x000fc600078e3cff */
[----:B------:R-:W-:Y:S01]  /*76be0*/  STL.64 [R1+0x2b0], R8 ;  /* 0x0002b00801007387 */ /* 0x000fe20000100a00 */
[----:B----4-:R-:W-:-:S04]  /*76bf0*/  LOP3.LUT R61, R61, R60, RZ, 0x3c, !PT ;  /* 0x0000003c3d3d7212 */ /* 0x010fc800078e3cff */
[C---:B------:R-:W-:Y:S01]  /*76c00*/  LOP3.LUT R60, R61.reuse, R60, RZ, 0x3c, !PT ;  /* 0x0000003c3d3c7212 */ /* 0x040fe200078e3cff */
[----:B------:R-:W-:Y:S04]  /*76c10*/  STL.64 [R1+0x32a8], R8 ;  /* 0x0032a80801007387 */ /* 0x000fe80000100a00 */
[----:B------:R-:W-:Y:S01]  /*76c20*/  STL.64 [R1+0x2b8], R56 ;  /* 0x0002b83801007387 */ /* 0x000fe20000100a00 */
[----:B0-----:R-:W-:Y:S01]  /*76c30*/  IMAD.MOV.U32 R6, RZ, RZ, R87 ;  /* 0x000000ffff067224 */ /* 0x001fe200078e0057 */
[----:B------:R-:W-:Y:S01]  /*76c40*/  LOP3.LUT R61, R61, R60, RZ, 0x3c, !PT ;  /* 0x0000003c3d3d7212 */ /* 0x000fe200078e3cff */
[----:B------:R-:W-:Y:S01]  /*76c50*/  IMAD.MOV.U32 R7, RZ, RZ, R86 ;  /* 0x000000ffff077224 */ /* 0x000fe200078e0056 */
[----:B------:R-:W-:Y:S04]  /*76c60*/  STL.64 [R1+0x32b0], R56 ;  /* 0x0032b03801007387 */ /* 0x000fe80000100a00 */
[----:B------:R-:W-:Y:S04]  /*76c70*/  STL.64 [R1+0x2c0], R58 ;  /* 0x0002c03a01007387 */ /* 0x000fe80000100a00 */
[----:B------:R-:W-:Y:S01]  /*76c80*/  STL.64 [R1+0x32b8], R58 ;  /* 0x0032b83a01007387 */ /* 0x000fe20000100a00 */
[----:B------:R-:W-:-:S02]  /*76c90*/  IMAD.MOV.U32 R62, RZ, RZ, R75 ;  /* 0x000000ffff3e7224 */ /* 0x000fc400078e004b */
[----:B------:R-:W-:Y:S01]  /*76ca0*/  IMAD.MOV.U32 R63, RZ, RZ, R74 ;  /* 0x000000ffff3f7224 */ /* 0x000fe200078e004a */
[----:B------:R-:W-:Y:S04]  /*76cb0*/  STL.64 [R1+0x2c8], R60 ;  /* 0x0002c83c01007387 */ /* 0x000fe80000100a00 */
[----:B------:R0:W-:Y:S04]  /*76cc0*/  STL.64 [R1+0x3d0], R6 ;  /* 0x0003d00601007387 */ /* 0x0001e80000100a00 */
[----:B------:R-:W-:Y:S01]  /*76cd0*/  STL.64 [R1+0x32c0], R60 ;  /* 0x0032c03c01007387 */ /* 0x000fe20000100a00 */
[----:B-1----:R-:W-:-:S02]  /*76ce0*/  IMAD.MOV.U32 R5, RZ, RZ, R0 ;  /* 0x000000ffff057224 */ /* 0x002fc400078e0000 */
[----:B--2---:R-:W-:-:S05]  /*76cf0*/  IMAD.MOV.U32 R4, RZ, RZ, R2 ;  /* 0x000000ffff047224 */ /* 0x004fca00078e0002 */
[----:B------:R1:W-:Y:S04]  /*76d00*/  STL.64 [R1+0x3d8], R4 ;  /* 0x0003d80401007387 */ /* 0x0003e80000100a00 */
[----:B------:R-:W-:Y:S04]  /*76d10*/  STL.64 [R1+0x2d0], R62 ;  /* 0x0002d03e01007387 */ /* 0x000fe80000100a00 */
[----:B------:R-:W-:Y:S04]  /*76d20*/  STL.64 [R1+0x32c8], R62 ;  /* 0x0032c83e01007387 */ /* 0x000fe80000100a00 */
[----:B------:R-:W2:Y:S04]  /*76d30*/  LDL.LU R64, [R1+0x28ac] ;  /* 0x0028ac0001407983 */ /* 0x000ea80000300800 */
[----:B------:R-:W4:Y:S04]  /*76d40*/  LDL.LU R65, [R1+0x2b78] ;  /* 0x002b780001417983 */ /* 0x000f280000300800 */
[----:B------:R-:W4:Y:S04]  /*76d50*/  LDL.LU R86, [R1+0x28b0] ;  /* 0x0028b00001567983 */ /* 0x000f280000300800 */
[----:B------:R-:W4:Y:S04]  /*76d60*/  LDL.LU R87, [R1+0x2b7c] ;  /* 0x002b7c0001577983 */ /* 0x000f280000300800 */
[----:B------:R-:W4:Y:S04]  /*76d70*/  LDL.LU R0, [R1+0x28b4] ;  /* 0x0028b40001007983 */ /* 0x000f280000300800 */
[----:B------:R-:W4:Y:S01]  /*76d80*/  LDL.LU R2, [R1+0x2b80] ;  /* 0x002b800001027983 */ /* 0x000f220000300800 */
[----:B------:R-:W-:-:S02]  /*76d90*/  IMAD.MOV.U32 R75, RZ, RZ, R3 ;  /* 0x000000ffff4b7224 */ /* 0x000fc400078e0003 */
[----:B------:R-:W-:Y:S01]  /*76da0*/  IMAD.MOV.U32 R74, RZ, RZ, R93 ;  /* 0x000000ffff4a7224 */ /* 0x000fe200078e005d */
[----:B------:R-:W4:Y:S04]  /*76db0*/  LDL.LU R3, [R1+0x28b8] ;  /* 0x0028b80001037983 */ /* 0x000f280000300800 */
[----:B------:R-:W4:Y:S04]  /*76dc0*/  LDL.LU R93, [R1+0x2b84] ;  /* 0x002b8400015d7983 */ /* 0x000f280000300800 */
[----:B------:R-:W-:Y:S04]  /*76dd0*/  STL.64 [R1+0x3e0], R74 ;  /* 0x0003e04a01007387 */ /* 0x000fe80000100a00 */
[----:B------:R-:W-:Y:S04]  /*76de0*/  STL [R1+0x3548], R74 ;  /* 0x0035484a01007387 */ /* 0x000fe80000100800 */
[----:B------:R-:W-:Y:S01]  /*76df0*/  STL [R1+0x3538], R75 ;  /* 0x0035384b01007387 */ /* 0x000fe20000100800 */
[----:B------:R-:W-:-:S04]  /*76e00*/  LOP3.LUT R79, R79, R78, RZ, 0x3c, !PT ;  /* 0x0000004e4f4f7212 */ /* 0x000fc800078e3cff */
[----:B------:R-:W-:-:S04]  /*76e10*/  LOP3.LUT R78, R79, R78, RZ, 0x3c, !PT ;  /* 0x0000004e4f4e7212 */ /* 0x000fc800078e3cff */
[----:B------:R-:W-:Y:S01]  /*76e20*/  LOP3.LUT R79, R79, R78, RZ, 0x3c, !PT ;  /* 0x0000004e4f4f7212 */ /* 0x000fe200078e3cff */
[----:B------:R-:W-:-:S04]  /*76e30*/  IMAD.MOV.U32 R84, RZ, RZ, R67 ;  /* 0x000000ffff547224 */ /* 0x000fc800078e0043 */
[----:B------:R-:W-:Y:S04]  /*76e40*/  STL.64 [R1+0x3e8], R78 ;  /* 0x0003e84e01007387 */ /* 0x000fe80000100a00 */
[----:B------:R-:W-:Y:S04]  /*76e50*/  STL.64 [R1+0x3540], R78 ;  /* 0x0035404e01007387 */ /* 0x000fe80000100a00 */
[----:B------:R-:W4:Y:S04]  /*76e60*/  LDL.LU R38, [R1+0x28bc] ;  /* 0x0028bc0001267983 */ /* 0x000f280000300800 */
[----:B------:R-:W4:Y:S04]  /*76e70*/  LDL.LU R39, [R1+0x2b88] ;  /* 0x002b880001277983 */ /* 0x000f280000300800 */
[----:B------:R-:W4:Y:S01]  /*76e80*/  LDL.LU R48, [R1+0x28c0] ;  /* 0x0028c00001307983 */ /* 0x000f220000300800 */
[----:B------:R-:W-:-:S03]  /*76e90*/  IMAD.MOV.U32 R17, RZ, RZ, R66 ;  /* 0x000000ffff117224 */ /* 0x000fc600078e0042 */
[----:B------:R-:W4:Y:S01]  /*76ea0*/  LDL.LU R67, [R1+0x2b8c] ;  /* 0x002b8c0001437983 */ /* 0x000f220000300800 */
[----:B------:R-:W-:-:S03]  /*76eb0*/  IMAD.MOV.U32 R16, RZ, RZ, R77 ;  /* 0x000000ffff107224 */ /* 0x000fc600078e004d */
[----:B------:R-:W4:Y:S04]  /*76ec0*/  LDL.LU R66, [R1+0x28c4] ;  /* 0x0028c40001427983 */ /* 0x000f280000300800 */
[----:B------:R-:W4:Y:S01]  /*76ed0*/  LDL.LU R77, [R1+0x2b90] ;  /* 0x002b9000014d7983 */ /* 0x000f220000300800 */
[----:B------:R-:W-:-:S03]  /*76ee0*/  IMAD.MOV.U32 R29, RZ, RZ, R76 ;  /* 0x000000ffff1d7224 */ /* 0x000fc600078e004c */
[----:B------:R-:W1:Y:S01]  /*76ef0*/  LDL.LU R76, [R1+0x28c8] ;  /* 0x0028c800014c7983 */ /* 0x000e620000300800 */
[----:B---3--:R-:W-:-:S03]  /*76f00*/  IMAD.MOV.U32 R28, RZ, RZ, R88 ;  /* 0x000000ffff1c7224 */ /* 0x008fc600078e0058 */
[----:B------:R-:W3:Y:S01]  /*76f10*/  LDL.LU R88, [R1+0x2b94] ;  /* 0x002b940001587983 */ /* 0x000ee20000300800 */
[----:B------:R-:W-:-:S04]  /*76f20*/  LOP3.LUT R47, R47, R46, RZ, 0x3c, !PT ;  /* 0x0000002e2f2f7212 */ /* 0x000fc800078e3cff */
[----:B------:R-:W-:-:S04]  /*76f30*/  LOP3.LUT R46, R47, R46, RZ, 0x3c, !PT ;  /* 0x0000002e2f2e7212 */ /* 0x000fc800078e3cff */
[----:B------:R-:W-:-:S05]  /*76f40*/  LOP3.LUT R47, R47, R46, RZ, 0x3c, !PT ;  /* 0x0000002e2f2f7212 */ /* 0x000fca00078e3cff */
        /* <DEDUP_REMOVED lines=8> */
[----:B------:R-:W-:Y:S01]  /*76fd0*/  STL.64 [R1+0x32f0], R28 ;  /* 0x0032f01c01007387 */ /* 0x000fe20000100a00 */
[----:B--2---:R-:W-:-:S02]  /*76fe0*/  IMAD.MOV.U32 R11, RZ, RZ, R64 ;  /* 0x000000ffff0b7224 */ /* 0x004fc400078e0040 */
[----:B----4-:R-:W-:Y:S01]  /*76ff0*/  IMAD.MOV.U32 R10, RZ, RZ, R65 ;  /* 0x000000ffff0a7224 */ /* 0x010fe200078e0041 */
[----:B------:R-:W2:Y:S04]  /*77000*/  LDL.LU R64, [R1+0x28cc] ;  /* 0x0028cc0001407983 */ /* 0x000ea80000300800 */
[----:B------:R-:W2:Y:S04]  /*77010*/  LDL.LU R65, [R1+0x2b98] ;  /* 0x002b980001417983 */ /* 0x000ea80000300800 */
[----:B0-----:R-:W4:Y:S04]  /*77020*/  LDL.LU R6, [R1+0x28d0] ;  /* 0x0028d00001067983 */ /* 0x001f280000300800 */
[----:B------:R-:W4:Y:S04]  /*77030*/  LDL.LU R7, [R1+0x2b9c] ;  /* 0x002b9c0001077983 */ /* 0x000f280000300800 */
[----:B------:R-:W4:Y:S01]  /*77040*/  LDL.LU R23, [R1+0x28d4] ;  /* 0x0028d40001177983 */ /* 0x000f220000300800 */
[----:B------:R-:W-:-:S03]  /*77050*/  IMAD.MOV.U32 R31, RZ, RZ, R86 ;  /* 0x000000ffff1f7224 */ /* 0x000fc600078e0056 */
[----:B------:R-:W4:Y:S01]  /*77060*/  LDL.LU R68, [R1+0x2ba0] ;  /* 0x002ba00001447983 */ /* 0x000f220000300800 */
[----:B------:R-:W-:-:S03]  /*77070*/  IMAD.MOV.U32 R30, RZ, RZ, R87 ;  /* 0x000000ffff1e7224 */ /* 0x000fc600078e0057 */
[----:B------:R-:W4:Y:S01]  /*77080*/  LDL.LU R86, [R1+0x28d8] ;  /* 0x0028d80001567983 */ /* 0x000f220000300800 */
[----:B------:R-:W-:-:S03]  /*77090*/  IMAD.MOV.U32 R81, RZ, RZ, R0 ;  /* 0x000000ffff517224 */ /* 0x000fc600078e0000 */
[----:B------:R-:W4:Y:S01]  /*770a0*/  LDL.LU R87, [R1+0x2ba4] ;  /* 0x002ba40001577983 */ /* 0x000f220000300800 */
[----:B------:R-:W-:-:S03]  /*770b0*/  IMAD.MOV.U32 R80, RZ, RZ, R2 ;  /* 0x000000ffff507224 */ /* 0x000fc600078e0002 */
[----:B------:R-:W4:Y:S04]  /*770c0*/  LDL.LU R0, [R1+0x28dc] ;  /* 0x0028dc0001007983 */ /* 0x000f280000300800 */
[----:B------:R-:W4:Y:S01]  /*770d0*/  LDL.LU R2, [R1+0x2ba8] ;  /* 0x002ba80001027983 */ /* 0x000f220000300800 */
[----:B------:R-:W-:Y:S01]  /*770e0*/  MOV R13, R3 ;  /* 0x00000003000d7202 */ /* 0x000fe20000000f00 */
[----:B------:R-:W-:Y:S02]  /*770f0*/  IMAD.MOV.U32 R12, RZ, RZ, R93 ;  /* 0x000000ffff0c7224 */ /* 0x000fe400078e005d */
[----:B------:R-:W4:Y:S04]  /*77100*/  LDL.LU R3, [R1+0x28e0] ;  /* 0x0028e00001037983 */ /* 0x000f280000300800 */
        /* <DEDUP_REMOVED lines=9> */
[----:B------:R-:W4:Y:S01]  /*771a0*/  LDL.LU R69, [R1+0x28e4] ;  /* 0x0028e40001457983 */ /* 0x000f220000300800 */
[----:B------:R-:W-:-:S02]  /*771b0*/  IMAD.MOV.U32 R9, RZ, RZ, R66 ;  /* 0x000000ffff097224 */ /* 0x000fc400078e0042 */
[----:B------:R-:W-:Y:S02]  /*771c0*/  IMAD.MOV.U32 R8, RZ, RZ, R77 ;  /* 0x000000ffff087224 */ /* 0x000fe400078e004d */
[----:B-1----:R-:W-:-:S03]  /*771d0*/  IMAD.MOV.U32 R5, RZ, RZ, R76 ;  /* 0x000000ffff057224 */ /* 0x002fc600078e004c */
[----:B------:R-:W-:Y:S04]  /*771e0*/  STL.64 [R1+0x848], R8 ;  /* 0x0008480801007387 */ /* 0x000fe80000100a00 */
[----:B------:R-:W4:Y:S01]  /*771f0*/  LDL.LU R49, [R1+0x2bb0] ;  /* 0x002bb00001317983 */ /* 0x000f220000300800 */
[----:B------:R-:W-:Y:S02]  /*77200*/  IMAD.MOV.U32 R51, RZ, RZ, R48 ;  /* 0x000000ffff337224 */ /* 0x000fe400078e0030 */
[----:B------:R-:W-:Y:S02]  /*77210*/  IMAD.MOV.U32 R50, RZ, RZ, R67 ;  /* 0x000000ffff327224 */ /* 0x000fe400078e0043 */
[----:B---3--:R-:W-:-:S05]  /*77220*/  IMAD.MOV.U32 R4, RZ, RZ, R88 ;  /* 0x000000ffff047224 */ /* 0x008fca00078e0058 */
[----:B------:R0:W-:Y:S04]  /*77230*/  STL.64 [R1+0x850], R4 ;  /* 0x0008500401007387 */ /* 0x0001e80000100a00 */
[----:B------:R-:W3:Y:S04]  /*77240*/  LDL.LU R48, [R1+0x28e8] ;  /* 0x0028e80001307983 */ /* 0x000ee80000300800 */
[----:B------:R-:W3:Y:S04]  /*77250*/  LDL.LU R67, [R1+0x2bb4] ;  /* 0x002bb40001437983 */ /* 0x000ee80000300800 */
[----:B------:R-:W3:Y:S04]  /*77260*/  LDL.LU R66, [R1+0x28ec] ;  /* 0x0028ec0001427983 */ /* 0x000ee80000300800 */
[----:B------:R-:W3:Y:S04]  /*77270*/  LDL.LU R77, [R1+0x2bb8] ;  /* 0x002bb800014d7983 */ /* 0x000ee80000300800 */
[----:B------:R-:W3:Y:S04]  /*77280*/  LDL.LU R76, [R1+0x28f0] ;  /* 0x0028f000014c7983 */ /* 0x000ee80000300800 */
[----:B------:R-:W3:Y:S01]  /*77290*/  LDL.LU R88, [R1+0x2bbc] ;  /* 0x002bbc0001587983 */ /* 0x000ee20000300800 */
[----:B------:R-:W-:-:S04]  /*772a0*/  LOP3.LUT R39, R39, R38, RZ, 0x3c, !PT ;  /* 0x0000002627277212 */ /* 0x000fc800078e3cff */
[----:B------:R-:W-:-:S04]  /*772b0*/  LOP3.LUT R38, R39, R38, RZ, 0x3c, !PT ;  /* 0x0000002627267212 */ /* 0x000fc800078e3cff */
[----:B------:R-:W-:-:S05]  /*772c0*/  LOP3.LUT R39, R39, R38, RZ, 0x3c, !PT ;  /* 0x0000002627277212 */ /* 0x000fca00078e3cff */
[----:B------:R-:W-:Y:S04]  /*772d0*/  STL.64 [R1+0x300], R38 ;  /* 0x0003002601007387 */ /* 0x000fe80000100a00 */
[----:B------:R-:W-:Y:S04]  /*772e0*/  STL.64 [R1+0x3318], R38 ;  /* 0x0033182601007387 */ /* 0x000fe80000100a00 */
[----:B------:R-:W-:Y:S04]  /*772f0*/  STL.64 [R1+0x308], R50 ;  /* 0x0003083201007387 */ /* 0x000fe80000100a00 */
[----:B------:R-:W-:Y:S01]  /*77300*/  STL.64 [R1+0x3320], R50 ;  /* 0x0033203201007387 */ /* 0x000fe20000100a00 */
[----:B--2---:R-:W-:-:S02]  /*77310*/  LOP3.LUT R65, R65, R64, RZ, 0x3c, !PT ;  /* 0x0000004041417212 */ /* 0x004fc400078e3cff */
[----:B----4-:R-:W-:Y:S02]  /*77320*/  LOP3.LUT R7, R7, R6, RZ, 0x3c, !PT ;  /* 0x0000000607077212 */ /* 0x010fe400078e3cff */
[----:B------:R-:W-:Y:S02]  /*77330*/  LOP3.LUT R64, R65, R64, RZ, 0x3c, !PT ;  /* 0x0000004041407212 */ /* 0x000fe400078e3cff */
[----:B------:R-:W-:Y:S02]  /*77340*/  LOP3.LUT R6, R7, R6, RZ, 0x3c, !PT ;  /* 0x0000000607067212 */ /* 0x000fe400078e3cff */
[----:B------:R-:W-:Y:S02]  /*77350*/  LOP3.LUT R65, R65, R64, RZ, 0x3c, !PT ;  /* 0x0000004041417212 */ /* 0x000fe400078e3cff */
[----:B------:R-:W-:-:S03]  /*77360*/  LOP3.LUT R7, R7, R6, RZ, 0x3c, !PT ;  /* 0x0000000607077212 */ /* 0x000fc600078e3cff */
[----:B------:R-:W-:Y:S04]  /*77370*/  STL.64 [R1+0x868], R64 ;  /* 0x0008684001007387 */ /* 0x000fe80000100a00 */
[----:B------:R-:W-:Y:S04]  /*77380*/  STL.64 [R1+0x3550], R64 ;  /* 0x0035504001007387 */ /* 0x000fe80000100a00 */
[----:B------:R-:W-:Y:S04]  /*77390*/  STL.64 [R1+0x870], R6 ;  /* 0x0008700601007387 */ /* 0x000fe80000100a00 */
[----:B------:R-:W-:Y:S04]  /*773a0*/  STL [R1+0x3568], R6 ;  /* 0x0035680601007387 */ /* 0x000fe80000100800 */
[----:B------:R1:W-:Y:S04]  /*773b0*/  STL [R1+0x3558], R7 ;  /* 0x0035580701007387 */ /* 0x0003e80000100800 */
[----:B------:R-:W2:Y:S01]  /*773c0*/  LDL.LU R43, [R1+0x28f4] ;  /* 0x0028f400012b7983 */ /* 0x000ea20000300800 */
[----:B------:R-:W-:-:S03]  /*773d0*/  IMAD.MOV.U32 R41, RZ, RZ, R86 ;  /* 0x000000ffff297224 */ /* 0x000fc600078e0056 */
[----:B------:R-:W4:Y:S01]  /*773e0*/  LDL.LU R42, [R1+0x2bc0] ;  /* 0x002bc000012a7983 */ /* 0x000f220000300800 */
[----:B------:R-:W-:-:S03]  /*773f0*/  IMAD.MOV.U32 R40, RZ, RZ, R87 ;  /* 0x000000ffff287224 */ /* 0x000fc600078e0057 */
[----:B------:R-:W4:Y:S01]  /*77400*/  LDL.LU R86, [R1+0x28f8] ;  /* 0x0028f80001567983 */ /* 0x000f220000300800 */
[----:B------:R-:W-:-:S03]  /*77410*/  IMAD.MOV.U32 R91, RZ, RZ, R0 ;  /* 0x000000ffff5b7224 */ /* 0x000fc600078e0000 */
[----:B------:R-:W4:Y:S01]  /*77420*/  LDL.LU R87, [R1+0x2bc4] ;  /* 0x002bc40001577983 */ /* 0x000f220000300800 */
[----:B------:R-:W-:-:S03]  /*77430*/  IMAD.MOV.U32 R90, RZ, RZ, R2 ;  /* 0x000000ffff5a7224 */ /* 0x000fc600078e0002 */
[----:B------:R-:W1:Y:S04]  /*77440*/  LDL.LU R0, [R1+0x28fc] ;  /* 0x0028fc0001007983 */ /* 0x000e680000300800 */
[----:B------:R-:W4:Y:S01]  /*77450*/  LDL.LU R2, [R1+0x2bc8] ;  /* 0x002bc80001027983 */ /* 0x000f220000300800 */
[----:B------:R-:W-:Y:S02]  /*77460*/  IMAD.MOV.U32 R19, RZ, RZ, R3 ;  /* 0x000000ffff137224 */ /* 0x000fe400078e0003 */
[----:B------:R-:W-:Y:S01]  /*77470*/  IMAD.MOV.U32 R18, RZ, RZ, R93 ;  /* 0x000000ffff127224 */ /* 0x000fe200078e005d */
[----:B------:R-:W4:Y:S04]  /*77480*/  LDL.LU R3, [R1+0x2900] ;  /* 0x0029000001037983 */ /* 0x000f280000300800 */
[----:B------:R-:W4:Y:S01]  /*77490*/  LDL.LU R93, [R1+0x2bcc] ;  /* 0x002bcc00015d7983 */ /* 0x000f220000300800 */
[----:B------:R-:W-:-:S05]  /*774a0*/  IMAD.MOV.U32 R22, RZ, RZ, R68 ;  /* 0x000000ffff167224 */ /* 0x000fca00078e0044 */
        /* <DEDUP_REMOVED lines=8> */
[----:B------:R-:W-:-:S03]  /*77530*/  IMAD.MOV.U32 R35, RZ, RZ, R69 ;  /* 0x000000ffff237224 */ /* 0x000fc600078e0045 */
[----:B------:R-:W4:Y:S04]  /*77540*/  LDL.LU R68, [R1+0x2904] ;  /* 0x0029040001447983 */ /* 0x000f280000300800 */
[----:B------:R-:W4:Y:S04]  /*77550*/  LDL.LU R69, [R1+0x2bd0] ;  /* 0x002bd00001457983 */ /* 0x000f280000300800 */
[----:B------:R-:W4:Y:S04]  /*77560*/  LDL.LU R71, [R1+0x2908] ;  /* 0x0029080001477983 */ /* 0x000f280000300800 */
[----:B0-----:R-:W4:Y:S04]  /*77570*/  LDL.LU R4, [R1+0x2bd4] ;  /* 0x002bd40001047983 */ /* 0x001f280000300800 */
[----:B------:R-:W4:Y:S01]  /*77580*/  LDL.LU R5, [R1+0x290c] ;  /* 0x00290c0001057983 */ /* 0x000f220000300800 */
[----:B------:R-:W-:-:S03]  /*77590*/  IMAD.MOV.U32 R34, RZ, RZ, R49 ;  /* 0x000000ffff227224 */ /* 0x000fc600078e0031 */
[----:B------:R-:W4:Y:S01]  /*775a0*/  LDL.LU R49, [R1+0x2bd8] ;  /* 0x002bd80001317983 */ /* 0x000f220000300800 */
[----:B---3--:R-:W-:Y:S02]  /*775b0*/  IMAD.MOV.U32 R21, RZ, RZ, R48 ;  /* 0x000000ffff157224 */ /* 0x008fe400078e0030 */
[----:B------:R-:W-:Y:S01]  /*775c0*/  IMAD.MOV.U32 R20, RZ, RZ, R67 ;  /* 0x000000ffff147224 */ /* 0x000fe200078e0043 */
[----:B------:R-:W3:Y:S04]  /*775d0*/  LDL.LU R48, [R1+0x2910] ;  /* 0x0029100001307983 */ /* 0x000ee80000300800 */
[----:B------:R-:W3:Y:S01]  /*775e0*/  LDL.LU R67, [R1+0x2bdc] ;  /* 0x002bdc0001437983 */ /* 0x000ee20000300800 */
[----:B------:R-:W-:Y:S02]  /*775f0*/  IMAD.MOV.U32 R15, RZ, RZ, R66 ;  /* 0x000000ffff0f7224 */ /* 0x000fe400078e0042 */
[----:B------:R-:W-:Y:S01]  /*77600*/  IMAD.MOV.U32 R14, RZ, RZ, R77 ;  /* 0x000000ffff0e7224 */ /* 0x000fe200078e004d */
        /* <DEDUP_REMOVED lines=10> */
[----:B------:R-:W-:Y:S04]  /*776b0*/  STL.64 [R1+0x328], R14 ;  /* 0x0003280e01007387 */ /* 0x000fe80000100a00 */
[----:B------:R0:W-:Y:S04]  /*776c0*/  STL.64 [R1+0x3388], R14 ;  /* 0x0033880e01007387 */ /* 0x0001e80000100a00 */
[----:B------:R-:W-:Y:S04]  /*776d0*/  STL.64 [R1+0x330], R52 ;  /* 0x0003303401007387 */ /* 0x000fe80000100a00 */
[----:B------:R-:W-:Y:S04]  /*776e0*/  STL [R1+0x33a0], R52 ;  /* 0x0033a03401007387 */ /* 0x000fe80000100800 */
[----:B------:R-:W-:Y:S01]  /*776f0*/  STL [R1+0x3390], R53 ;  /* 0x0033903501007387 */ /* 0x000fe20000100800 */
[----:B--2---:R-:W-:-:S03]  /*77700*/  IMAD.MOV.U32 R55, RZ, RZ, R43 ;  /* 0x000000ffff377224 */ /* 0x004fc600078e002b */
[----:B------:R-:W2:Y:S01]  /*77710*/  LDL.LU R43, [R1+0x291c] ;  /* 0x00291c00012b7983 */ /* 0x000ea20000300800 */
[----:B----4-:R-:W-:Y:S02]  /*77720*/  IMAD.MOV.U32 R54, RZ, RZ, R42 ;  /* 0x000000ffff367224 */ /* 0x010fe400078e002a */
[----:B-1----:R-:W-:Y:S02]  /*77730*/  IMAD.MOV.U32 R7, RZ, RZ, R0 ;  /* 0x000000ffff077224 */ /* 0x002fe400078e0000 */
[----:B------:R-:W-:Y:S02]  /*77740*/  IMAD.MOV.U32 R6, RZ, RZ, R2 ;  /* 0x000000ffff067224 */ /* 0x000fe400078e0002 */
[----:B------:R-:W-:Y:S02]  /*77750*/  IMAD.MOV.U32 R45, RZ, RZ, R86 ;  /* 0x000000ffff2d7224 */ /* 0x000fe400078e0056 */
[----:B------:R-:W-:Y:S01]  /*77760*/  IMAD.MOV.U32 R44, RZ, RZ, R87 ;  /* 0x000000ffff2c7224 */ /* 0x000fe200078e0057 */
[----:B------:R-:W-:Y:S04]  /*77770*/  STL.64 [R1+0x8f8], R6 ;  /* 0x0008f80601007387 */ /* 0x000fe80000100a00 */
        /* <DEDUP_REMOVED lines=8> */
[----:B------:R-:W4:Y:S01]  /*77800*/  LDL.LU R93, [R1+0x2bf4] ;  /* 0x002bf400015d7983 */ /* 0x000f220000300800 */
[----:B------:R-:W-:-:S03]  /*77810*/  LOP3.LUT R69, R69, R68, RZ, 0x3c, !PT ;  /* 0x0000004445457212 */ /* 0x000fc600078e3cff */
[----:B------:R-:W-:Y:S01]  /*77820*/  STL.64 [R1+0x338], R54 ;  /* 0x0003383601007387 */ /* 0x000fe20000100a00 */
[----:B------:R-:W-:-:S03]  /*77830*/  LOP3.LUT R68, R69, R68, RZ, 0x3c, !PT ;  /* 0x0000004445447212 */ /* 0x000fc600078e3cff */
[----:B------:R-:W-:Y:S04]  /*77840*/  STL.64 [R1+0x3398], R54 ;  /* 0x0033983601007387 */ /* 0x000fe80000100a00 */
[----:B------:R-:W-:Y:S01]  /*77850*/  STL.64 [R1+0x340], R44 ;  /* 0x0003402c01007387 */ /* 0x000fe20000100a00 */
[----:B------:R-:W-:-:S03]  /*77860*/  LOP3.LUT R69, R69, R68, RZ, 0x3c, !PT ;  /* 0x0000004445457212 */ /* 0x000fc600078e3cff */
[----:B------:R-:W-:Y:S01]  /*77870*/  STL.64 [R1+0x900], R12 ;  /* 0x0009000c01007387 */ /* 0x000fe20000100a00 */
[----:B------:R-:W-:-:S03]  /*77880*/  IMAD.MOV.U32 R70, RZ, RZ, R4 ;  /* 0x000000ffff467224 */ /* 0x000fc600078e0004 */
[----:B------:R-:W-:Y:S04]  /*77890*/  STL.64 [R1+0x33c0], R12 ;  /* 0x0033c00c01007387 */ /* 0x000fe80000100a00 */
[----:B------:R-:W-:Y:S04]  /*778a0*/  STL.64 [R1+0x33a8], R44 ;  /* 0x0033a82c01007387 */ /* 0x000fe80000100a00 */
[----:B------:R-:W-:Y:S04]  /*778b0*/  STL.64 [R1+0x918], R68 ;  /* 0x0009184401007387 */ /* 0x000fe80000100a00 */
[----:B------:R-:W-:Y:S04]  /*778c0*/  STL.64 [R1+0x3560], R68 ;  /* 0x0035604401007387 */ /* 0x000fe80000100a00 */
[----:B------:R-:W-:Y:S01]  /*778d0*/  STL.64 [R1+0x920], R70 ;  /* 0x0009204601007387 */ /* 0x000fe20000100a00 */
[----:B------:R-:W-:-:S03]  /*778e0*/  IMAD.MOV.U32 R83, RZ, RZ, R5 ;  /* 0x000000ffff537224 */ /* 0x000fc600078e0005 */
[----:B------:R-:W-:Y:S01]  /*778f0*/  STL.64 [R1+0x3570], R70 ;  /* 0x0035704601007387 */ /* 0x000fe20000100a00 */
[----:B------:R-:W-:-:S03]  /*77900*/  IMAD.MOV.U32 R82, RZ, RZ, R49 ;  /* 0x000000ffff527224 */ /* 0x000fc600078e0031 */
        /* <DEDUP_REMOVED lines=17> */
[----:B------:R1:W-:Y:S04]  /*77a20*/  STL.64 [R1+0x33b8], R32 ;  /* 0x0033b82001007387 */ /* 0x0003e80000100a00 */
[----:B------:R-:W-:Y:S04]  /*77a30*/  STL.64 [R1+0x100], R36 ;  /* 0x0001002401007387 */ /* 0x000fe80000100a00 */
[----:B------:R-:W-:Y:S04]  /*77a40*/  STL.64 [R1+0x33c8], R36 ;  /* 0x0033c82401007387 */ /* 0x000fe80000100a00 */
[----:B------:R-:W-:Y:S04]  /*77a50*/  STL.64 [R1+0x350], R8 ;  /* 0x0003500801007387 */ /* 0x000fe80000100a00 */
[----:B------:R-:W-:Y:S04]  /*77a60*/  STL.64 [R1+0x33d0], R8 ;  /* 0x0033d00801007387 */ /* 0x000fe80000100a00 */
[----:B------:R-:W3:Y:S04]  /*77a70*/  LDL.LU R72, [R1+0x293c] ;  /* 0x00293c0001487983 */ /* 0x000ee80000300800 */
[----:B------:R-:W3:Y:S04]  /*77a80*/  LDL.LU R73, [R1+0x2c08] ;  /* 0x002c080001497983 */ /* 0x000ee80000300800 */
[----:B------:R-:W3:Y:S04]  /*77a90*/  LDL.LU R74, [R1+0x2940] ;  /* 0x00294000014a7983 */ /* 0x000ee80000300800 */
[----:B------:R-:W3:Y:S01]  /*77aa0*/  LDL.LU R25, [R1+0x2c0c] ;  /* 0x002c0c0001197983 */ /* 0x000ee20000300800 */
[----:B--2---:R-:W-:-:S03]  /*77ab0*/  MOV R57, R43 ;  /* 0x0000002b00397202 */ /* 0x004fc60000000f00 */
[----:B------:R-:W2:Y:S01]  /*77ac0*/  LDL.LU R43, [R1+0x2944] ;  /* 0x00294400012b7983 */ /* 0x000ea20000300800 */
[----:B----4-:R-:W-:Y:S02]  /*77ad0*/  IMAD.MOV.U32 R56, RZ, RZ, R42 ;  /* 0x000000ffff387224 */ /* 0x010fe400078e002a */
[----:B------:R-:W-:Y:S01]  /*77ae0*/  IMAD.MOV.U32 R59, RZ, RZ, R86 ;  /* 0x000000ffff3b7224 */ /* 0x000fe200078e0056 */
        /* <DEDUP_REMOVED lines=8> */
[----:B------:R-:W-:Y:S02]  /*77b70*/  IMAD.MOV.U32 R63, RZ, RZ, R3 ;  /* 0x000000ffff3f7224 */ /* 0x000fe400078e0003 */
[----:B------:R-:W-:Y:S01]  /*77b80*/  IMAD.MOV.U32 R62, RZ, RZ, R93 ;  /* 0x000000ffff3e7224 */ /* 0x000fe200078e005d */
        /* <DEDUP_REMOVED lines=11> */
[----:B------:R-:W-:-:S03]  /*77c40*/  IMAD.MOV.U32 R84, RZ, RZ, R49 ;  /* 0x000000ffff547224 */ /* 0x000fc600078e0031 */
[----:B------:R-:W4:Y:S01]  /*77c50*/  LDL.LU R49, [R1+0x2c20] ;  /* 0x002c200001317983 */ /* 0x000f220000300800 */
[----:B------:R-:W-:Y:S02]  /*77c60*/  IMAD.MOV.U32 R85, RZ, RZ, R5 ;  /* 0x000000ffff557224 */ /* 0x000fe400078e0005 */
[----:B---3--:R-:W-:Y:S02]  /*77c70*/  IMAD.MOV.U32 R17, RZ, RZ, R48 ;  /* 0x000000ffff117224 */ /* 0x008fe400078e0030 */
[----:B------:R-:W-:Y:S01]  /*77c80*/  IMAD.MOV.U32 R16, RZ, RZ, R67 ;  /* 0x000000ffff107224 */ /* 0x000fe200078e0043 */
[----:B------:R-:W3:Y:S04]  /*77c90*/  LDL.LU R48, [R1+0x2958] ;  /* 0x0029580001307983 */ /* 0x000ee80000300800 */
[----:B------:R-:W3:Y:S01]  /*77ca0*/  LDL.LU R67, [R1+0x2c24] ;  /* 0x002c240001437983 */ /* 0x000ee20000300800 */
[----:B------:R-:W-:-:S03]  /*77cb0*/  IMAD.MOV.U32 R51, RZ, RZ, R66 ;  /* 0x000000ffff337224 */ /* 0x000fc600078e0042 */
[----:B------:R-:W0:Y:S01]  /*77cc0*/  LDL.LU R66, [R1+0x295c] ;  /* 0x00295c0001427983 */ /* 0x000e220000300800 */
[----:B------:R-:W-:-:S03]  /*77cd0*/  IMAD.MOV.U32 R50, RZ, RZ, R77 ;  /* 0x000000ffff327224 */ /* 0x000fc600078e004d */
[----:B------:R-:W3:Y:S01]  /*77ce0*/  LDL.LU R77, [R1+0x2c28] ;  /* 0x002c2800014d7983 */ /* 0x000ee20000300800 */
[----:B------:R-:W-:Y:S02]  /*77cf0*/  IMAD.MOV.U32 R5, RZ, RZ, R76 ;  /* 0x000000ffff057224 */ /* 0x000fe400078e004c */
[----:B------:R-:W-:Y:S01]  /*77d00*/  IMAD.MOV.U32 R4, RZ, RZ, R88 ;  /* 0x000000ffff047224 */ /* 0x000fe200078e0058 */
[----:B------:R-:W3:Y:S04]  /*77d10*/  LDL.LU R76, [R1+0x2960] ;  /* 0x00296000014c7983 */ /* 0x000ee80000300800 */
[----:B------:R-:W3:Y:S04]  /*77d20*/  LDL.LU R88, [R1+0x2c2c] ;  /* 0x002c2c0001587983 */ /* 0x000ee80000300800 */
[----:B------:R-:W-:Y:S04]  /*77d30*/  STL.64 [R1+0x370], R84 ;  /* 0x0003705401007387 */ /* 0x000fe80000100a00 */
[----:B------:R-:W-:Y:S01]  /*77d40*/  STL.64 [R1+0x33f8], R84 ;  /* 0x0033f85401007387 */ /* 0x000fe20000100a00 */
[----:B------:R-:W-:-:S03]  /*77d50*/  LOP3.LUT R73, R73, R72, RZ, 0x3c, !PT ;  /* 0x0000004849497212 */ /* 0x000fc600078e3cff */
[----:B------:R-:W-:Y:S01]  /*77d60*/  STL.64 [R1+0x378], R16 ;  /* 0x0003781001007387 */ /* 0x000fe20000100a00 */
[----:B------:R-:W-:-:S03]  /*77d70*/  LOP3.LUT R72, R73, R72, RZ, 0x3c, !PT ;  /* 0x0000004849487212 */ /* 0x000fc600078e3cff */
[----:B------:R-:W-:Y:S04]  /*77d80*/  STL.64 [R1+0x3400], R16 ;  /* 0x0034001001007387 */ /* 0x000fe80000100a00 */
[----:B------:R-:W-:Y:S01]  /*77d90*/  STL.64 [R1+0x9a8], R50 ;  /* 0x0009a83201007387 */ /* 0x000fe20000100a00 */
[----:B------:R-:W-:-:S03]  /*77da0*/  LOP3.LUT R73, R73, R72, RZ, 0x3c, !PT ;  /* 0x0000004849497212 */ /* 0x000fc600078e3cff */
[----:B------:R-:W-:Y:S04]  /*77db0*/  STL.64 [R1+0x3408], R50 ;  /* 0x0034083201007387 */ /* 0x000fe80000100a00 */
[----:B------:R-:W-:Y:S01]  /*77dc0*/  STL.64 [R1+0x9b8], R4 ;  /* 0x0009b80401007387 */ /* 0x000fe20000100a00 */
[----:B------:R-:W-:Y:S02]  /*77dd0*/  IMAD.MOV.U32 R78, RZ, RZ, R25 ;  /* 0x000000ffff4e7224 */ /* 0x000fe400078e0019 */
[----:B------:R-:W-:Y:S01]  /*77de0*/  IMAD.MOV.U32 R79, RZ, RZ, R74 ;  /* 0x000000ffff4f7224 */ /* 0x000fe200078e004a */
[----:B------:R-:W-:Y:S04]  /*77df0*/  STL.64 [R1+0x3410], R4 ;  /* 0x0034100401007387 */ /* 0x000fe80000100a00 */
[----:B------:R-:W-:Y:S04]  /*77e00*/  STL.64 [R1+0x9d0], R72 ;  /* 0x0009d04801007387 */ /* 0x000fe80000100a00 */
[----:B------:R-:W-:Y:S04]  /*77e10*/  STL [R1+0x3588], R72 ;  /* 0x0035884801007387 */ /* 0x000fe80000100800 */
[----:B------:R-:W-:Y:S04]  /*77e20*/  STL [R1+0x3578], R73 ;  /* 0x0035784901007387 */ /* 0x000fe80000100800 */
[----:B------:R-:W-:Y:S04]  /*77e30*/  STL.64 [R1+0x9e0], R78 ;  /* 0x0009e04e01007387 */ /* 0x000fe80000100a00 */
[----:B------:R0:W-:Y:S04]  /*77e40*/  STL.64 [R1+0x3580], R78 ;  /* 0x0035804e01007387 */ /* 0x0001e80000100a00 */
[----:B------:R-:W3:Y:S04]  /*77e50*/  LDL.LU R46, [R1+0x2964] ;  /* 0x00296400012e7983 */ /* 0x000ee80000300800 */
[----:B------:R-:W3:Y:S01]  /*77e60*/  LDL.LU R75, [R1+0x2c30] ;  /* 0x002c3000014b7983 */ /* 0x000ee20000300800 */
[----:B--2---:R-:W-:-:S02]  /*77e70*/  IMAD.MOV.U32 R29, RZ, RZ, R43 ;  /* 0x000000ffff1d7224 */ /* 0x004fc400078e002b */
[----:B----4-:R-:W-:Y:S02]  /*77e80*/  IMAD.MOV.U32 R28, RZ, RZ, R42 ;  /* 0x000000ffff1c7224 */ /* 0x010fe400078e002a */
[----:B------:R-:W-:Y:S02]  /*77e90*/  IMAD.MOV.U32 R43, RZ, RZ, R86 ;  /* 0x000000ffff2b7224 */ /* 0x000fe400078e0056 */
[----:B------:R-:W-:Y:S01]  /*77ea0*/  IMAD.MOV.U32 R42, RZ, RZ, R87 ;  /* 0x000000ffff2a7224 */ /* 0x000fe200078e0057 */
[----:B------:R-:W2:Y:S01]  /*77eb0*/  LDL.LU R86, [R1+0x2968] ;  /* 0x0029680001567983 */ /* 0x000ea20000300800 */
[----:B------:R-:W-:-:S03]  /*77ec0*/  IMAD.MOV.U32 R11, RZ, RZ, R0 ;  /* 0x000000ffff0b7224 */ /* 0x000fc600078e0000 */
[----:B------:R-:W4:Y:S01]  /*77ed0*/  LDL.LU R87, [R1+0x2c34] ;  /* 0x002c340001577983 */ /* 0x000f220000300800 */
[----:B------:R-:W-:-:S03]  /*77ee0*/  IMAD.MOV.U32 R10, RZ, RZ, R2 ;  /* 0x000000ffff0a7224 */ /* 0x000fc600078e0002 */
[----:B------:R-:W4:Y:S04]  /*77ef0*/  LDL.LU R0, [R1+0x296c] ;  /* 0x00296c0001007983 */ /* 0x000f280000300800 */
[----:B------:R-:W4:Y:S01]  /*77f00*/  LDL.LU R2, [R1+0x2c38] ;  /* 0x002c380001027983 */ /* 0x000f220000300800 */
[----:B------:R-:W-:Y:S02]  /*77f10*/  IMAD.MOV.U32 R31, RZ, RZ, R3 ;  /* 0x000000ffff1f7224 */ /* 0x000fe400078e0003 */
[----:B------:R-:W-:Y:S01]  /*77f20*/  IMAD.MOV.U32 R30, RZ, RZ, R93 ;  /* 0x000000ffff1e7224 */ /* 0x000fe200078e005d */
[----:B------:R-:W1:Y:S04]  /*77f30*/  LDL.LU R3, [R1+0x2970] ;  /* 0x0029700001037983 */ /* 0x000e680000300800 */
        /* <DEDUP_REMOVED lines=9> */
[----:B------:R-:W4:Y:S04]  /*77fd0*/  LDL.LU R38, [R1+0x2974] ;  /* 0x0029740001267983 */ /* 0x000f280000300800 */
[----:B------:R-:W4:Y:S04]  /*77fe0*/  LDL.LU R39, [R1+0x2c40] ;  /* 0x002c400001277983 */ /* 0x000f280000300800 */
[----:B------:R-:W4:Y:S01]  /*77ff0*/  LDL.LU R74, [R1+0x2978] ;  /* 0x00297800014a7983 */ /* 0x000f220000300800 */
[----:B------:R-:W-:-:S02]  /*78000*/  IMAD.MOV.U32 R81, RZ, RZ, R24 ;  /* 0x000000ffff517224 */ /* 0x000fc400078e0018 */
[----:B------:R-:W-:Y:S02]  /*78010*/  IMAD.MOV.U32 R80, RZ, RZ, R49 ;  /* 0x000000ffff507224 */ /* 0x000fe400078e0031 */
[----:B------:R-:W4:Y:S01]  /*78020*/  LDL.LU R49, [R1+0x2c44] ;  /* 0x002c440001317983 */ /* 0x000f220000300800 */
[----:B---3--:R-:W-:Y:S02]  /*78030*/  IMAD.MOV.U32 R25, RZ, RZ, R48 ;  /* 0x000000ffff197224 */ /* 0x008fe400078e0030 */
[----:B------:R-:W-:Y:S01]  /*78040*/  IMAD.MOV.U32 R24, RZ, RZ, R67 ;  /* 0x000000ffff187224 */ /* 0x000fe200078e0043 */
[----:B------:R-:W3:Y:S04]  /*78050*/  LDL.LU R48, [R1+0x297c] ;  /* 0x00297c0001307983 */ /* 0x000ee80000300800 */
[----:B------:R-:W3:Y:S01]  /*78060*/  LDL.LU R67, [R1+0x2c48] ;  /* 0x002c480001437983 */ /* 0x000ee20000300800 */
[----:B0-----:R-:W-:-:S02]  /*78070*/  IMAD.MOV.U32 R15, RZ, RZ, R66 ;  /* 0x000000ffff0f7224 */ /* 0x001fc400078e0042 */
[----:B------:R-:W-:Y:S01]  /*78080*/  IMAD.MOV.U32 R14, RZ, RZ, R77 ;  /* 0x000000ffff0e7224 */ /* 0x000fe200078e004d */
[----:B------:R-:W3:Y:S04]  /*78090*/  LDL.LU R66, [R1+0x2980] ;  /* 0x0029800001427983 */ /* 0x000ee80000300800 */
[----:B------:R-:W3:Y:S01]  /*780a0*/  LDL.LU R77, [R1+0x2c4c] ;  /* 0x002c4c00014d7983 */ /* 0x000ee20000300800 */
[----:B------:R-:W-:Y:S02]  /*780b0*/  IMAD.MOV.U32 R19, RZ, RZ, R76 ;  /* 0x000000ffff137224 */ /* 0x000fe400078e004c */
[----:B------:R-:W-:Y:S01]  /*780c0*/  IMAD.MOV.U32 R18, RZ, RZ, R88 ;  /* 0x000000ffff127224 */ /* 0x000fe200078e0058 */
[----:B------:R-:W3:Y:S04]  /*780d0*/  LDL.LU R76, [R1+0x2984] ;  /* 0x00298400014c7983 */ /* 0x000ee80000300800 */
[----:B------:R-:W3:Y:S04]  /*780e0*/  LDL.LU R88, [R1+0x2c50] ;  /* 0x002c500001587983 */ /* 0x000ee80000300800 */
        /* <DEDUP_REMOVED lines=8> */
[----:B------:R-:W3:Y:S04]  /*78170*/  LDL.LU R65, [R1+0x2988] ;  /* 0x0029880001417983 */ /* 0x000ee80000300800 */
[----:B------:R-:W3:Y:S01]  /*78180*/  LDL.LU R47, [R1+0x2c54] ;  /* 0x002c5400012f7983 */ /* 0x000ee20000300800 */
[----:B------:R-:W-:-:S02]  /*78190*/  IMAD.MOV.U32 R21, RZ, RZ, R46 ;  /* 0x000000ffff157224 */ /* 0x000fc400078e002e */
[----:B------:R-:W-:Y:S01]  /*781a0*/  IMAD.MOV.U32 R20, RZ, RZ, R75 ;  /* 0x000000ffff147224 */ /* 0x000fe200078e004b */
[----:B------:R-:W3:Y:S04]  /*781b0*/  LDL.LU R46, [R1+0x298c] ;  /* 0x00298c00012e7983 */ /* 0x000ee80000300800 */
[----:B------:R-:W3:Y:S01]  /*781c0*/  LDL.LU R75, [R1+0x2c58] ;  /* 0x002c5800014b7983 */ /* 0x000ee20000300800 */
[----:B--2---:R-:W-:Y:S02]  /*781d0*/  IMAD.MOV.U32 R23, RZ, RZ, R86 ;  /* 0x000000ffff177224 */ /* 0x004fe400078e0056 */
[----:B----4-:R-:W-:Y:S02]  /*781e0*/  IMAD.MOV.U32 R22, RZ, RZ, R87 ;  /* 0x000000ffff167224 */ /* 0x010fe400078e0057 */
[----:B------:R-:W-:-:S02]  /*781f0*/  IMAD.MOV.U32 R87, RZ, RZ, R0 ;  /* 0x000000ffff577224 */ /* 0x000fc400078e0000 */
[----:B------:R-:W-:Y:S01]  /*78200*/  IMAD.MOV.U32 R86, RZ, RZ, R2 ;  /* 0x000000ffff567224 */ /* 0x000fe200078e0002 */
[----:B------:R-:W2:Y:S04]  /*78210*/  LDL.LU R0, [R1+0x2990] ;  /* 0x0029900001007983 */ /* 0x000ea80000300800 */
[----:B------:R-:W4:Y:S01]  /*78220*/  LDL.LU R2, [R1+0x2c5c] ;  /* 0x002c5c0001027983 */ /* 0x000f220000300800 */
[----:B-1----:R-:W-:Y:S01]  /*78230*/  MOV R33, R3 ;  /* 0x0000000300217202 */ /* 0x002fe20000000f00 */
[----:B------:R-:W-:Y:S02]  /*78240*/  IMAD.MOV.U32 R32, RZ, RZ, R93 ;  /* 0x000000ffff207224 */ /* 0x000fe400078e005d */
[----:B------:R-:W4:Y:S04]  /*78250*/  LDL.LU R3, [R1+0x2994] ;  /* 0x0029940001037983 */ /* 0x000f280000300800 */
[----:B------:R-:W4:Y:S04]  /*78260*/  LDL.LU R93, [R1+0x2c60] ;  /* 0x002c6000015d7983 */ /* 0x000f280000300800 */
[----:B------:R-:W-:Y:S04]  /*78270*/  STL.64 [R1+0xa58], R20 ;  /* 0x000a581401007387 */ /* 0x000fe80000100a00 */
[----:B------:R-:W-:Y:S04]  /*78280*/  STL.64 [R1+0x3458], R20 ;  /* 0x0034581401007387 */ /* 0x000fe80000100a00 */
[----:B------:R-:W-:Y:S04]  /*78290*/  STL.64 [R1+0xa70], R86 ;  /* 0x000a705601007387 */ /* 0x000fe80000100a00 */
[----:B------:R-:W-:Y:S01]  /*782a0*/  STL.64 [R1+0xa68], R22 ;  /* 0x000a681601007387 */ /* 0x000fe20000100a00 */
[----:B------:R-:W-:-:S03]  /*782b0*/  IMAD.MOV.U32 R69, RZ, RZ, R38 ;  /* 0x000000ffff457224 */ /* 0x000fc600078e0026 */
[----:B------:R-:W-:Y:S01]  /*782c0*/  STL.64 [R1+0x3460], R22 ;  /* 0x0034601601007387 */ /* 0x000fe20000100a00 */
[----:B------:R-:W-:-:S03]  /*782d0*/  IMAD.MOV.U32 R68, RZ, RZ, R39 ;  /* 0x000000ffff447224 */ /* 0x000fc600078e0027 */
[----:B------:R-:W-:Y:S04]  /*782e0*/  STL.64 [R1+0xa80], R32 ;  /* 0x000a802001007387 */ /* 0x000fe80000100a00 */
[----:B------:R-:W-:Y:S01]  /*782f0*/  STL.64 [R1+0x3468], R32 ;  /* 0x0034682001007387 */ /* 0x000fe20000100a00 */
[----:B------:R-:W-:-:S03]  /*78300*/  IMAD.MOV.U32 R35, RZ, RZ, R74 ;  /* 0x000000ffff237224 */ /* 0x000fc600078e004a */
[----:B------:R-:W-:Y:S04]  /*78310*/  STL.64 [R1+0xaa8], R68 ;  /* 0x000aa84401007387 */ /* 0x000fe80000100a00 */
[----:B------:R-:W-:Y:S04]  /*78320*/  STL.64 [R1+0x3590], R68 ;  /* 0x0035904401007387 */ /* 0x000fe80000100a00 */
        /* <DEDUP_REMOVED lines=9> */
[----:B------:R-:W3:Y:S04]  /*783c0*/  LDL.LU R66, [R1+0xc44] ;  /* 0x000c440001427983 */ /* 0x000ee80000300800 */
[----:B------:R-:W3:Y:S01]  /*783d0*/  LDL.LU R77, [R1+0x2c6c] ;  /* 0x002c6c00014d7983 */ /* 0x000ee20000300800 */
[----:B------:R-:W-:-:S02]  /*783e0*/  IMAD.MOV.U32 R45, RZ, RZ, R76 ;  /* 0x000000ffff2d7224 */ /* 0x000fc400078e004c */
        /* <DEDUP_REMOVED lines=11> */
[----:B------:R-:W-:-:S02]  /*784a0*/  IMAD.MOV.U32 R52, RZ, RZ, R47 ;  /* 0x000000ffff347224 */ /* 0x000fc400078e002f */
[----:B------:R-:W-:Y:S02]  /*784b0*/  IMAD.MOV.U32 R53, RZ, RZ, R65 ;  /* 0x000000ffff357224 */ /* 0x000fe400078e0041 */
[----:B------:R-:W-:Y:S02]  /*784c0*/  IMAD.MOV.U32 R55, RZ, RZ, R46 ;  /* 0x000000ffff377224 */ /* 0x000fe400078e002e */
[----:B------:R-:W-:Y:S02]  /*784d0*/  IMAD.MOV.U32 R54, RZ, RZ, R75 ;  /* 0x000000ffff367224 */ /* 0x000fe400078e004b */
[----:B--2---:R-:W-:Y:S02]  /*784e0*/  IMAD.MOV.U32 R79, RZ, RZ, R0 ;  /* 0x000000ffff4f7224 */ /* 0x004fe400078e0000 */
[----:B----4-:R-:W-:Y:S01]  /*784f0*/  IMAD.MOV.U32 R78, RZ, RZ, R2 ;  /* 0x000000ffff4e7224 */ /* 0x010fe200078e0002 */
[----:B------:R-:W2:Y:S04]  /*78500*/  LDL.LU R0, [R1+0xc80] ;  /* 0x000c800001007983 */ /* 0x000ea80000300800 */
[----:B------:R-:W4:Y:S01]  /*78510*/  LDL.LU R2, [R1+0x2c74] ;  /* 0x002c740001027983 */ /* 0x000f220000300800 */
[----:B------:R-:W-:-:S02]  /*78520*/  IMAD.MOV.U32 R83, RZ, RZ, R3 ;  /* 0x000000ffff537224 */ /* 0x000fc400078e0003 */
[----:B------:R-:W-:Y:S01]  /*78530*/  IMAD.MOV.U32 R82, RZ, RZ, R93 ;  /* 0x000000ffff527224 */ /* 0x000fe200078e005d */
[----:B------:R-:W4:Y:S04]  /*78540*/  LDL.LU R3, [R1+0xca0] ;  /* 0x000ca00001037983 */ /* 0x000f280000300800 */
[----:B------:R-:W4:Y:S04]  /*78550*/  LDL.LU R93, [R1+0x2c78] ;  /* 0x002c7800015d7983 */ /* 0x000f280000300800 */
[----:B------:R-:W4:Y:S04]  /*78560*/  LDL.LU R46, [R1+0xcd8] ;  /* 0x000cd800012e7983 */ /* 0x000f280000300800 */
[----:B------:R-:W4:Y:S04]  /*78570*/  LDL.LU R75, [R1+0x2c7c] ;  /* 0x002c7c00014b7983 */ /* 0x000f280000300800 */
[----:B------:R-:W-:Y:S04]  /*78580*/  STL.64 [R1+0xb68], R52 ;  /* 0x000b683401007387 */ /* 0x000fe80000100a00 */
[----:B------:R-:W-:Y:S04]  /*78590*/  STL.64 [R1+0x3490], R52 ;  /* 0x0034903401007387 */ /* 0x000fe80000100a00 */
[----:B------:R-:W-:Y:S04]  /*785a0*/  STL.64 [R1+0xba8], R78 ;  /* 0x000ba84e01007387 */ /* 0x000fe80000100a00 */
[----:B------:R-:W-:Y:S04]  /*785b0*/  STL [R1+0x35a8], R78 ;  /* 0x0035a84e01007387 */ /* 0x000fe80000100800 */
[----:B------:R-:W-:Y:S04]  /*785c0*/  STL [R1+0x3598], R79 ;  /* 0x0035984f01007387 */ /* 0x000fe80000100800 */
[----:B------:R-:W-:Y:S04]  /*785d0*/  STL.64 [R1+0xb80], R54 ;  /* 0x000b803601007387 */ /* 0x000fe80000100a00 */
[----:B------:R-:W-:Y:S01]  /*785e0*/  STL.64 [R1+0x3498], R54 ;  /* 0x0034983601007387 */ /* 0x000fe20000100a00 */
[----:B------:R-:W-:-:S03]  /*785f0*/  IMAD.MOV.U32 R13, RZ, RZ, R74 ;  /* 0x000000ffff0d7224 */ /* 0x000fc600078e004a */
[----:B------:R-:W4:Y:S01]  /*78600*/  LDL.LU R74, [R1+0xd08] ;  /* 0x000d0800014a7983 */ /* 0x000f220000300800 */
[----:B------:R-:W-:-:S03]  /*78610*/  IMAD.MOV.U32 R12, RZ, RZ, R49 ;  /* 0x000000ffff0c7224 */ /* 0x000fc600078e0031 */
[----:B------:R-:W4:Y:S04]  /*78620*/  LDL.LU R49, [R1+0x2c80] ;  /* 0x002c800001317983 */ /* 0x000f280000300800 */
[----:B------:R-:W-:Y:S04]  /*78630*/  STL.64 [R1+0xbe8], R82 ;  /* 0x000be85201007387 */ /* 0x000fe80000100a00 */
[----:B------:R0:W-:Y:S01]  /*78640*/  STL.64 [R1+0x35a0], R82 ;  /* 0x0035a05201007387 */ /* 0x0001e20000100a00 */
[----:B---3--:R-:W-:Y:S02]  /*78650*/  IMAD.MOV.U32 R37, RZ, RZ, R48 ;  /* 0x000000ffff257224 */ /* 0x008fe400078e0030 */
[----:B------:R-:W-:Y:S01]  /*78660*/  IMAD.MOV.U32 R36, RZ, RZ, R67 ;  /* 0x000000ffff247224 */ /* 0x000fe200078e0043 */
[----:B------:R-:W3:Y:S04]  /*78670*/  LDL.LU R48, [R1+0xd18] ;  /* 0x000d180001307983 */ /* 0x000ee80000300800 */
[----:B------:R-:W3:Y:S04]  /*78680*/  LDL.LU R67, [R1+0x2c84] ;  /* 0x002c840001437983 */ /* 0x000ee80000300800 */
[----:B------:R-:W-:Y:S01]  /*78690*/  STL.64 [R1+0xc00], R12 ;  /* 0x000c000c01007387 */ /* 0x000fe20000100a00 */
[----:B------:R-:W-:-:S03]  /*786a0*/  IMAD.MOV.U32 R9, RZ, RZ, R66 ;  /* 0x000000ffff097224 */ /* 0x000fc600078e0042 */
[----:B------:R-:W-:Y:S04]  /*786b0*/  STL.64 [R1+0x35b0], R12 ;  /* 0x0035b00c01007387 */ /* 0x000fe80000100a00 */
[----:B------:R-:W3:Y:S01]  /*786c0*/  LDL.LU R66, [R1+0xd48] ;  /* 0x000d480001427983 */ /* 0x000ee20000300800 */
[----:B------:R-:W-:-:S03]  /*786d0*/  IMAD.MOV.U32 R56, RZ, RZ, R88 ;  /* 0x000000ffff387224 */ /* 0x000fc600078e0058 */
[----:B------:R-:W3:Y:S01]  /*786e0*/  LDL.LU R88, [R1+0x2c88] ;  /* 0x002c880001587983 */ /* 0x000ee20000300800 */
[----:B------:R-:W-:-:S03]  /*786f0*/  IMAD.MOV.U32 R8, RZ, RZ, R77 ;  /* 0x000000ffff087224 */ /* 0x000fc600078e004d */
[----:B------:R-:W-:Y:S04]  /*78700*/  STL.64 [R1+0xc28], R36 ;  /* 0x000c282401007387 */ /* 0x000fe80000100a00 */
[----:B------:R-:W-:Y:S04]  /*78710*/  STL [R1+0x35c8], R36 ;  /* 0x0035c82401007387 */ /* 0x000fe80000100800 */
[----:B------:R-:W-:Y:S04]  /*78720*/  STL [R1+0x35b8], R37 ;  /* 0x0035b82501007387 */ /* 0x000fe80000100800 */
[----:B------:R-:W-:Y:S04]  /*78730*/  STL.64 [R1+0xc40], R8 ;  /* 0x000c400801007387 */ /* 0x000fe80000100a00 */
[----:B------:R1:W-:Y:S01]  /*78740*/  STL.64 [R1+0x35c0], R8 ;  /* 0x0035c00801007387 */ /* 0x0003e20000100a00 */
[----:B------:R-:W-:-:S03]  /*78750*/  IMAD.MOV.U32 R57, RZ, RZ, R76 ;  /* 0x000000ffff397224 */ /* 0x000fc600078e004c */
[----:B------:R-:W3:Y:S04]  /*78760*/  LDL.LU R77, [R1+0xd58] ;  /* 0x000d5800014d7983 */ /* 0x000ee80000300800 */
[----:B------:R-:W3:Y:S01]  /*78770*/  LDL.LU R76, [R1+0x2c8c] ;  /* 0x002c8c00014c7983 */ /* 0x000ee20000300800 */
[----:B--2---:R-:W-:Y:S02]  /*78780*/  IMAD.MOV.U32 R59, RZ, RZ, R0 ;  /* 0x000000ffff3b7224 */ /* 0x004fe400078e0000 */
[----:B----4-:R-:W-:Y:S01]  /*78790*/  IMAD.MOV.U32 R58, RZ, RZ, R2 ;  /* 0x000000ffff3a7224 */ /* 0x010fe200078e0002 */
[----:B------:R-:W2:Y:S04]  /*787a0*/  LDL.LU R0, [R1+0xd88] ;  /* 0x000d880001007983 */ /* 0x000ea80000300800 */
[----:B------:R-:W4:Y:S04]  /*787b0*/  LDL.LU R2, [R1+0x2c90] ;  /* 0x002c900001027983 */ /* 0x000f280000300800 */
[----:B------:R-:W-:Y:S04]  /*787c0*/  STL.64 [R1+0xc68], R56 ;  /* 0x000c683801007387 */ /* 0x000fe80000100a00 */
[----:B------:R-:W-:Y:S01]  /*787d0*/  STL.64 [R1+0x35d0], R56 ;  /* 0x0035d03801007387 */ /* 0x000fe20000100a00 */
[----:B0-----:R-:W-:-:S02]  /*787e0*/  IMAD.MOV.U32 R83, RZ, RZ, R3 ;  /* 0x000000ffff537224 */ /* 0x001fc400078e0003 */
[----:B------:R-:W-:Y:S01]  /*787f0*/  IMAD.MOV.U32 R82, RZ, RZ, R93 ;  /* 0x000000ffff527224 */ /* 0x000fe200078e005d */
[----:B------:R-:W1:Y:S04]  /*78800*/  LDL.LU R3, [R1+0xd98] ;  /* 0x000d980001037983 */ /* 0x000e680000300800 */
[----:B------:R-:W4:Y:S04]  /*78810*/  LDL.LU R93, [R1+0x2c94] ;  /* 0x002c9400015d7983 */ /* 0x000f280000300800 */
[----:B------:R-:W-:Y:S04]  /*78820*/  STL.64 [R1+0xc80], R58 ;  /* 0x000c803a01007387 */ /* 0x000fe80000100a00 */
[----:B------:R-:W-:Y:S01]  /*78830*/  STL [R1+0x35e8], R58 ;  /* 0x0035e83a01007387 */ /* 0x000fe20000100800 */
[----:B------:R-:W-:-:S03]  /*78840*/  IMAD.MOV.U32 R61, RZ, RZ, R46 ;  /* 0x000000ffff3d7224 */ /* 0x000fc600078e002e */
[----:B------:R-:W-:Y:S01]  /*78850*/  STL [R1+0x35d8], R59 ;  /* 0x0035d83b01007387 */ /* 0x000fe20000100800 */
[----:B------:R-:W-:-:S03]  /*78860*/  IMAD.MOV.U32 R60, RZ, RZ, R75 ;  /* 0x000000ffff3c7224 */ /* 0x000fc600078e004b */
[----:B------:R-:W4:Y:S04]  /*78870*/  LDL.LU R46, [R1+0xdd8] ;  /* 0x000dd800012e7983 */ /* 0x000f280000300800 */
[----:B------:R-:W4:Y:S04]  /*78880*/  LDL.LU R75, [R1+0x2c98] ;  /* 0x002c9800014b7983 */ /* 0x000f280000300800 */
[----:B------:R-:W-:Y:S01]  /*78890*/  STL.64 [R1+0xca0], R82 ;  /* 0x000ca05201007387 */ /* 0x000fe20000100a00 */
[----:B------:R-:W-:-:S03]  /*788a0*/  IMAD.MOV.U32 R63, RZ, RZ, R74 ;  /* 0x000000ffff3f7224 */ /* 0x000fc600078e004a */
[----:B------:R0:W-:Y:S04]  /*788b0*/  STL.64 [R1+0x35e0], R82 ;  /* 0x0035e05201007387 */ /* 0x0001e80000100a00 */
[----:B------:R-:W4:Y:S01]  /*788c0*/  LDL.LU R74, [R1+0xe08] ;  /* 0x000e0800014a7983 */ /* 0x000f220000300800 */
[----:B------:R-:W-:-:S03]  /*788d0*/  IMAD.MOV.U32 R62, RZ, RZ, R49 ;  /* 0x000000ffff3e7224 */ /* 0x000fc600078e0031 */
[----:B------:R-:W4:Y:S01]  /*788e0*/  LDL.LU R49, [R1+0x2c9c] ;  /* 0x002c9c0001317983 */ /* 0x000f220000300800 */
[----:B---3--:R-:W-:Y:S02]  /*788f0*/  IMAD.MOV.U32 R85, RZ, RZ, R48 ;  /* 0x000000ffff557224 */ /* 0x008fe400078e0030 */
[----:B------:R-:W-:Y:S01]  /*78900*/  IMAD.MOV.U32 R84, RZ, RZ, R67 ;  /* 0x000000ffff547224 */ /* 0x000fe200078e0043 */
[----:B------:R-:W3:Y:S04]  /*78910*/  LDL.LU R48, [R1+0xe18] ;  /* 0x000e180001307983 */ /* 0x000ee80000300800 */
[----:B------:R-:W3:Y:S04]  /*78920*/  LDL.LU R67, [R1+0x2ca0] ;  /* 0x002ca00001437983 */ /* 0x000ee80000300800 */
[----:B------:R-:W-:Y:S04]  /*78930*/  STL.64 [R1+0xcd8], R60 ;  /* 0x000cd83c01007387 */ /* 0x000fe80000100a00 */
[----:B------:R-:W-:Y:S01]  /*78940*/  STL.64 [R1+0x35f0], R60 ;  /* 0x0035f03c01007387 */ /* 0x000fe20000100a00 */
[----:B------:R-:W-:-:S02]  /*78950*/  IMAD.MOV.U32 R17, RZ, RZ, R66 ;  /* 0x000000ffff117224 */ /* 0x000fc400078e0042 */
[----:B------:R-:W-:Y:S01]  /*78960*/  IMAD.MOV.U32 R16, RZ, RZ, R88 ;  /* 0x000000ffff107224 */ /* 0x000fe200078e0058 */
[----:B------:R-:W3:Y:S04]  /*78970*/  LDL.LU R66, [R1+0xe48] ;  /* 0x000e480001427983 */ /* 0x000ee80000300800 */
[----:B------:R-:W3:Y:S04]  /*78980*/  LDL.LU R88, [R1+0x2ca4] ;  /* 0x002ca40001587983 */ /* 0x000ee80000300800 */
[----:B------:R-:W-:Y:S04]  /*78990*/  STL.64 [R1+0xd08], R62 ;  /* 0x000d083e01007387 */ /* 0x000fe80000100a00 */
[----:B------:R0:W-:Y:S04]  /*789a0*/  STL.64 [R1+0x35f8], R62 ;  /* 0x0035f83e01007387 */ /* 0x0001e80000100a00 */
[----:B------:R-:W-:Y:S04]  /*789b0*/  STL.64 [R1+0xd18], R84 ;  /* 0x000d185401007387 */ /* 0x000fe80000100a00 */
[----:B------:R-:W-:Y:S04]  /*789c0*/  STL.64 [R1+0x3600], R84 ;  /* 0x0036005401007387 */ /* 0x000fe80000100a00 */
[----:B------:R-:W-:Y:S04]  /*789d0*/  STL.64 [R1+0xd48], R16 ;  /* 0x000d481001007387 */ /* 0x000fe80000100a00 */
[----:B------:R-:W-:Y:S01]  /*789e0*/  STL [R1+0x3608], R17 ;  /* 0x0036081101007387 */ /* 0x000fe20000100800 */
[----:B------:R-:W-:-:S03]  /*789f0*/  MOV R51, R77 ;  /* 0x0000004d00337202 */ /* 0x000fc60000000f00 */
[----:B------:R-:W-:Y:S01]  /*78a00*/  STL [R1+0x3620], R16 ;  /* 0x0036201001007387 */ /* 0x000fe20000100800 */
[----:B------:R-:W-:-:S03]  /*78a10*/  IMAD.MOV.U32 R50, RZ, RZ, R76 ;  /* 0x000000ffff327224 */ /* 0x000fc600078e004c */
[----:B------:R-:W3:Y:S04]  /*78a20*/  LDL.LU R77, [R1+0xe58] ;  /* 0x000e5800014d7983 */ /* 0x000ee80000300800 */
[----:B------:R-:W3:Y:S01]  /*78a30*/  LDL.LU R76, [R1+0x2ca8] ;  /* 0x002ca800014c7983 */ /* 0x000ee20000300800 */
[----:B--2---:R-:W-:Y:S02]  /*78a40*/  IMAD.MOV.U32 R5, RZ, RZ, R0 ;  /* 0x000000ffff057224 */ /* 0x004fe400078e0000 */
[----:B----4-:R-:W-:Y:S01]  /*78a50*/  IMAD.MOV.U32 R4, RZ, RZ, R2 ;  /* 0x000000ffff047224 */ /* 0x010fe200078e0002 */
[----:B------:R-:W2:Y:S04]  /*78a60*/  LDL.LU R0, [R1+0xe78] ;  /* 0x000e780001007983 */ /* 0x000ea80000300800 */
[----:B------:R-:W4:Y:S01]  /*78a70*/  LDL.LU R2, [R1+0x2cac] ;  /* 0x002cac0001027983 */ /* 0x000f220000300800 */
[----:B-1----:R-:W-:-:S03]  /*78a80*/  IMAD.MOV.U32 R9, RZ, RZ, R3 ;  /* 0x000000ffff097224 */ /* 0x002fc600078e0003 */
[----:B------:R-:W0:Y:S01]  /*78a90*/  LDL.LU R3, [R1+0xe88] ;  /* 0x000e880001037983 */ /* 0x000e220000300800 */
[----:B------:R-:W-:-:S03]  /*78aa0*/  IMAD.MOV.U32 R8, RZ, RZ, R93 ;  /* 0x000000ffff087224 */ /* 0x000fc600078e005d */
[----:B------:R-:W4:Y:S04]  /*78ab0*/  LDL.LU R93, [R1+0x2cb0] ;  /* 0x002cb000015d7983 */ /* 0x000f280000300800 */
[----:B------:R-:W-:Y:S04]  /*78ac0*/  STL.64 [R1+0xd58], R50 ;  /* 0x000d583201007387 */ /* 0x000fe80000100a00 */
[----:B------:R1:W-:Y:S01]  /*78ad0*/  STL.64 [R1+0x3610], R50 ;  /* 0x0036103201007387 */ /* 0x0003e20000100a00 */
[----:B------:R-:W-:Y:S02]  /*78ae0*/  IMAD.MOV.U32 R29, RZ, RZ, R46 ;  /* 0x000000ffff1d7224 */ /* 0x000fe400078e002e */
[----:B------:R-:W-:Y:S01]  /*78af0*/  IMAD.MOV.U32 R28, RZ, RZ, R75 ;  /* 0x000000ffff1c7224 */ /* 0x000fe200078e004b */
[----:B------:R-:W4:Y:S04]  /*78b00*/  LDL.LU R46, [R1+0xea8] ;  /* 0x000ea800012e7983 */ /* 0x000f280000300800 */
[----:B------:R-:W4:Y:S04]  /*78b10*/  LDL.LU R75, [R1+0x2cb4] ;  /* 0x002cb400014b7983 */ /* 0x000f280000300800 */
[----:B------:R-:W-:Y:S04]  /*78b20*/  STL.64 [R1+0xd88], R4 ;  /* 0x000d880401007387 */ /* 0x000fe80000100a00 */
[----:B------:R0:W-:Y:S04]  /*78b30*/  STL.64 [R1+0x3618], R4 ;  /* 0x0036180401007387 */ /* 0x0001e80000100a00 */
[----:B------:R-:W-:Y:S04]  /*78b40*/  STL.64 [R1+0xd98], R8 ;  /* 0x000d980801007387 */ /* 0x000fe80000100a00 */
[----:B------:R-:W-:Y:S01]  /*78b50*/  STL.64 [R1+0x3628], R8 ;  /* 0x0036280801007387 */ /* 0x000fe20000100a00 */
[----:B------:R-:W-:-:S02]  /*78b60*/  IMAD.MOV.U32 R43, RZ, RZ, R74 ;  /* 0x000000ffff2b7224 */ /* 0x000fc400078e004a */
[----:B------:R-:W-:Y:S02]  /*78b70*/  IMAD.MOV.U32 R42, RZ, RZ, R49 ;  /* 0x000000ffff2a7224 */ /* 0x000fe400078e0031 */
[----:B------:R-:W4:Y:S01]  /*78b80*/  LDL.LU R49, [R1+0xeb8] ;  /* 0x000eb80001317983 */ /* 0x000f220000300800 */
[----:B---3--:R-:W-:Y:S02]  /*78b90*/  IMAD.MOV.U32 R11, RZ, RZ, R48 ;  /* 0x000000ffff0b7224 */ /* 0x008fe400078e0030 */
[----:B------:R-:W-:Y:S01]  /*78ba0*/  IMAD.MOV.U32 R10, RZ, RZ, R67 ;  /* 0x000000ffff0a7224 */ /* 0x000fe200078e0043 */
[----:B------:R-:W3:Y:S04]  /*78bb0*/  LDL.LU R48, [R1+0x2cb8] ;  /* 0x002cb80001307983 */ /* 0x000ee80000300800 */
        /* <DEDUP_REMOVED lines=11> */
[----:B------:R-:W-:Y:S04]  /*78c70*/  STL [R1+0x3658], R10 ;  /* 0x0036580a01007387 */ /* 0x000fe80000100800 */
[----:B------:R-:W-:Y:S04]  /*78c80*/  STL [R1+0x3640], R11 ;  /* 0x0036400b01007387 */ /* 0x000fe80000100800 */
[----:B------:R-:W-:Y:S01]  /*78c90*/  STL.64 [R1+0xe48], R30 ;  /* 0x000e481e01007387 */ /* 0x000fe20000100a00 */
[----:B------:R-:W-:-:S03]  /*78ca0*/  IMAD.MOV.U32 R81, RZ, RZ, R77 ;  /* 0x000000ffff517224 */ /* 0x000fc600078e004d */
[----:B------:R0:W-:Y:S01]  /*78cb0*/  STL.64 [R1+0x3648], R30 ;  /* 0x0036481e01007387 */ /* 0x0001e20000100a00 */
[----:B------:R-:W-:-:S03]  /*78cc0*/  IMAD.MOV.U32 R80, RZ, RZ, R76 ;  /* 0x000000ffff507224 */ /* 0x000fc600078e004c */
[----:B------:R-:W3:Y:S04]  /*78cd0*/  LDL.LU R77, [R1+0xee8] ;  /* 0x000ee800014d7983 */ /* 0x000ee80000300800 */
[----:B------:R-:W3:Y:S01]  /*78ce0*/  LDL.LU R76, [R1+0x2cc4] ;  /* 0x002cc400014c7983 */ /* 0x000ee20000300800 */
[----:B--2---:R-:W-:Y:S02]  /*78cf0*/  IMAD.MOV.U32 R25, RZ, RZ, R0 ;  /* 0x000000ffff197224 */ /* 0x004fe400078e0000 */
[----:B----4-:R-:W-:Y:S01]  /*78d00*/  IMAD.MOV.U32 R24, RZ, RZ, R2 ;  /* 0x000000ffff187224 */ /* 0x010fe200078e0002 */
[----:B------:R-:W2:Y:S04]  /*78d10*/  LDL.LU R0, [R1+0xef8] ;  /* 0x000ef80001007983 */ /* 0x000ea80000300800 */
[----:B------:R-:W4:Y:S01]  /*78d20*/  LDL.LU R2, [R1+0x2cc8] ;  /* 0x002cc80001027983 */ /* 0x000f220000300800 */
[----:B0-----:R-:W-:-:S02]  /*78d30*/  IMAD.MOV.U32 R83, RZ, RZ, R3 ;  /* 0x000000ffff537224 */ /* 0x001fc400078e0003 */
[----:B------:R-:W-:Y:S01]  /*78d40*/  IMAD.MOV.U32 R82, RZ, RZ, R93 ;  /* 0x000000ffff527224 */ /* 0x000fe200078e005d */
[----:B------:R-:W4:Y:S04]  /*78d50*/  LDL.LU R3, [R1+0xf08] ;  /* 0x000f080001037983 */ /* 0x000f280000300800 */
[----:B------:R-:W4:Y:S04]  /*78d60*/  LDL.LU R93, [R1+0x2ccc] ;  /* 0x002ccc00015d7983 */ /* 0x000f280000300800 */
[----:B------:R-:W-:Y:S04]  /*78d70*/  STL.64 [R1+0xe58], R80 ;  /* 0x000e585001007387 */ /* 0x000fe80000100a00 */
[----:B------:R-:W-:Y:S04]  /*78d80*/  STL.64 [R1+0x3650], R80 ;  /* 0x0036505001007387 */ /* 0x000fe80000100a00 */
[----:B------:R-:W4:Y:S04]  /*78d90*/  LDL.LU R6, [R1+0xf28] ;  /* 0x000f280001067983 */ /* 0x000f280000300800 */
[----:B------:R-:W4:Y:S04]  /*78da0*/  LDL.LU R64, [R1+0x2cd0] ;  /* 0x002cd00001407983 */ /* 0x000f280000300800 */
[----:B------:R-:W-:Y:S04]  /*78db0*/  STL.64 [R1+0xe78], R24 ;  /* 0x000e781801007387 */ /* 0x000fe80000100a00 */
[----:B------:R-:W-:Y:S01]  /*78dc0*/  STL.64 [R1+0x3660], R24 ;  /* 0x0036601801007387 */ /* 0x000fe20000100a00 */
[----:B------:R-:W-:-:S03]  /*78dd0*/  IMAD.MOV.U32 R47, RZ, RZ, R46 ;  /* 0x000000ffff2f7224 */ /* 0x000fc600078e002e */
[----:B------:R-:W-:Y:S01]  /*78de0*/  STL.64 [R1+0xe88], R82 ;  /* 0x000e885201007387 */ /* 0x000fe20000100a00 */
[----:B------:R-:W-:-:S03]  /*78df0*/  IMAD.MOV.U32 R46, RZ, RZ, R75 ;  /* 0x000000ffff2e7224 */ /* 0x000fc600078e004b */
[----:B------:R0:W-:Y:S04]  /*78e00*/  STL.64 [R1+0x3668], R82 ;  /* 0x0036685201007387 */ /* 0x0001e80000100a00 */
[----:B------:R-:W4:Y:S04]  /*78e10*/  LDL.LU R65, [R1+0xf38] ;  /* 0x000f380001417983 */ /* 0x000f280000300800 */
[----:B------:R-:W4:Y:S01]  /*78e20*/  LDL.LU R75, [R1+0x2cd4] ;  /* 0x002cd400014b7983 */ /* 0x000f220000300800 */
[----:B---3--:R-:W-:Y:S02]  /*78e30*/  IMAD.MOV.U32 R15, RZ, RZ, R74 ;  /* 0x000000ffff0f7224 */ /* 0x008fe400078e004a */
[----:B------:R-:W-:Y:S01]  /*78e40*/  IMAD.MOV.U32 R14, RZ, RZ, R67 ;  /* 0x000000ffff0e7224 */ /* 0x000fe200078e0043 */
[----:B------:R-:W3:Y:S04]  /*78e50*/  LDL.LU R74, [R1+0xf48] ;  /* 0x000f4800014a7983 */ /* 0x000ee80000300800 */
[----:B------:R-:W3:Y:S04]  /*78e60*/  LDL.LU R67, [R1+0x2cd8] ;  /* 0x002cd80001437983 */ /* 0x000ee80000300800 */
[----:B------:R-:W-:Y:S04]  /*78e70*/  STL.64 [R1+0xea8], R46 ;  /* 0x000ea82e01007387 */ /* 0x000fe80000100a00 */
[----:B------:R-:W-:Y:S04]  /*78e80*/  STL [R1+0x3680], R46 ;  /* 0x0036802e01007387 */ /* 0x000fe80000100800 */
[----:B------:R-:W-:Y:S01]  /*78e90*/  STL [R1+0x3670], R47 ;  /* 0x0036702f01007387 */ /* 0x000fe20000100800 */
        /* <DEDUP_REMOVED lines=9> */
[----:B------:R-:W-:Y:S01]  /*78f30*/  STL [R1+0x36a0], R18 ;  /* 0x0036a01201007387 */ /* 0x000fe20000100800 */
[----:B------:R-:W-:-:S03]  /*78f40*/  IMAD.MOV.U32 R21, RZ, RZ, R77 ;  /* 0x000000ffff157224 */ /* 0x000fc600078e004d */
        /* <DEDUP_REMOVED lines=8> */
[----:B------:R-:W-:-:S02]  /*78fd0*/  IMAD.MOV.U32 R63, RZ, RZ, R3 ;  /* 0x000000ffff3f7224 */ /* 0x000fc400078e0003 */
[----:B------:R-:W-:Y:S01]  /*78fe0*/  IMAD.MOV.U32 R62, RZ, RZ, R93 ;  /* 0x000000ffff3e7224 */ /* 0x000fe200078e005d */
[----:B------:R-:W1:Y:S04]  /*78ff0*/  LDL.LU R3, [R1+0xf88] ;  /* 0x000f880001037983 */ /* 0x000e680000300800 */
[----:B------:R-:W4:Y:S04]  /*79000*/  LDL.LU R93, [R1+0x2ce8] ;  /* 0x002ce800015d7983 */ /* 0x000f280000300800 */
[----:B------:R-:W-:Y:S04]  /*79010*/  STL.64 [R1+0xee8], R20 ;  /* 0x000ee81401007387 */ /* 0x000fe80000100a00 */
[----:B------:R-:W-:Y:S01]  /*79020*/  STL.64 [R1+0x3698], R20 ;  /* 0x0036981401007387 */ /* 0x000fe20000100a00 */
[----:B------:R-:W-:-:S02]  /*79030*/  IMAD.MOV.U32 R33, RZ, RZ, R6 ;  /* 0x000000ffff217224 */ /* 0x000fc400078e0006 */
[----:B------:R-:W-:Y:S01]  /*79040*/  IMAD.MOV.U32 R32, RZ, RZ, R64 ;  /* 0x000000ffff207224 */ /* 0x000fe200078e0040 */
[----:B------:R-:W4:Y:S04]  /*79050*/  LDL.LU R6, [R1+0xfa8] ;  /* 0x000fa80001067983 */ /* 0x000f280000300800 */
[----:B------:R-:W4:Y:S04]  /*79060*/  LDL.LU R64, [R1+0x2cec] ;  /* 0x002cec0001407983 */ /* 0x000f280000300800 */
[----:B------:R-:W-:Y:S04]  /*79070*/  STL.64 [R1+0xef8], R22 ;  /* 0x000ef81601007387 */ /* 0x000fe80000100a00 */
[----:B------:R0:W-:Y:S04]  /*79080*/  STL.64 [R1+0x36a8], R22 ;  /* 0x0036a81601007387 */ /* 0x0001e80000100a00 */
[----:B------:R-:W-:Y:S04]  /*79090*/  STL.64 [R1+0xf08], R62 ;  /* 0x000f083e01007387 */ /* 0x000fe80000100a00 */
[----:B------:R-:W-:Y:S04]  /*790a0*/  STL [R1+0x36c0], R62 ;  /* 0x0036c03e01007387 */ /* 0x000fe80000100800 */
[----:B------:R-:W-:Y:S01]  /*790b0*/  STL [R1+0x36b0], R63 ;  /* 0x0036b03f01007387 */ /* 0x000fe20000100800 */
[----:B------:R-:W-:-:S02]  /*790c0*/  IMAD.MOV.U32 R35, RZ, RZ, R65 ;  /* 0x000000ffff237224 */ /* 0x000fc400078e0041 */
[----:B------:R-:W-:Y:S01]  /*790d0*/  IMAD.MOV.U32 R34, RZ, RZ, R75 ;  /* 0x000000ffff227224 */ /* 0x000fe200078e004b */
[----:B------:R-:W4:Y:S04]  /*790e0*/  LDL.LU R65, [R1+0xfb8] ;  /* 0x000fb80001417983 */ /* 0x000f280000300800 */
[----:B------:R-:W4:Y:S01]  /*790f0*/  LDL.LU R75, [R1+0x2cf0] ;  /* 0x002cf000014b7983 */ /* 0x000f220000300800 */
[----:B---3--:R-:W-:Y:S02]  /*79100*/  IMAD.MOV.U32 R39, RZ, RZ, R74 ;  /* 0x000000ffff277224 */ /* 0x008fe400078e004a */
[----:B------:R-:W-:Y:S01]  /*79110*/  IMAD.MOV.U32 R38, RZ, RZ, R67 ;  /* 0x000000ffff267224 */ /* 0x000fe200078e0043 */
[----:B------:R-:W3:Y:S04]  /*79120*/  LDL.LU R74, [R1+0x29a0] ;  /* 0x0029a000014a7983 */ /* 0x000ee80000300800 */
[----:B------:R-:W3:Y:S04]  /*79130*/  LDL.LU R67, [R1+0x2cf4] ;  /* 0x002cf40001437983 */ /* 0x000ee80000300800 */
[----:B------:R-:W-:Y:S04]  /*79140*/  STL.64 [R1+0xf28], R32 ;  /* 0x000f282001007387 */ /* 0x000fe80000100a00 */
[----:B------:R0:W-:Y:S01]  /*79150*/  STL.64 [R1+0x36b8], R32 ;  /* 0x0036b82001007387 */ /* 0x0001e20000100a00 */
        /* <DEDUP_REMOVED lines=9> */
[----:B------:R-:W-:Y:S04]  /*791f0*/  STL.64 [R1+0xf58], R40 ;  /* 0x000f582801007387 */ /* 0x000fe80000100a00 */
[----:B------:R0:W-:Y:S01]  /*79200*/  STL.64 [R1+0x36d8], R40 ;  /* 0x0036d82801007387 */ /* 0x0001e20000100a00 */
[----:B------:R-:W-:Y:S01]  /*79210*/  MOV R45, R77 ;  /* 0x0000004d002d7202 */ /* 0x000fe20000000f00 */
[----:B------:R-:W-:-:S02]  /*79220*/  IMAD.MOV.U32 R44, RZ, RZ, R76 ;  /* 0x000000ffff2c7224 */ /* 0x000fc400078e004c */
[----:B------:R-:W3:Y:S04]  /*79230*/  LDL.LU R77, [R1+0x7ec] ;  /* 0x0007ec00014d7983 */ /* 0x000ee80000300800 */
[----:B------:R-:W3:Y:S01]  /*79240*/  LDL.LU R76, [R1+0x2cfc] ;  /* 0x002cfc00014c7983 */ /* 0x000ee20000300800 */
[----:B--2---:R-:W-:Y:S02]  /*79250*/  IMAD.MOV.U32 R53, RZ, RZ, R0 ;  /* 0x000000ffff357224 */ /* 0x004fe400078e0000 */
[----:B----4-:R-:W-:Y:S01]  /*79260*/  IMAD.MOV.U32 R52, RZ, RZ, R2 ;  /* 0x000000ffff347224 */ /* 0x010fe200078e0002 */
[----:B------:R-:W2:Y:S04]  /*79270*/  LDL.LU R0, [R1+0x420] ;  /* 0x0004200001007983 */ /* 0x000ea80000300800 */
[----:B------:R-:W4:Y:S01]  /*79280*/  LDL.LU R2, [R1+0x2d00] ;  /* 0x002d000001027983 */ /* 0x000f220000300800 */
[----:B-1----:R-:W-:-:S02]  /*79290*/  IMAD.MOV.U32 R51, RZ, RZ, R3 ;  /* 0x000000ffff337224 */ /* 0x002fc400078e0003 */
[----:B------:R-:W-:Y:S01]  /*792a0*/  IMAD.MOV.U32 R50, RZ, RZ, R93 ;  /* 0x000000ffff327224 */ /* 0x000fe200078e005d */
[----:B------:R-:W4:Y:S04]  /*792b0*/  LDL.LU R3, [R1+0x7c8] ;  /* 0x0007c80001037983 */ /* 0x000f280000300800 */
[----:B------:R-:W4:Y:S04]  /*792c0*/  LDL.LU R93, [R1+0x2d04] ;  /* 0x002d0400015d7983 */ /* 0x000f280000300800 */
[----:B------:R-:W-:Y:S04]  /*792d0*/  STL.64 [R1+0xf68], R44 ;  /* 0x000f682c01007387 */ /* 0x000fe80000100a00 */
[----:B------:R1:W-:Y:S04]  /*792e0*/  STL.64 [R1+0x36e8], R44 ;  /* 0x0036e82c01007387 */ /* 0x0003e80000100a00 */
[----:B------:R-:W-:Y:S04]  /*792f0*/  STL.64 [R1+0xf78], R52 ;  /* 0x000f783401007387 */ /* 0x000fe80000100a00 */
[----:B------:R-:W-:Y:S04]  /*79300*/  STL [R1+0x3700], R52 ;  /* 0x0037003401007387 */ /* 0x000fe80000100800 */
[----:B------:R-:W-:Y:S04]  /*79310*/  STL [R1+0x36f0], R53 ;  /* 0x0036f03501007387 */ /* 0x000fe80000100800 */
[----:B------:R-:W-:Y:S04]  /*79320*/  STL.64 [R1+0xf88], R50 ;  /* 0x000f883201007387 */ /* 0x000fe80000100a00 */
[----:B------:R-:W-:Y:S04]  /*79330*/  STL.64 [R1+0x36f8], R50 ;  /* 0x0036f83201007387 */ /* 0x000fe80000100a00 */
[----:B------:R-:W4:Y:S04]  /*79340*/  LDL.LU R78, [R1+0x7a8] ;  /* 0x0007a800014e7983 */ /* 0x000f280000300800 */
[----:B------:R-:W4:Y:S01]  /*79350*/  LDL.LU R73, [R1+0x2d08] ;  /* 0x002d080001497983 */ /* 0x000f220000300800 */
        /* <DEDUP_REMOVED lines=13> */
[----:B------:R-:W3:Y:S01]  /*79430*/  LDL.LU R88, [R1+0x2d14] ;  /* 0x002d140001587983 */ /* 0x000ee20000300800 */
[----:B------:R-:W-:-:S05]  /*79440*/  IMAD.MOV.U32 R64, RZ, RZ, R75 ;  /* 0x000000ffff407224 */ /* 0x000fca00078e004b */
[----:B------:R-:W-:Y:S04]  /*79450*/  STL.64 [R1+0xfb8], R64 ;  /* 0x000fb84001007387 */ /* 0x000fe80000100a00 */
[----:B------:R-:W-:Y:S04]  /*79460*/  STL [R1+0x3720], R64 ;  /* 0x0037204001007387 */ /* 0x000fe80000100800 */
[----:B------:R-:W-:Y:S04]  /*79470*/  STL [R1+0x3710], R65 ;  /* 0x0037104101007387 */ /* 0x000fe80000100800 */
[----:B------:R-:W-:Y:S04]  /*79480*/  STL.64 [R1+0x400], R70 ;  /* 0x0004004601007387 */ /* 0x000fe80000100a00 */
[----:B------:R0:W-:Y:S04]  /*79490*/  STL.64 [R1+0x3718], R70 ;  /* 0x0037184601007387 */ /* 0x0001e80000100a00 */
[----:B------:R-:W-:Y:S04]  /*794a0*/  STL.64 [R1+0x410], R68 ;  /* 0x0004104401007387 */ /* 0x000fe80000100a00 */
[----:B------:R0:W-:Y:S04]  /*794b0*/  STL.64 [R1+0x3728], R68 ;  /* 0x0037284401007387 */ /* 0x0001e80000100a00 */
[----:B------:R-:W3:Y:S04]  /*794c0*/  LDL.LU R7, [R1+0x768] ;  /* 0x0007680001077983 */ /* 0x000ee80000300800 */
[----:B------:R-:W3:Y:S04]  /*794d0*/  LDL.LU R6, [R1+0x2d18] ;  /* 0x002d180001067983 */ /* 0x000ee80000300800 */
[----:B------:R-:W3:Y:S04]  /*794e0*/  LDL.LU R72, [R1+0x460] ;  /* 0x0004600001487983 */ /* 0x000ee80000300800 */
[----:B------:R-:W3:Y:S01]  /*794f0*/  LDL.LU R75, [R1+0x2d1c] ;  /* 0x002d1c00014b7983 */ /* 0x000ee20000300800 */
[----:B------:R-:W-:-:S02]  /*79500*/  IMAD.MOV.U32 R12, RZ, RZ, R76 ;  /* 0x000000ffff0c7224 */ /* 0x000fc400078e004c */
        /* <DEDUP_REMOVED lines=9> */
[----:B------:R-:W-:Y:S04]  /*795a0*/  STL.64 [R1+0x7e8], R12 ;  /* 0x0007e80c01007387 */ /* 0x000fe80000100a00 */
[----:B------:R-:W-:Y:S04]  /*795b0*/  STL.64 [R1+0x3730], R12 ;  /* 0x0037300c01007387 */ /* 0x000fe80000100a00 */
[----:B------:R-:W-:Y:S04]  /*795c0*/  STL.64 [R1+0x420], R56 ;  /* 0x0004203801007387 */ /* 0x000fe80000100a00 */
[----:B------:R0:W-:Y:S01]  /*795d0*/  STL.64 [R1+0x3738], R56 ;  /* 0x0037383801007387 */ /* 0x0001e20000100a00 */
[----:B------:R-:W-:-:S02]  /*795e0*/  IMAD.MOV.U32 R60, RZ, RZ, R73 ;  /* 0x000000ffff3c7224 */ /* 0x000fc400078e0049 */
[----:B------:R-:W-:Y:S01]  /*795f0*/  IMAD.MOV.U32 R61, RZ, RZ, R78 ;  /* 0x000000ffff3d7224 */ /* 0x000fe200078e004e */
[----:B------:R-:W-:Y:S04]  /*79600*/  STL.64 [R1+0x7c8], R76 ;  /* 0x0007c84c01007387 */ /* 0x000fe80000100a00 */
[----:B------:R-:W-:Y:S04]  /*79610*/  STL [R1+0x3740], R77 ;  /* 0x0037404d01007387 */ /* 0x000fe80000100800 */
[----:B------:R-:W-:Y:S04]  /*79620*/  STL [R1+0x3758], R76 ;  /* 0x0037584c01007387 */ /* 0x000fe80000100800 */
[----:B------:R-:W-:Y:S04]  /*79630*/  STL.64 [R1+0x7a8], R60 ;  /* 0x0007a83c01007387 */ /* 0x000fe80000100a00 */
[----:B------:R0:W-:Y:S04]  /*79640*/  STL.64 [R1+0x3748], R60 ;  /* 0x0037483c01007387 */ /* 0x0001e80000100a00 */
        /* <DEDUP_REMOVED lines=8> */
[----:B---3--:R-:W-:Y:S02]  /*796d0*/  IMAD.MOV.U32 R5, RZ, RZ, R74 ;  /* 0x000000ffff057224 */ /* 0x008fe400078e004a */
[----:B------:R-:W-:Y:S01]  /*796e0*/  IMAD.MOV.U32 R4, RZ, RZ, R67 ;  /* 0x000000ffff047224 */ /* 0x000fe200078e0043 */
[----:B------:R-:W3:Y:S01]  /*796f0*/  LDL.LU R74, [R1+0x4a0] ;  /* 0x0004a000014a7983 */ /* 0x000ee20000300800 */
[----:B------:R-:W-:Y:S02]  /*79700*/  IMAD.MOV.U32 R67, RZ, RZ, R66 ;  /* 0x000000ffff437224 */ /* 0x000fe400078e0042 */
[----:B------:R-:W-:-:S02]  /*79710*/  IMAD.MOV.U32 R66, RZ, RZ, R88 ;  /* 0x000000ffff427224 */ /* 0x000fc400078e0058 */
[----:B------:R-:W3:Y:S04]  /*79720*/  LDL.LU R88, [R1+0x2d34] ;  /* 0x002d340001587983 */ /* 0x000ee80000300800 */
        /* <DEDUP_REMOVED lines=8> */
[----:B------:R-:W3:Y:S04]  /*797b0*/  LDL.LU R42, [R1+0x6a8] ;  /* 0x0006a800012a7983 */ /* 0x000ee80000300800 */
[----:B------:R-:W3:Y:S01]  /*797c0*/  LDL.LU R43, [R1+0x2d38] ;  /* 0x002d3800012b7983 */ /* 0x000ee20000300800 */
[----:B------:R-:W-:-:S03]  /*797d0*/  IMAD.MOV.U32 R36, RZ, RZ, R75 ;  /* 0x000000ffff247224 */ /* 0x000fc600078e004b */
[----:B------:R-:W3:Y:S04]  /*797e0*/  LDL.LU R31, [R1+0x4c0] ;  /* 0x0004c000011f7983 */ /* 0x000ee80000300800 */
[----:B------:R-:W3:Y:S01]  /*797f0*/  LDL.LU R75, [R1+0x2d3c] ;  /* 0x002d3c00014b7983 */ /* 0x000ee20000300800 */
        /* <DEDUP_REMOVED lines=10> */
[----:B------:R-:W-:Y:S04]  /*798a0*/  STL [R1+0x3790], R36 ;  /* 0x0037902401007387 */ /* 0x000fe80000100800 */
[----:B------:R0:W-:Y:S04]  /*798b0*/  STL [R1+0x3778], R37 ;  /* 0x0037782501007387 */ /* 0x0001e80000100800 */
[----:B------:R-:W-:Y:S04]  /*798c0*/  STL.64 [R1+0x728], R58 ;  /* 0x0007283a01007387 */ /* 0x000fe80000100a00 */
[----:B------:R-:W-:Y:S04]  /*798d0*/  STL.64 [R1+0x3780], R58 ;  /* 0x0037803a01007387 */ /* 0x000fe80000100a00 */
[----:B------:R-:W-:Y:S04]  /*798e0*/  STL.64 [R1+0x480], R72 ;  /* 0x0004804801007387 */ /* 0x000fe80000100a00 */
[----:B------:R-:W-:Y:S04]  /*798f0*/  STL.64 [R1+0x3788], R72 ;  /* 0x0037884801007387 */ /* 0x000fe80000100a00 */
[----:B------:R-:W-:Y:S04]  /*79900*/  STL.64 [R1+0x708], R78 ;  /* 0x0007084e01007387 */ /* 0x000fe80000100a00 */
[----:B------:R-:W-:Y:S04]  /*79910*/  STL.64 [R1+0x3798], R78 ;  /* 0x0037984e01007387 */ /* 0x000fe80000100a00 */
[----:B0-----:R-:W4:Y:S04]  /*79920*/  LDL.LU R82, [R1+0x668] ;  /* 0x0006680001527983 */ /* 0x001f280000300800 */
[----:B------:R-:W4:Y:S04]  /*79930*/  LDL.LU R83, [R1+0x2d48] ;  /* 0x002d480001537983 */ /* 0x000f280000300800 */
[----:B------:R-:W4:Y:S01]  /*79940*/  LDL.LU R11, [R1+0x4e0] ;  /* 0x0004e000010b7983 */ /* 0x000f220000300800 */
[----:B------:R-:W-:-:S03]  /*79950*/  IMAD.MOV.U32 R9, RZ, RZ, R90 ;  /* 0x000000ffff097224 */ /* 0x000fc600078e005a */
[----:B------:R-:W4:Y:S01]  /*79960*/  LDL.LU R10, [R1+0x2d4c] ;  /* 0x002d4c00010a7983 */ /* 0x000f220000300800 */
[----:B------:R-:W-:-:S03]  /*79970*/  IMAD.MOV.U32 R8, RZ, RZ, R91 ;  /* 0x000000ffff087224 */ /* 0x000fc600078e005b */
[----:B------:R-:W4:Y:S04]  /*79980*/  LDL.LU R90, [R1+0x620] ;  /* 0x00062000015a7983 */ /* 0x000f280000300800 */
[----:B------:R-:W4:Y:S01]  /*79990*/  LDL.LU R91, [R1+0x2d50] ;  /* 0x002d5000015b7983 */ /* 0x000f220000300800 */
[----:B---3--:R-:W-:-:S03]  /*799a0*/  IMAD.MOV.U32 R29, RZ, RZ, R74 ;  /* 0x000000ffff1d7224 */ /* 0x008fc600078e004a */
[----:B------:R-:W3:Y:S01]  /*799b0*/  LDL.LU R74, [R1+0x500] ;  /* 0x00050000014a7983 */ /* 0x000ee20000300800 */
[----:B------:R-:W-:-:S03]  /*799c0*/  IMAD.MOV.U32 R28, RZ, RZ, R88 ;  /* 0x000000ffff1c7224 */ /* 0x000fc600078e0058 */
[----:B------:R-:W3:Y:S01]  /*799d0*/  LDL.LU R88, [R1+0x2d54] ;  /* 0x002d540001587983 */ /* 0x000ee20000300800 */
[----:B------:R-:W-:-:S04]  /*799e0*/  LOP3.LUT R17, R17, R16, RZ, 0x3c, !PT ;  /* 0x0000001011117212 */ /* 0x000fc800078e3cff */
[----:B------:R-:W-:-:S04]  /*799f0*/  LOP3.LUT R16, R17, R16, RZ, 0x3c, !PT ;  /* 0x0000001011107212 */ /* 0x000fc800078e3cff */
[----:B------:R-:W-:Y:S02]  /*79a00*/  LOP3.LUT R17, R17, R16, RZ, 0x3c, !PT ;  /* 0x0000001011117212 */ /* 0x000fe400078e3cff */
[----:B------:R-:W-:-:S03]  /*79a10*/  LOP3.LUT R43, R43, R42, RZ, 0x3c, !PT ;  /* 0x0000002a2b2b7212 */ /* 0x000fc600078e3cff */
[----:B------:R-:W-:Y:S01]  /*79a20*/  STL.64 [R1+0x490], R16 ;  /* 0x0004901001007387 */ /* 0x000fe20000100a00 */
[----:B------:R-:W-:-:S03]  /*79a30*/  LOP3.LUT R42, R43, R42, RZ, 0x3c, !PT ;  /* 0x0000002a2b2a7212 */ /* 0x000fc600078e3cff */
[----:B------:R0:W-:Y:S04]  /*79a40*/  STL.64 [R1+0x37a0], R16 ;  /* 0x0037a01001007387 */ /* 0x0001e80000100a00 */
[----:B------:R-:W-:Y:S04]  /*79a50*/  STL.64 [R1+0x6e8], R8 ;  /* 0x0006e80801007387 */ /* 0x000fe80000100a00 */
[----:B------:R-:W-:Y:S01]  /*79a60*/  STL [R1+0x37b8], R8 ;  /* 0x0037b80801007387 */ /* 0x000fe20000100800 */
[----:B------:R-:W-:-:S03]  /*79a70*/  LOP3.LUT R43, R43, R42, RZ, 0x3c, !PT ;  /* 0x0000002a2b2b7212 */ /* 0x000fc600078e3cff */
[----:B------:R-:W-:Y:S04]  /*79a80*/  STL [R1+0x37a8], R9 ;  /* 0x0037a80901007387 */ /* 0x000fe80000100800 */
        /* <DEDUP_REMOVED lines=9> */
[----:B--2---:R-:W-:Y:S02]  /*79b20*/  IMAD.MOV.U32 R81, RZ, RZ, R0 ;  /* 0x000000ffff517224 */ /* 0x004fe400078e0000 */
[----:B----4-:R-:W-:Y:S01]  /*79b30*/  IMAD.MOV.U32 R80, RZ, RZ, R2 ;  /* 0x000000ffff507224 */ /* 0x010fe200078e0002 */
[----:B------:R-:W2:Y:S04]  /*79b40*/  LDL.LU R0, [R1+0x5e0] ;  /* 0x0005e00001007983 */ /* 0x000ea80000300800 */
[----:B------:R-:W4:Y:S01]  /*79b50*/  LDL.LU R2, [R1+0x2d60] ;  /* 0x002d600001027983 */ /* 0x000f220000300800 */
[----:B------:R-:W-:Y:S01]  /*79b60*/  IMAD.MOV.U32 R24, RZ, RZ, R93 ;  /* 0x000000ffff187224 */ /* 0x000fe200078e005d */
[----:B------:R-:W-:-:S02]  /*79b70*/  MOV R25, R3 ;  /* 0x0000000300197202 */ /* 0x000fc40000000f00 */
[----:B------:R-:W4:Y:S04]  /*79b80*/  LDL.LU R3, [R1+0x520] ;  /* 0x0005200001037983 */ /* 0x000f280000300800 */
[----:B------:R-:W4:Y:S04]  /*79b90*/  LDL.LU R93, [R1+0x2d64] ;  /* 0x002d6400015d7983 */ /* 0x000f280000300800 */
[----:B------:R-:W-:Y:S04]  /*79ba0*/  STL.64 [R1+0x4c0], R30 ;  /* 0x0004c01e01007387 */ /* 0x000fe80000100a00 */
[----:B------:R-:W-:Y:S04]  /*79bb0*/  STL [R1+0x37d8], R30 ;  /* 0x0037d81e01007387 */ /* 0x000fe80000100800 */
[----:B------:R-:W-:Y:S04]  /*79bc0*/  STL [R1+0x37c8], R31 ;  /* 0x0037c81f01007387 */ /* 0x000fe80000100800 */
[----:B------:R-:W-:Y:S01]  /*79bd0*/  STL.64 [R1+0x688], R80 ;  /* 0x0006885001007387 */ /* 0x000fe20000100a00 */
[----:B------:R-:W-:-:S04]  /*79be0*/  LOP3.LUT R83, R83, R82, RZ, 0x3c, !PT ;  /* 0x0000005253537212 */ /* 0x000fc800078e3cff */
[C---:B------:R-:W-:Y:S01]  /*79bf0*/  LOP3.LUT R82, R83.reuse, R82, RZ, 0x3c, !PT ;  /* 0x0000005253527212 */ /* 0x040fe200078e3cff */
[----:B------:R-:W-:Y:S03]  /*79c00*/  STL.64 [R1+0x37d0], R80 ;  /* 0x0037d05001007387 */ /* 0x000fe60000100a00 */
[----:B------:R-:W-:Y:S01]  /*79c10*/  LOP3.LUT R83, R83, R82, RZ, 0x3c, !PT ;  /* 0x0000005253537212 */ /* 0x000fe200078e3cff */
[----:B------:R-:W-:Y:S04]  /*79c20*/  STL.64 [R1+0x4d0], R24 ;  /* 0x0004d01801007387 */ /* 0x000fe80000100a00 */
[----:B------:R-:W-:Y:S04]  /*79c30*/  STL.64 [R1+0x37e0], R24 ;  /* 0x0037e01801007387 */ /* 0x000fe80000100a00 */
[----:B------:R-:W-:Y:S04]  /*79c40*/  STL.64 [R1+0x668], R82 ;  /* 0x0006685201007387 */ /* 0x000fe80000100a00 */
[----:B------:R-:W-:Y:S04]  /*79c50*/  STL [R1+0x37f8], R82 ;  /* 0x0037f85201007387 */ /* 0x000fe80000100800 */
[----:B------:R-:W-:Y:S04]  /*79c60*/  STL [R1+0x37e8], R83 ;  /* 0x0037e85301007387 */ /* 0x000fe80000100800 */
[----:B------:R-:W1:Y:S04]  /*79c70*/  LDL.LU R18, [R1+0x5a0] ;  /* 0x0005a00001127983 */ /* 0x000e680000300800 */
        /* <DEDUP_REMOVED lines=12> */
[----:B------:R-:W3:Y:S04]  /*79d40*/  LDL.LU R88, [R1+0x2d74] ;  /* 0x002d740001587983 */ /* 0x000ee80000300800 */
[----:B------:R-:W-:Y:S04]  /*79d50*/  STL.64 [R1+0x4e0], R48 ;  /* 0x0004e03001007387 */ /* 0x000fe80000100a00 */
[----:B------:R-:W-:Y:S04]  /*79d60*/  STL.64 [R1+0x37f0], R48 ;  /* 0x0037f03001007387 */ /* 0x000fe80000100a00 */
[----:B------:R-:W-:Y:S04]  /*79d70*/  STL.64 [R1+0x620], R14 ;  /* 0x0006200e01007387 */ /* 0x000fe80000100a00 */
[----:B------:R-:W-:Y:S04]  /*79d80*/  STL.64 [R1+0x3800], R14 ;  /* 0x0038000e01007387 */ /* 0x000fe80000100a00 */
[----:B------:R-:W-:Y:S04]  /*79d90*/  STL.64 [R1+0x500], R20 ;  /* 0x0005001401007387 */ /* 0x000fe80000100a00 */
[----:B------:R-:W-:Y:S04]  /*79da0*/  STL [R1+0x3818], R20 ;  /* 0x0038181401007387 */ /* 0x000fe80000100800 */
[----:B------:R-:W-:Y:S01]  /*79db0*/  STL [R1+0x3808], R21 ;  /* 0x0038081501007387 */ /* 0x000fe20000100800 */
[----:B------:R-:W-:-:S05]  /*79dc0*/  IMAD.MOV.U32 R22, RZ, RZ, R19 ;  /* 0x000000ffff167224 */ /* 0x000fca00078e0013 */
[----:B------:R-:W-:Y:S04]  /*79dd0*/  STL.64 [R1+0x600], R22 ;  /* 0x0006001601007387 */ /* 0x000fe80000100a00 */
[----:B------:R-:W-:Y:S01]  /*79de0*/  STL.64 [R1+0x3810], R22 ;  /* 0x0038101601007387 */ /* 0x000fe20000100a00 */
[----:B------:R-:W-:Y:S02]  /*79df0*/  IMAD.MOV.U32 R33, RZ, RZ, R46 ;  /* 0x000000ffff217224 */ /* 0x000fe400078e002e */
[----:B------:R-:W-:Y:S02]  /*79e00*/  IMAD.MOV.U32 R32, RZ, RZ, R75 ;  /* 0x000000ffff207224 */ /* 0x000fe400078e004b */
[----:B--2---:R-:W-:Y:S02]  /*79e10*/  IMAD.MOV.U32 R35, RZ, RZ, R0 ;  /* 0x000000ffff237224 */ /* 0x004fe400078e0000 */
[----:B----4-:R-:W-:Y:S01]  /*79e20*/  IMAD.MOV.U32 R34, RZ, RZ, R2 ;  /* 0x000000ffff227224 */ /* 0x010fe200078e0002 */
[----:B------:R-:W2:Y:S04]  /*79e30*/  LDL.LU R0, [R1+0x560] ;  /* 0x0005600001007983 */ /* 0x000ea80000300800 */
[----:B------:R-:W4:Y:S04]  /*79e40*/  LDL.LU R2, [R1+0x2d78] ;  /* 0x002d780001027983 */ /* 0x000f280000300800 */
        /* <DEDUP_REMOVED lines=14> */
[----:B------:R0:W-:Y:S01]  /*79f30*/  STL.64 [R1+0x3830], R40 ;  /* 0x0038302801007387 */ /* 0x0001e20000100a00 */
[----:B-1----:R-:W-:-:S02]  /*79f40*/  IMAD.MOV.U32 R45, RZ, RZ, R18 ;  /* 0x000000ffff2d7224 */ /* 0x002fc400078e0012 */
[----:B------:R-:W-:-:S05]  /*79f50*/  IMAD.MOV.U32 R44, RZ, RZ, R47 ;  /* 0x000000ffff2c7224 */ /* 0x000fca00078e002f */
[----:B------:R-:W-:Y:S04]  /*79f60*/  STL.64 [R1+0x5a0], R44 ;  /* 0x0005a02c01007387 */ /* 0x000fe80000100a00 */
[----:B------:R1:W-:Y:S01]  /*79f70*/  STL.64 [R1+0x3840], R44 ;  /* 0x0038402c01007387 */ /* 0x0003e20000100a00 */
[----:B------:R-:W-:Y:S02]  /*79f80*/  IMAD.MOV.U32 R55, RZ, RZ, R90 ;  /* 0x000000ffff377224 */ /* 0x000fe400078e005a */
[----:B------:R-:W-:Y:S01]  /*79f90*/  IMAD.MOV.U32 R54, RZ, RZ, R91 ;  /* 0x000000ffff367224 */ /* 0x000fe200078e005b */
[----:B------:R-:W4:Y:S04]  /*79fa0*/  LDL.LU R90, [R1+0x610] ;  /* 0x00061000015a7983 */ /* 0x000f280000300800 */
[----:B------:R-:W4:Y:S01]  /*79fb0*/  LDL.LU R91, [R1+0x2d88] ;  /* 0x002d8800015b7983 */ /* 0x000f220000300800 */
[----:B---3--:R-:W-:-:S03]  /*79fc0*/  IMAD.MOV.U32 R71, RZ, RZ, R74 ;  /* 0x000000ffff477224 */ /* 0x008fc600078e004a */
[----:B------:R-:W3:Y:S01]  /*79fd0*/  LDL.LU R74, [R1+0x638] ;  /* 0x00063800014a7983 */ /* 0x000ee20000300800 */
[----:B------:R-:W-:-:S03]  /*79fe0*/  IMAD.MOV.U32 R70, RZ, RZ, R88 ;  /* 0x000000ffff467224 */ /* 0x000fc600078e0058 */
[----:B------:R-:W3:Y:S01]  /*79ff0*/  LDL.LU R88, [R1+0x2d8c] ;  /* 0x002d8c0001587983 */ /* 0x000ee20000300800 */
[----:B------:R-:W-:Y:S02]  /*7a000*/  IMAD.MOV.U32 R50, RZ, RZ, R10 ;  /* 0x000000ffff327224 */ /* 0x000fe400078e000a */
[----:B------:R-:W-:Y:S02]  /*7a010*/  IMAD.MOV.U32 R51, RZ, RZ, R11 ;  /* 0x000000ffff337224 */ /* 0x000fe400078e000b */
[----:B------:R-:W3:Y:S04]  /*7a020*/  LDL.LU R11, [R1+0x658] ;  /* 0x00065800010b7983 */ /* 0x000ee80000300800 */
[----:B------:R-:W3:Y:S04]  /*7a030*/  LDL.LU R10, [R1+0x2d90] ;  /* 0x002d9000010a7983 */ /* 0x000ee80000300800 */
[----:B------:R-:W3:Y:S04]  /*7a040*/  LDL.LU R18, [R1+0x678] ;  /* 0x0006780001127983 */ /* 0x000ee80000300800 */
[----:B------:R-:W3:Y:S04]  /*7a050*/  LDL.LU R47, [R1+0x2d94] ;  /* 0x002d9400012f7983 */ /* 0x000ee80000300800 */
[----:B------:R-:W-:Y:S04]  /*7a060*/  STL.64 [R1+0x540], R50 ;  /* 0x0005403201007387 */ /* 0x000fe80000100a00 */
[----:B------:R-:W-:Y:S04]  /*7a070*/  STL [R1+0x3858], R50 ;  /* 0x0038583201007387 */ /* 0x000fe80000100800 */
[----:B------:R-:W-:Y:S04]  /*7a080*/  STL [R1+0x3848], R51 ;  /* 0x0038483301007387 */ /* 0x000fe80000100800 */
[----:B------:R-:W-:Y:S04]  /*7a090*/  STL.64 [R1+0x580], R54 ;  /* 0x0005803601007387 */ /* 0x000fe80000100a00 */
[----:B------:R0:W-:Y:S01]  /*7a0a0*/  STL.64 [R1+0x3850], R54 ;  /* 0x0038503601007387 */ /* 0x0001e20000100a00 */
[----:B--2---:R-:W-:-:S02]  /*7a0b0*/  IMAD.MOV.U32 R69, RZ, RZ, R0 ;  /* 0x000000ffff457224 */ /* 0x004fc400078e0000 */
[----:B----4-:R-:W-:Y:S01]  /*7a0c0*/  IMAD.MOV.U32 R68, RZ, RZ, R2 ;  /* 0x000000ffff447224 */ /* 0x010fe200078e0002 */
[----:B------:R-:W2:Y:S04]  /*7a0d0*/  LDL.LU R0, [R1+0x6d8] ;  /* 0x0006d80001007983 */ /* 0x000ea80000300800 */
[----:B------:R-:W4:Y:S04]  /*7a0e0*/  LDL.LU R2, [R1+0x2d98] ;  /* 0x002d980001027983 */ /* 0x000f280000300800 */
[----:B------:R-:W-:Y:S04]  /*7a0f0*/  STL.64 [R1+0x550], R70 ;  /* 0x0005504601007387 */ /* 0x000fe80000100a00 */
[----:B------:R0:W-:Y:S04]  /*7a100*/  STL.64 [R1+0x3860], R70 ;  /* 0x0038604601007387 */ /* 0x0001e80000100a00 */
[----:B------:R-:W-:Y:S01]  /*7a110*/  STL.64 [R1+0x560], R68 ;  /* 0x0005604401007387 */ /* 0x000fe20000100a00 */
[----:B------:R-:W-:-:S03]  /*7a120*/  IMAD.MOV.U32 R57, RZ, RZ, R46 ;  /* 0x000000ffff397224 */ /* 0x000fc600078e002e */
[----:B------:R0:W-:Y:S01]  /*7a130*/  STL.64 [R1+0x3868], R68 ;  /* 0x0038684401007387 */ /* 0x0001e20000100a00 */
        /* <DEDUP_REMOVED lines=8> */
[----:B------:R-:W-:-:S05]  /*7a1c0*/  IMAD.MOV.U32 R13, RZ, RZ, R62 ;  /* 0x000000ffff0d7224 */ /* 0x000fca00078e003e */
[----:B------:R-:W-:Y:S04]  /*7a1d0*/  STL.64 [R1+0x570], R12 ;  /* 0x0005700c01007387 */ /* 0x000fe80000100a00 */
[----:B------:R0:W-:Y:S04]  /*7a1e0*/  STL.64 [R1+0x3870], R12 ;  /* 0x0038700c01007387 */ /* 0x0001e80000100a00 */
[----:B------:R-:W-:Y:S04]  /*7a1f0*/  STL.64 [R1+0x5d0], R56 ;  /* 0x0005d03801007387 */ /* 0x000fe80000100a00 */
[----:B------:R-:W-:Y:S04]  /*7a200*/  STL [R1+0x3878], R57 ;  /* 0x0038783901007387 */ /* 0x000fe80000100800 */
[----:B------:R-:W-:Y:S04]  /*7a210*/  STL [R1+0x3890], R56 ;  /* 0x0038903801007387 */ /* 0x000fe80000100800 */
[----:B------:R-:W-:Y:S04]  /*7a220*/  STL.64 [R1+0x5f0], R60 ;  /* 0x0005f03c01007387 */ /* 0x000fe80000100a00 */
[----:B------:R0:W-:Y:S01]  /*7a230*/  STL.64 [R1+0x3880], R60 ;  /* 0x0038803c01007387 */ /* 0x0001e20000100a00 */
[----:B------:R-:W-:-:S02]  /*7a240*/  IMAD.MOV.U32 R85, RZ, RZ, R90 ;  /* 0x000000ffff557224 */ /* 0x000fc400078e005a */
[----:B------:R-:W-:Y:S02]  /*7a250*/  IMAD.MOV.U32 R84, RZ, RZ, R91 ;  /* 0x000000ffff547224 */ /* 0x000fe400078e005b */
[----:B---3--:R-:W-:Y:S02]  /*7a260*/  IMAD.MOV.U32 R91, RZ, RZ, R74 ;  /* 0x000000ffff5b7224 */ /* 0x008fe400078e004a */
[----:B------:R-:W3:Y:S01]  /*7a270*/  LDL.LU R74, [R1+0x738] ;  /* 0x00073800014a7983 */ /* 0x000ee20000300800 */
[----:B------:R-:W-:-:S03]  /*7a280*/  IMAD.MOV.U32 R90, RZ, RZ, R88 ;  /* 0x000000ffff5a7224 */ /* 0x000fc600078e0058 */
[----:B------:R-:W3:Y:S04]  /*7a290*/  LDL.LU R88, [R1+0x2da4] ;  /* 0x002da40001587983 */ /* 0x000ee80000300800 */
[----:B------:R-:W-:Y:S04]  /*7a2a0*/  STL.64 [R1+0x610], R84 ;  /* 0x0006105401007387 */ /* 0x000fe80000100a00 */
[----:B------:R0:W-:Y:S04]  /*7a2b0*/  STL.64 [R1+0x3888], R84 ;  /* 0x0038885401007387 */ /* 0x0001e80000100a00 */
[----:B------:R-:W-:Y:S04]  /*7a2c0*/  STL.64 [R1+0x638], R90 ;  /* 0x0006385a01007387 */ /* 0x000fe80000100a00 */
[----:B------:R0:W-:Y:S04]  /*7a2d0*/  STL.64 [R1+0x3898], R90 ;  /* 0x0038985a01007387 */ /* 0x0001e80000100a00 */
[----:B------:R-:W-:Y:S04]  /*7a2e0*/  STL.64 [R1+0x658], R10 ;  /* 0x0006580a01007387 */ /* 0x000fe80000100a00 */
[----:B------:R0:W-:Y:S04]  /*7a2f0*/  STL.64 [R1+0x38a0], R10 ;  /* 0x0038a00a01007387 */ /* 0x0001e80000100a00 */
[----:B------:R-:W3:Y:S04]  /*7a300*/  LDL.LU R76, [R1+0x758] ;  /* 0x00075800014c7983 */ /* 0x000ee80000300800 */
[----:B------:R-:W3:Y:S01]  /*7a310*/  LDL.LU R77, [R1+0x2da8] ;  /* 0x002da800014d7983 */ /* 0x000ee20000300800 */
[----:B------:R-:W-:-:S03]  /*7a320*/  IMAD.MOV.U32 R19, RZ, RZ, R18 ;  /* 0x000000ffff137224 */ /* 0x000fc600078e0012 */
[----:B------:R-:W3:Y:S01]  /*7a330*/  LDL.LU R4, [R1+0x778] ;  /* 0x0007780001047983 */ /* 0x000ee20000300800 */
[----:B------:R-:W-:-:S03]  /*7a340*/  IMAD.MOV.U32 R18, RZ, RZ, R47 ;  /* 0x000000ffff127224 */ /* 0x000fc600078e002f */
[----:B------:R-:W3:Y:S04]  /*7a350*/  LDL.LU R5, [R1+0x2dac] ;  /* 0x002dac0001057983 */ /* 0x000ee80000300800 */
[----:B------:R-:W3:Y:S04]  /*7a360*/  LDL.LU R66, [R1+0x7d8] ;  /* 0x0007d80001427983 */ /* 0x000ee80000300800 */
[----:B------:R-:W3:Y:S01]  /*7a370*/  LDL.LU R67, [R1+0x2db0] ;  /* 0x002db00001437983 */ /* 0x000ee20000300800 */
[----:B--2---:R-:W-:Y:S02]  /*7a380*/  IMAD.MOV.U32 R39, RZ, RZ, R0 ;  /* 0x000000ffff277224 */ /* 0x004fe400078e0000 */
[----:B----4-:R-:W-:Y:S01]  /*7a390*/  IMAD.MOV.U32 R38, RZ, RZ, R2 ;  /* 0x000000ffff267224 */ /* 0x010fe200078e0002 */
[----:B------:R-:W2:Y:S04]  /*7a3a0*/  LDL.LU R0, [R1+0x7f8] ;  /* 0x0007f80001007983 */ /* 0x000ea80000300800 */
[----:B------:R-:W4:Y:S04]  /*7a3b0*/  LDL.LU R2, [R1+0x2db4] ;  /* 0x002db40001027983 */ /* 0x000f280000300800 */
[----:B------:R-:W-:Y:S04]  /*7a3c0*/  STL.64 [R1+0x678], R18 ;  /* 0x0006781201007387 */ /* 0x000fe80000100a00 */
[----:B------:R0:W-:Y:S04]  /*7a3d0*/  STL.64 [R1+0x38a8], R18 ;  /* 0x0038a81201007387 */ /* 0x0001e80000100a00 */
[----:B------:R-:W4:Y:S04]  /*7a3e0*/  LDL.LU R37, [R1+0x808] ;  /* 0x0008080001257983 */ /* 0x000f280000300800 */
[----:B------:R-:W4:Y:S04]  /*7a3f0*/  LDL.LU R36, [R1+0x2db8] ;  /* 0x002db80001247983 */ /* 0x000f280000300800 */
[----:B------:R-:W4:Y:S04]  /*7a400*/  LDL.LU R65, [R1+0x818] ;  /* 0x0008180001417983 */ /* 0x000f280000300800 */
[----:B------:R-:W4:Y:S01]  /*7a410*/  LDL.LU R64, [R1+0x2dbc] ;  /* 0x002dbc0001407983 */ /* 0x000f220000300800 */
[----:B------:R-:W-:-:S03]  /*7a420*/  IMAD.MOV.U32 R53, RZ, RZ, R3 ;  /* 0x000000ffff357224 */ /* 0x000fc600078e0003 */
[----:B------:R-:W4:Y:S01]  /*7a430*/  LDL.LU R3, [R1+0x828] ;  /* 0x0008280001037983 */ /* 0x000f220000300800 */
[----:B------:R-:W-:-:S03]  /*7a440*/  MOV R52, R93 ;  /* 0x0000005d00347202 */ /* 0x000fc60000000f00 */
[----:B------:R-:W4:Y:S04]  /*7a450*/  LDL.LU R93, [R1+0x2dc0] ;  /* 0x002dc000015d7983 */ /* 0x000f280000300800 */
[----:B------:R-:W-:Y:S04]  /*7a460*/  STL.64 [R1+0x6d8], R38 ;  /* 0x0006d82601007387 */ /* 0x000fe80000100a00 */
[----:B------:R-:W-:Y:S04]  /*7a470*/  STL [R1+0x38c8], R38 ;  /* 0x0038c82601007387 */ /* 0x000fe80000100800 */
[----:B------:R-:W-:Y:S04]  /*7a480*/  STL [R1+0x38b0], R39 ;  /* 0x0038b02701007387 */ /* 0x000fe80000100800 */
[----:B0-----:R-:W4:Y:S04]  /*7a490*/  LDL.LU R16, [R1+0x838] ;  /* 0x0008380001107983 */ /* 0x001f280000300800 */
[----:B------:R-:W4:Y:S04]  /*7a4a0*/  LDL.LU R17, [R1+0x2dc4] ;  /* 0x002dc40001117983 */ /* 0x000f280000300800 */
[----:B------:R-:W4:Y:S04]  /*7a4b0*/  LDL.LU R29, [R1+0x898] ;  /* 0x00089800011d7983 */ /* 0x000f280000300800 */
[----:B------:R-:W4:Y:S01]  /*7a4c0*/  LDL.LU R9, [R1+0x2dc8] ;  /* 0x002dc80001097983 */ /* 0x000f220000300800 */
[----:B------:R-:W-:-:S02]  /*7a4d0*/  IMAD.MOV.U32 R47, RZ, RZ, R46 ;  /* 0x000000ffff2f7224 */ /* 0x000fc400078e002e */
[----:B------:R-:W-:Y:S01]  /*7a4e0*/  IMAD.MOV.U32 R46, RZ, RZ, R75 ;  /* 0x000000ffff2e7224 */ /* 0x000fe200078e004b */
[----:B------:R-:W4:Y:S04]  /*7a4f0*/  LDL.LU R8, [R1+0x8a8] ;  /* 0x0008a80001087983 */ /* 0x000f280000300800 */
[----:B------:R-:W4:Y:S01]  /*7a500*/  LDL.LU R75, [R1+0x2dcc] ;  /* 0x002dcc00014b7983 */ /* 0x000f220000300800 */
[----:B---3--:R-:W-:-:S03]  /*7a510*/  IMAD.MOV.U32 R63, RZ, RZ, R74 ;  /* 0x000000ffff3f7224 */ /* 0x008fc600078e004a */
[----:B------:R-:W3:Y:S01]  /*7a520*/  LDL.LU R74, [R1+0x8b8] ;  /* 0x0008b800014a7983 */ /* 0x000ee20000300800 */
[----:B------:R-:W-:-:S03]  /*7a530*/  IMAD.MOV.U32 R62, RZ, RZ, R88 ;  /* 0x000000ffff3e7224 */ /* 0x000fc600078e0058 */
[----:B------:R-:W3:Y:S01]  /*7a540*/  LDL.LU R88, [R1+0x2dd0] ;  /* 0x002dd00001587983 */ /* 0x000ee20000300800 */
[----:B------:R-:W-:-:S03]  /*7a550*/  LOP3.LUT R77, R77, R76, RZ, 0x3c, !PT ;  /* 0x0000004c4d4d7212 */ /* 0x000fc600078e3cff */
[----:B------:R-:W-:Y:S01]  /*7a560*/  STL.64 [R1+0x6f8], R46 ;  /* 0x0006f82e01007387 */ /* 0x000fe20000100a00 */
[----:B------:R-:W-:Y:S02]  /*7a570*/  LOP3.LUT R76, R77, R76, RZ, 0x3c, !PT ;  /* 0x0000004c4d4c7212 */ /* 0x000fe400078e3cff */
[----:B------:R-:W-:Y:S02]  /*7a580*/  LOP3.LUT R5, R5, R4, RZ, 0x3c, !PT ;  /* 0x0000000405057212 */ /* 0x000fe400078e3cff */
[----:B------:R-:W-:Y:S01]  /*7a590*/  LOP3.LUT R67, R67, R66, RZ, 0x3c, !PT ;  /* 0x0000004243437212 */ /* 0x000fe200078e3cff */
[----:B------:R0:W-:Y:S01]  /*7a5a0*/  STL.64 [R1+0x38b8], R46 ;  /* 0x0038b82e01007387 */ /* 0x0001e20000100a00 */
[----:B------:R-:W-:-:S03]  /*7a5b0*/  LOP3.LUT R77, R77, R76, RZ, 0x3c, !PT ;  /* 0x0000004c4d4d7212 */ /* 0x000fc600078e3cff */
[----:B------:R-:W-:Y:S01]  /*7a5c0*/  STL.64 [R1+0x718], R52 ;  /* 0x0007183401007387 */ /* 0x000fe20000100a00 */
[----:B------:R-:W-:-:S03]  /*7a5d0*/  LOP3.LUT R4, R5, R4, RZ, 0x3c, !PT ;  /* 0x0000000405047212 */ /* 0x000fc600078e3cff */
[----:B------:R0:W-:Y:S01]  /*7a5e0*/  STL.64 [R1+0x38c0], R52 ;  /* 0x0038c03401007387 */ /* 0x0001e20000100a00 */
[----:B------:R-:W-:-:S03]  /*7a5f0*/  LOP3.LUT R66, R67, R66, RZ, 0x3c, !PT ;  /* 0x0000004243427212 */ /* 0x000fc600078e3cff */
[----:B------:R-:W-:Y:S04]  /*7a600*/  STL.64 [R1+0x738], R62 ;  /* 0x0007383e01007387 */ /* 0x000fe80000100a00 */
[----:B------:R0:W-:Y:S01]  /*7a610*/  STL.64 [R1+0x38d0], R62 ;  /* 0x0038d03e01007387 */ /* 0x0001e20000100a00 */
[----:B------:R-:W-:-:S03]  /*7a620*/  LOP3.LUT R5, R5, R4, RZ, 0x3c, !PT ;  /* 0x0000000405057212 */ /* 0x000fc600078e3cff */
[----:B------:R-:W-:Y:S01]  /*7a630*/  STL.64 [R1+0x758], R76 ;  /* 0x0007584c01007387 */ /* 0x000fe20000100a00 */
[----:B------:R-:W-:Y:S01]  /*7a640*/  LOP3.LUT R67, R67, R66, RZ, 0x3c, !PT ;  /* 0x0000004243437212 */ /* 0x000fe200078e3cff */
[----:B--2---:R-:W-:Y:S02]  /*7a650*/  IMAD.MOV.U32 R7, RZ, RZ, R0 ;  /* 0x000000ffff077224 */ /* 0x004fe400078e0000 */
[----:B----4-:R-:W-:Y:S01]  /*7a660*/  IMAD.MOV.U32 R6, RZ, RZ, R2 ;  /* 0x000000ffff067224 */ /* 0x010fe200078e0002 */
[----:B------:R-:W2:Y:S04]  /*7a670*/  LDL.LU R0, [R1+0x8c8] ;  /* 0x0008c80001007983 */ /* 0x000ea80000300800 */
[----:B------:R-:W4:Y:S04]  /*7a680*/  LDL.LU R2, [R1+0x2dd4] ;  /* 0x002dd40001027983 */ /* 0x000f280000300800 */
[----:B------:R-:W-:Y:S04]  /*7a690*/  STL.64 [R1+0x778], R4 ;  /* 0x0007780401007387 */ /* 0x000fe80000100a00 */
[----:B------:R-:W-:Y:S01]  /*7a6a0*/  STL.64 [R1+0x7d8], R66 ;  /* 0x0007d84201007387 */ /* 0x000fe20000100a00 */
[----:B------:R-:W-:-:S03]  /*7a6b0*/  IMAD.MOV.U32 R59, RZ, RZ, R37 ;  /* 0x000000ffff3b7224 */ /* 0x000fc600078e0025 */
[----:B------:R-:W-:Y:S01]  /*7a6c0*/  STL.64 [R1+0x7f8], R6 ;  /* 0x0007f80601007387 */ /* 0x000fe20000100a00 */
[----:B------:R-:W-:-:S03]  /*7a6d0*/  IMAD.MOV.U32 R58, RZ, RZ, R36 ;  /* 0x000000ffff3a7224 */ /* 0x000fc600078e0024 */
[----:B------:R-:W4:Y:S01]  /*7a6e0*/  LDL.LU R37, [R1+0x8d8] ;  /* 0x0008d80001257983 */ /* 0x000f220000300800 */
[----:B------:R-:W-:-:S03]  /*7a6f0*/  IMAD.MOV.U32 R73, RZ, RZ, R65 ;  /* 0x000000ffff497224 */ /* 0x000fc600078e0041 */
[----:B------:R-:W4:Y:S01]  /*7a700*/  LDL.LU R36, [R1+0x2dd8] ;  /* 0x002dd80001247983 */ /* 0x000f220000300800 */
[----:B------:R-:W-:-:S03]  /*7a710*/  IMAD.MOV.U32 R72, RZ, RZ, R64 ;  /* 0x000000ffff487224 */ /* 0x000fc600078e0040 */
[----:B------:R-:W4:Y:S01]  /*7a720*/  LDL.LU R65, [R1+0x8e8] ;  /* 0x0008e80001417983 */ /* 0x000f220000300800 */
[----:B------:R-:W-:Y:S02]  /*7a730*/  IMAD.MOV.U32 R78, RZ, RZ, R93 ;  /* 0x000000ffff4e7224 */ /* 0x000fe400078e005d */
[----:B------:R-:W-:Y:S01]  /*7a740*/  IMAD.MOV.U32 R79, RZ, RZ, R3 ;  /* 0x000000ffff4f7224 */ /* 0x000fe200078e0003 */
[----:B------:R-:W4:Y:S01]  /*7a750*/  LDL.LU R64, [R1+0x2ddc] ;  /* 0x002ddc0001407983 */ /* 0x000f220000300800 */
[----:B------:R-:W-:-:S03]  /*7a760*/  LOP3.LUT R17, R17, R16, RZ, 0x3c, !PT ;  /* 0x0000001011117212 */ /* 0x000fc600078e3cff */
[----:B------:R-:W4:Y:S04]  /*7a770*/  LDL.LU R3, [R1+0x948] ;  /* 0x0009480001037983 */ /* 0x000f280000300800 */
[----:B------:R-:W4:Y:S01]  /*7a780*/  LDL.LU R93, [R1+0x2de0] ;  /* 0x002de000015d7983 */ /* 0x000f220000300800 */
[----:B------:R-:W-:-:S03]  /*7a790*/  LOP3.LUT R16, R17, R16, RZ, 0x3c, !PT ;  /* 0x0000001011107212 */ /* 0x000fc600078e3cff */
[----:B------:R-:W-:Y:S01]  /*7a7a0*/  STL.64 [R1+0x808], R58 ;  /* 0x0008083a01007387 */ /* 0x000fe20000100a00 */
[----:B------:R-:W-:-:S03]  /*7a7b0*/  LOP3.LUT R17, R17, R16, RZ, 0x3c, !PT ;  /* 0x0000001011117212 */ /* 0x000fc600078e3cff */
[----:B------:R-:W-:Y:S04]  /*7a7c0*/  STL.64 [R1+0x818], R72 ;  /* 0x0008184801007387 */ /* 0x000fe80000100a00 */
[----:B------:R-:W-:Y:S04]  /*7a7d0*/  STL.64 [R1+0x828], R78 ;  /* 0x0008284e01007387 */ /* 0x000fe80000100a00 */
[----:B------:R-:W-:Y:S04]  /*7a7e0*/  STL.64 [R1+0x838], R16 ;  /* 0x0008381001007387 */ /* 0x000fe80000100a00 */
[----:B------:R-:W4:Y:S04]  /*7a7f0*/  LDL.LU R32, [R1+0x958] ;  /* 0x0009580001207983 */ /* 0x000f280000300800 */
[----:B------:R-:W4:Y:S04]  /*7a800*/  LDL.LU R33, [R1+0x2de4] ;  /* 0x002de40001217983 */ /* 0x000f280000300800 */
[----:B------:R-:W4:Y:S04]  /*7a810*/  LDL.LU R41, [R1+0x968] ;  /* 0x0009680001297983 */ /* 0x000f280000300800 */
[----:B------:R-:W4:Y:S04]  /*7a820*/  LDL.LU R35, [R1+0x2de8] ;  /* 0x002de80001237983 */ /* 0x000f280000300800 */
[----:B------:R-:W4:Y:S04]  /*7a830*/  LDL.LU R34, [R1+0x978] ;  /* 0x0009780001227983 */ /* 0x000f280000300800 */
[----:B------:R-:W1:Y:S04]  /*7a840*/  LDL.LU R21, [R1+0x2dec] ;  /* 0x002dec0001157983 */ /* 0x000e680000300800 */
[----:B------:R-:W4:Y:S04]  /*7a850*/  LDL.LU R20, [R1+0x988] ;  /* 0x0009880001147983 */ /* 0x000f280000300800 */
[----:B------:R-:W4:Y:S01]  /*7a860*/  LDL.LU R83, [R1+0x2df0] ;  /* 0x002df00001537983 */ /* 0x000f220000300800 */
[----:B------:R-:W-:-:S03]  /*7a870*/  IMAD.MOV.U32 R28, RZ, RZ, R9 ;  /* 0x000000ffff1c7224 */ /* 0x000fc600078e0009 */
[----:B------:R-:W4:Y:S04]  /*7a880*/  LDL.LU R82, [R1+0x998] ;  /* 0x0009980001527983 */ /* 0x000f280000300800 */
[----:B------:R-:W4:Y:S01]  /*7a890*/  LDL.LU R31, [R1+0x2df4] ;  /* 0x002df400011f7983 */ /* 0x000f220000300800 */
[----:B------:R-:W-:-:S03]  /*7a8a0*/  IMAD.MOV.U32 R42, RZ, RZ, R75 ;  /* 0x000000ffff2a7224 */ /* 0x000fc600078e004b */
[----:B------:R-:W-:Y:S04]  /*7a8b0*/  STL.64 [R1+0x898], R28 ;  /* 0x0008981c01007387 */ /* 0x000fe80000100a00 */
[----:B------:R-:W4:Y:S04]  /*7a8c0*/  LDL.LU R30, [R1+0x9f0] ;  /* 0x0009f000011e7983 */ /* 0x000f280000300800 */
[----:B------:R-:W4:Y:S01]  /*7a8d0*/  LDL.LU R75, [R1+0x2df8] ;  /* 0x002df800014b7983 */ /* 0x000f220000300800 */
[----:B---3--:R-:W-:-:S03]  /*7a8e0*/  IMAD.MOV.U32 R81, RZ, RZ, R74 ;  /* 0x000000ffff517224 */ /* 0x008fc600078e004a */
[----:B------:R-:W3:Y:S01]  /*7a8f0*/  LDL.LU R74, [R1+0xa08] ;  /* 0x000a0800014a7983 */ /* 0x000ee20000300800 */
[----:B------:R-:W-:-:S03]  /*7a900*/  IMAD.MOV.U32 R80, RZ, RZ, R88 ;  /* 0x000000ffff507224 */ /* 0x000fc600078e0058 */
[----:B------:R-:W3:Y:S01]  /*7a910*/  LDL.LU R88, [R1+0x2dfc] ;  /* 0x002dfc0001587983 */ /* 0x000ee20000300800 */
[----:B------:R-:W-:Y:S02]  /*7a920*/  IMAD.MOV.U32 R43, RZ, RZ, R8 ;  /* 0x000000ffff2b7224 */ /* 0x000fe400078e0008 */
[----:B--2---:R-:W-:Y:S02]  /*7a930*/  IMAD.MOV.U32 R25, RZ, RZ, R0 ;  /* 0x000000ffff197224 */ /* 0x004fe400078e0000 */
[----:B----4-:R-:W-:Y:S01]  /*7a940*/  IMAD.MOV.U32 R24, RZ, RZ, R2 ;  /* 0x000000ffff187224 */ /* 0x010fe200078e0002 */
[----:B------:R-:W2:Y:S04]  /*7a950*/  LDL.LU R0, [R1+0xa18] ;  /* 0x000a180001007983 */ /* 0x000ea80000300800 */
[----:B------:R-:W4:Y:S04]  /*7a960*/  LDL.LU R2, [R1+0x2e00] ;  /* 0x002e000001027983 */ /* 0x000f280000300800 */
        /* <DEDUP_REMOVED lines=8> */
[----:B------:R-:W-:Y:S02]  /*7a9f0*/  IMAD.MOV.U32 R48, RZ, RZ, R36 ;  /* 0x000000ffff307224 */ /* 0x000fe400078e0024 */
[----:B------:R-:W-:Y:S02]  /*7aa00*/  IMAD.MOV.U32 R14, RZ, RZ, R64 ;  /* 0x000000ffff0e7224 */ /* 0x000fe400078e0040 */
[----:B------:R-:W4:Y:S04]  /*7aa10*/  LDL.LU R64, [R1+0x2e08] ;  /* 0x002e080001407983 */ /* 0x000f280000300800 */
[----:B------:R-:W4:Y:S01]  /*7aa20*/  LDL.LU R37, [R1+0xa50] ;  /* 0x000a500001257983 */ /* 0x000f220000300800 */
[----:B------:R-:W-:-:S03]  /*7aa30*/  IMAD.MOV.U32 R23, RZ, RZ, R3 ;  /* 0x000000ffff177224 */ /* 0x000fc600078e0003 */
[----:B------:R-:W4:Y:S04]  /*7aa40*/  LDL.LU R36, [R1+0x2e0c] ;  /* 0x002e0c0001247983 */ /* 0x000f280000300800 */
[----:B------:R-:W4:Y:S01]  /*7aa50*/  LDL.LU R3, [R1+0xab8] ;  /* 0x000ab80001037983 */ /* 0x000f220000300800 */
[----:B------:R-:W-:-:S03]  /*7aa60*/  IMAD.MOV.U32 R22, RZ, RZ, R93 ;  /* 0x000000ffff167224 */ /* 0x000fc600078e005d */
[----:B------:R-:W4:Y:S01]  /*7aa70*/  LDL.LU R93, [R1+0x2e10] ;  /* 0x002e1000015d7983 */ /* 0x000f220000300800 */
[----:B------:R-:W-:-:S04]  /*7aa80*/  LOP3.LUT R33, R33, R32, RZ, 0x3c, !PT ;  /* 0x0000002021217212 */ /* 0x000fc800078e3cff */
[C---:B------:R-:W-:Y:S01]  /*7aa90*/  LOP3.LUT R32, R33.reuse, R32, RZ, 0x3c, !PT ;  /* 0x0000002021207212 */ /* 0x040fe200078e3cff */
[----:B------:R-:W-:Y:S01]  /*7aaa0*/  IMAD.MOV.U32 R40, RZ, RZ, R35 ;  /* 0x000000ffff287224 */ /* 0x000fe200078e0023 */
[----:B------:R-:W-:Y:S02]  /*7aab0*/  STL.64 [R1+0x8d8], R48 ;  /* 0x0008d83001007387 */ /* 0x000fe40000100a00 */
[----:B------:R-:W-:Y:S01]  /*7aac0*/  LOP3.LUT R33, R33, R32, RZ, 0x3c, !PT ;  /* 0x0000002021217212 */ /* 0x000fe200078e3cff */
[----:B-1----:R-:W-:Y:S02]  /*7aad0*/  IMAD.MOV.U32 R44, RZ, RZ, R21 ;  /* 0x000000ffff2c7224 */ /* 0x002fe400078e0015 */
[----:B------:R-:W-:Y:S01]  /*7aae0*/  IMAD.MOV.U32 R45, RZ, RZ, R34 ;  /* 0x000000ffff2d7224 */ /* 0x000fe200078e0022 */
[----:B------:R-:W-:Y:S01]  /*7aaf0*/  STL.64 [R1+0x8e8], R14 ;  /* 0x0008e80e01007387 */ /* 0x000fe20000100a00 */
[----:B------:R-:W-:Y:S02]  /*7ab00*/  IMAD.MOV.U32 R54, RZ, RZ, R83 ;  /* 0x000000ffff367224 */ /* 0x000fe400078e0053 */
[----:B------:R-:W-:Y:S01]  /*7ab10*/  IMAD.MOV.U32 R55, RZ, RZ, R20 ;  /* 0x000000ffff377224 */ /* 0x000fe200078e0014 */
[----:B------:R-:W-:Y:S01]  /*7ab20*/  STL.64 [R1+0x948], R22 ;  /* 0x0009481601007387 */ /* 0x000fe20000100a00 */
[----:B------:R-:W-:-:S02]  /*7ab30*/  IMAD.MOV.U32 R70, RZ, RZ, R31 ;  /* 0x000000ffff467224 */ /* 0x000fc400078e001f */
[----:B------:R-:W-:Y:S01]  /*7ab40*/  IMAD.MOV.U32 R71, RZ, RZ, R82 ;  /* 0x000000ffff477224 */ /* 0x000fe200078e0052 */
[----:B------:R-:W-:Y:S04]  /*7ab50*/  STL.64 [R1+0x958], R32 ;  /* 0x0009582001007387 */ /* 0x000fe80000100a00 */
[----:B------:R-:W-:Y:S04]  /*7ab60*/  STL.64 [R1+0x968], R40 ;  /* 0x0009682801007387 */ /* 0x000fe80000100a00 */
[----:B------:R-:W-:Y:S04]  /*7ab70*/  STL.64 [R1+0x978], R44 ;  /* 0x0009782c01007387 */ /* 0x000fe80000100a00 */
[----:B------:R-:W-:Y:S04]  /*7ab80*/  STL.64 [R1+0x988], R54 ;  /* 0x0009883601007387 */ /* 0x000fe80000100a00 */
[----:B------:R-:W-:Y:S04]  /*7ab90*/  STL.64 [R1+0x998], R70 ;  /* 0x0009984601007387 */ /* 0x000fe80000100a00 */
[----:B------:R-:W4:Y:S01]  /*7aba0*/  LDL.LU R82, [R1+0xad0] ;  /* 0x000ad00001527983 */ /* 0x000f220000300800 */
[----:B------:R-:W-:-:S03]  /*7abb0*/  IMAD.MOV.U32 R69, RZ, RZ, R30 ;  /* 0x000000ffff457224 */ /* 0x000fc600078e001e */
[----:B------:R-:W4:Y:S04]  /*7abc0*/  LDL.LU R31, [R1+0x2e14] ;  /* 0x002e1400011f7983 */ /* 0x000f280000300800 */
[----:B------:R-:W4:Y:S01]  /*7abd0*/  LDL.LU R30, [R1+0xaf8] ;  /* 0x000af800011e7983 */ /* 0x000f220000300800 */
[----:B---3--:R-:W-:-:S03]  /*7abe0*/  IMAD.MOV.U32 R12, RZ, RZ, R88 ;  /* 0x000000ffff0c7224 */ /* 0x008fc600078e0058 */
[----:B------:R-:W3:Y:S01]  /*7abf0*/  LDL.LU R88, [R1+0x2e18] ;  /* 0x002e180001587983 */ /* 0x000ee20000300800 */
[----:B------:R-:W-:Y:S02]  /*7ac00*/  IMAD.MOV.U32 R68, RZ, RZ, R75 ;  /* 0x000000ffff447224 */ /* 0x000fe400078e004b */
[----:B------:R-:W-:Y:S01]  /*7ac10*/  IMAD.MOV.U32 R13, RZ, RZ, R74 ;  /* 0x000000ffff0d7224 */ /* 0x000fe200078e004a */
        /* <DEDUP_REMOVED lines=8> */
[----:B------:R-:W-:Y:S04]  /*7aca0*/  STL.64 [R1+0x9f0], R68 ;  /* 0x0009f04401007387 */ /* 0x000fe80000100a00 */
[----:B------:R-:W-:Y:S04]  /*7acb0*/  STL.64 [R1+0xa08], R12 ;  /* 0x000a080c01007387 */ /* 0x000fe80000100a00 */
[----:B------:R-:W-:Y:S04]  /*7acc0*/  STL.64 [R1+0xa18], R60 ;  /* 0x000a183c01007387 */ /* 0x000fe80000100a00 */
[----:B------:R-:W-:Y:S04]  /*7acd0*/  STL.64 [R1+0xa28], R84 ;  /* 0x000a285401007387 */ /* 0x000fe80000100a00 */
[----:B------:R-:W4:Y:S04]  /*7ace0*/  LDL.LU R56, [R1+0xb50] ;  /* 0x000b500001387983 */ /* 0x000f280000300800 */
[----:B------:R-:W4:Y:S04]  /*7acf0*/  LDL.LU R57, [R1+0x2e24] ;  /* 0x002e240001397983 */ /* 0x000f280000300800 */
[----:B------:R-:W4:Y:S01]  /*7ad00*/  LDL.LU R91, [R1+0xbb8] ;  /* 0x000bb800015b7983 */ /* 0x000f220000300800 */
[----:B------:R-:W-:-:S03]  /*7ad10*/  IMAD.MOV.U32 R9, RZ, RZ, R3 ;  /* 0x000000ffff097224 */ /* 0x000fc600078e0003 */
[----:B------:R-:W4:Y:S01]  /*7ad20*/  LDL.LU R3, [R1+0x2e28] ;  /* 0x002e280001037983 */ /* 0x000f220000300800 */
[----:B------:R-:W-:-:S03]  /*7ad30*/  MOV R8, R93 ;  /* 0x0000005d00087202 */ /* 0x000fc60000000f00 */
[----:B------:R-:W4:Y:S04]  /*7ad40*/  LDL.LU R11, [R1+0xbd0] ;  /* 0x000bd000010b7983 */ /* 0x000f280000300800 */
[----:B------:R-:W4:Y:S04]  /*7ad50*/  LDL.LU R93, [R1+0x2e2c] ;  /* 0x002e2c00015d7983 */ /* 0x000f280000300800 */
[----:B------:R-:W4:Y:S04]  /*7ad60*/  LDL.LU R18, [R1+0xbf8] ;  /* 0x000bf80001127983 */ /* 0x000f280000300800 */
[----:B------:R-:W4:Y:S04]  /*7ad70*/  LDL.LU R19, [R1+0x2e30] ;  /* 0x002e300001137983 */ /* 0x000f280000300800 */
[----:B0-----:R-:W4:Y:S04]  /*7ad80*/  LDL.LU R46, [R1+0xc10] ;  /* 0x000c1000012e7983 */ /* 0x001f280000300800 */
[----:B------:R-:W4:Y:S04]  /*7ad90*/  LDL.LU R47, [R1+0x2e34] ;  /* 0x002e3400012f7983 */ /* 0x000f280000300800 */
[----:B------:R-:W4:Y:S04]  /*7ada0*/  LDL.LU R52, [R1+0xc38] ;  /* 0x000c380001347983 */ /* 0x000f280000300800 */
[----:B------:R-:W4:Y:S04]  /*7adb0*/  LDL.LU R53, [R1+0x2e38] ;  /* 0x002e380001357983 */ /* 0x000f280000300800 */
[----:B------:R-:W4:Y:S04]  /*7adc0*/  LDL.LU R62, [R1+0xc50] ;  /* 0x000c5000013e7983 */ /* 0x000f280000300800 */
[----:B------:R-:W4:Y:S04]  /*7add0*/  LDL.LU R63, [R1+0x2e3c] ;  /* 0x002e3c00013f7983 */ /* 0x000f280000300800 */
[----:B------:R-:W-:Y:S04]  /*7ade0*/  STL.64 [R1+0xa38], R64 ;  /* 0x000a384001007387 */ /* 0x000fe80000100a00 */
[----:B------:R-:W-:Y:S04]  /*7adf0*/  STL.64 [R1+0xa50], R36 ;  /* 0x000a502401007387 */ /* 0x000fe80000100a00 */
[----:B------:R-:W-:Y:S01]  /*7ae00*/  STL.64 [R1+0xab8], R8 ;  /* 0x000ab80801007387 */ /* 0x000fe20000100a00 */
[----:B------:R-:W-:-:S02]  /*7ae10*/  IMAD.MOV.U32 R20, RZ, RZ, R31 ;  /* 0x000000ffff147224 */ /* 0x000fc400078e001f */
[----:B------:R-:W-:Y:S02]  /*7ae20*/  IMAD.MOV.U32 R31, RZ, RZ, R30 ;  /* 0x000000ffff1f7224 */ /* 0x000fe400078e001e */
[----:B---3--:R-:W-:Y:S02]  /*7ae30*/  IMAD.MOV.U32 R30, RZ, RZ, R88 ;  /* 0x000000ffff1e7224 */ /* 0x008fe400078e0058 */
[----:B------:R-:W3:Y:S01]  /*7ae40*/  LDL R88, [R1+0x2160] ;  /* 0x0021600001587983 */ /* 0x000ee20000100800 */
[----:B------:R-:W-:Y:S02]  /*7ae50*/  IMAD.MOV.U32 R21, RZ, RZ, R82 ;  /* 0x000000ffff157224 */ /* 0x000fe400078e0052 */
[----:B------:R-:W-:Y:S02]  /*7ae60*/  IMAD.MOV.U32 R34, RZ, RZ, R74 ;  /* 0x000000ffff227224 */ /* 0x000fe400078e004a */
[----:B------:R-:W-:Y:S01]  /*7ae70*/  IMAD.MOV.U32 R35, RZ, RZ, R75 ;  /* 0x000000ffff237224 */ /* 0x000fe200078e004b */
[----:B------:R-:W-:Y:S04]  /*7ae80*/  STL.64 [R1+0xad0], R20 ;  /* 0x000ad01401007387 */ /* 0x000fe80000100a00 */
[----:B------:R-:W3:Y:S04]  /*7ae90*/  LDL R38, [R1+0x2364] ;  /* 0x0023640001267983 */ /* 0x000ee80000100800 */
[----:B------:R-:W3:Y:S04]  /*7aea0*/  LDL R39, [R1+0x235c] ;  /* 0x00235c0001277983 */ /* 0x000ee80000100800 */
[----:B------:R-:W3:Y:S04]  /*7aeb0*/  LDL R83, [R1+0x2350] ;  /* 0x0023500001537983 */ /* 0x000ee80000100800 */
[----:B------:R-:W3:Y:S04]  /*7aec0*/  LDL R82, [R1+0x234c] ;  /* 0x00234c0001527983 */ /* 0x000ee80000100800 */
[----:B------:R-:W3:Y:S01]  /*7aed0*/  LDL R75, [R1+0x2348] ;  /* 0x00234800014b7983 */ /* 0x000ee20000100800 */
[----:B--2---:R-:W-:-:S02]  /*7aee0*/  IMAD.MOV.U32 R51, RZ, RZ, R0 ;  /* 0x000000ffff337224 */ /* 0x004fc400078e0000 */
[----:B----4-:R-:W-:Y:S01]  /*7aef0*/  IMAD.MOV.U32 R50, RZ, RZ, R2 ;  /* 0x000000ffff327224 */ /* 0x010fe200078e0002 */
[----:B------:R-:W2:Y:S04]  /*7af00*/  LDL R0, [R1+0x2360] ;  /* 0x0023600001007983 */ /* 0x000ea80000100800 */
[----:B------:R-:W4:Y:S01]  /*7af10*/  LDL R2, [R1+0x2344] ;  /* 0x0023440001027983 */ /* 0x000f220000100800 */
[----:B------:R-:W-:-:S04]  /*7af20*/  LOP3.LUT R57, R57, R56, RZ, 0x3c, !PT ;  /* 0x0000003839397212 */ /* 0x000fc800078e3cff */
[C---:B------:R-:W-:Y:S01]  /*7af30*/  LOP3.LUT R56, R57.reuse, R56, RZ, 0x3c, !PT ;  /* 0x0000003839387212 */ /* 0x040fe200078e3cff */
[----:B------:R-:W-:Y:S04]  /*7af40*/  STL.64 [R1+0xaf8], R30 ;  /* 0x000af81e01007387 */ /* 0x000fe80000100a00 */
[----:B------:R-:W-:Y:S01]  /*7af50*/  STL.64 [R1+0xb38], R50 ;  /* 0x000b383201007387 */ /* 0x000fe20000100a00 */
[----:B------:R-:W-:Y:S01]  /*7af60*/  IMAD.MOV.U32 R90, RZ, RZ, R3 ;  /* 0x000000ffff5a7224 */ /* 0x000fe200078e0003 */
[----:B------:R-:W-:Y:S02]  /*7af70*/  LOP3.LUT R57, R57, R56, RZ, 0x3c, !PT ;  /* 0x0000003839397212 */ /* 0x000fe400078e3cff */
[----:B------:R-:W-:Y:S02]  /*7af80*/  LOP3.LUT R19, R19, R18, RZ, 0x3c, !PT ;  /* 0x0000001213137212 */ /* 0x000fe400078e3cff */
[----:B------:R-:W-:-:S02]  /*7af90*/  LOP3.LUT R47, R47, R46, RZ, 0x3c, !PT ;  /* 0x0000002e2f2f7212 */ /* 0x000fc400078e3cff */
[----:B------:R-:W-:Y:S02]  /*7afa0*/  LOP3.LUT R53, R53, R52, RZ, 0x3c, !PT ;  /* 0x0000003435357212 */ /* 0x000fe400078e3cff */
[----:B------:R-:W-:Y:S02]  /*7afb0*/  LOP3.LUT R18, R19, R18, RZ, 0x3c, !PT ;  /* 0x0000001213127212 */ /* 0x000fe400078e3cff */
[----:B------:R-:W-:Y:S02]  /*7afc0*/  LOP3.LUT R63, R63, R62, RZ, 0x3c, !PT ;  /* 0x0000003e3f3f7212 */ /* 0x000fe400078e3cff */
[----:B------:R-:W-:Y:S02]  /*7afd0*/  LOP3.LUT R46, R47, R46, RZ, 0x3c, !PT ;  /* 0x0000002e2f2e7212 */ /* 0x000fe400078e3cff */
[----:B------:R-:W-:Y:S01]  /*7afe0*/  LOP3.LUT R52, R53, R52, RZ, 0x3c, !PT ;  /* 0x0000003435347212 */ /* 0x000fe200078e3cff */
[----:B------:R-:W-:Y:S01]  /*7aff0*/  STL.64 [R1+0xb10], R34 ;  /* 0x000b102201007387 */ /* 0x000fe20000100a00 */
[----:B------:R-:W-:Y:S01]  /*7b000*/  IMAD.MOV.U32 R10, RZ, RZ, R93 ;  /* 0x000000ffff0a7224 */ /* 0x000fe200078e005d */
[----:B------:R-:W-:-:S02]  /*7b010*/  LOP3.LUT R62, R63, R62, RZ, 0x3c, !PT ;  /* 0x0000003e3f3e7212 */ /* 0x000fc400078e3cff */
[----:B------:R-:W4:Y:S04]  /*7b020*/  LDL R74, [R1+0x2340] ;  /* 0x00234000014a7983 */ /* 0x000f280000100800 */
[----:B------:R-:W4:Y:S01]  /*7b030*/  LDL R3, [R1+0x233c] ;  /* 0x00233c0001037983 */ /* 0x000f220000100800 */
[----:B------:R-:W-:-:S03]  /*7b040*/  LOP3.LUT R19, R19, R18, RZ, 0x3c, !PT ;  /* 0x0000001213137212 */ /* 0x000fc600078e3cff */
[----:B------:R-:W-:Y:S01]  /*7b050*/  STL.64 [R1+0xb50], R56 ;  /* 0x000b503801007387 */ /* 0x000fe20000100a00 */
[----:B------:R-:W-:-:S03]  /*7b060*/  LOP3.LUT R47, R47, R46, RZ, 0x3c, !PT ;  /* 0x0000002e2f2f7212 */ /* 0x000fc600078e3cff */
[----:B------:R-:W-:Y:S01]  /*7b070*/  STL.64 [R1+0xbb8], R90 ;  /* 0x000bb85a01007387 */ /* 0x000fe20000100a00 */
[----:B------:R-:W-:-:S03]  /*7b080*/  LOP3.LUT R53, R53, R52, RZ, 0x3c, !PT ;  /* 0x0000003435357212 */ /* 0x000fc600078e3cff */
[----:B------:R-:W4:Y:S01]  /*7b090*/  LDL R93, [R1+0x2338] ;  /* 0x00233800015d7983 */ /* 0x000f220000100800 */
[----:B------:R-:W-:-:S03]  /*7b0a0*/  LOP3.LUT R63, R63, R62, RZ, 0x3c, !PT ;  /* 0x0000003e3f3f7212 */ /* 0x000fc600078e3cff */
[----:B------:R-:W-:Y:S04]  /*7b0b0*/  STL.64 [R1+0xbd0], R10 ;  /* 0x000bd00a01007387 */ /* 0x000fe80000100a00 */
[----:B------:R-:W-:Y:S04]  /*7b0c0*/  STL.64 [R1+0xbf8], R18 ;  /* 0x000bf81201007387 */ /* 0x000fe80000100a00 */
[----:B------:R-:W-:Y:S04]  /*7b0d0*/  STL.64 [R1+0xc10], R46 ;  /* 0x000c102e01007387 */ /* 0x000fe80000100a00 */
[----:B------:R-:W-:Y:S04]  /*7b0e0*/  STL.64 [R1+0xc38], R52 ;  /* 0x000c383401007387 */ /* 0x000fe80000100a00 */
[----:B------:R-:W-:Y:S04]  /*7b0f0*/  STL.64 [R1+0xc50], R62 ;  /* 0x000c503e01007387 */ /* 0x000fe80000100a00 */
[----:B---3--:R-:W3:Y:S01]  /*7b100*/  @!P0 LDG.E.U16 R88, desc[UR6][R86.64] ;  /* 0x0000000656588981 */ /* 0x008ee2000c1e1500 */
[----:B------:R-:W-:-:S02]  /*7b110*/  PRMT R89, RZ, 0x7610, R89 ;  /* 0x00007610ff597816 */ /* 0x000fc40000000059 */
[----:B------:R-:W-:-:S04]  /*7b120*/  PRMT R92, RZ, 0x7610, R92 ;  /* 0x00007610ff5c7816 */ /* 0x000fc8000000005c */
[----:B------:R-:W3:Y:S04]  /*7b130*/  @!P5 LDG.E.U16 R89, desc[UR6][R26.64] ;  /* 0x000000061a59d981 */ /* 0x000ee8000c1e1500 */
[----:B------:R-:W3:Y:S04]  /*7b140*/  LDL.LU.64 R86, [R1+0x38d8] ;  /* 0x0038d80001567983 */ /* 0x000ee80000300a00 */
[----:B------:R-:W3:Y:S04]  /*7b150*/  @!P5 LDG.E.U16 R38, desc[UR6][R62.64] ;  /* 0x000000063e26d981 */ /* 0x000ee8000c1e1500 */
[----:B------:R-:W3:Y:S04]  /*7b160*/  @!P5 LDG.E.U16 R39, desc[UR6][R46.64] ;  /* 0x000000062e27d981 */ /* 0x000ee8000c1e1500 */
[----:B------:R-:W3:Y:S04]  /*7b170*/  @!P5 LDG.E.U16 R83, desc[UR6][R90.64] ;  /* 0x000000065a53d981 */ /* 0x000ee8000c1e1500 */
[----:B------:R-:W3:Y:S04]  /*7b180*/  @!P5 LDG.E.U16 R82, desc[UR6][R56.64] ;  /* 0x000000063852d981 */ /* 0x000ee8000c1e1500 */
[----:B------:R-:W3:Y:S04]  /*7b190*/  @!P5 LDG.E.U16 R75, desc[UR6][R50.64] ;  /* 0x00000006324bd981 */ /* 0x000ee8000c1e1500 */
[----:B--2---:R-:W2:Y:S04]  /*7b1a0*/  @!P5 LDG.E.U16 R0, desc[UR6][R52.64] ;  /* 0x000000063400d981 */ /* 0x004ea8000c1e1500 */
[----:B----4-:R-:W4:Y:S04]  /*7b1b0*/  @!P5 LDG.E.U16 R2, desc[UR6][R34.64] ;  /* 0x000000062202d981 */ /* 0x010f28000c1e1500 */
[----:B------:R-:W2:Y:S04]  /*7b1c0*/  @!P5 LDG.E.U16 R74, desc[UR6][R30.64] ;  /* 0x000000061e4ad981 */ /* 0x000ea8000c1e1500 */
[----:B------:R-:W2:Y:S04]  /*7b1d0*/  @!P5 LDG.E.U16 R3, desc[UR6][R20.64] ;  /* 0x000000061403d981 */ /* 0x000ea8000c1e1500 */
[----:B------:R-:W2:Y:S04]  /*7b1e0*/  @!P5 LDG.E.U16 R93, desc[UR6][R8.64] ;  /* 0x00000006085dd981 */ /* 0x000ea8000c1e1500 */
[----:B---3--:R-:W3:Y:S04]  /*7b1f0*/  @!P6 LDG.E.U16 R92, desc[UR6][R86.64] ;  /* 0x00000006565ce981 */ /* 0x008ee8000c1e1500 */
[----:B------:R0:W-:Y:S04]  /*7b200*/  @!P0 STL [R1+0x2160], R88 ;  /* 0x0021605801008387 */ /* 0x0001e80000100800 */
[----:B0-----:R-:W2:Y:S04]  /*7b210*/  LDL R88, [R1+0x2334] ;  /* 0x0023340001587983 */ /* 0x001ea80000100800 */
[----:B------:R-:W-:Y:S04]  /*7b220*/  STL [R1+0x2e78], R89 ;  /* 0x002e785901007387 */ /* 0x000fe80000100800 */
[----:B------:R-:W-:Y:S04]  /*7b230*/  STL [R1+0x2e74], R26 ;  /* 0x002e741a01007387 */ /* 0x000fe80000100800 */
[----:B------:R-:W-:Y:S04]  /*7b240*/  STL [R1+0x2e70], R27 ;  /* 0x002e701b01007387 */ /* 0x000fe80000100800 */
[----:B---3--:R0:W-:Y:S04]  /*7b250*/  STL [R1+0x2e84], R92 ;  /* 0x002e845c01007387 */ /* 0x0081e80000100800 */
[----:B0-----:R-:W3:Y:S04]  /*7b260*/  LDL R92, [R1+0x2354] ;  /* 0x00235400015c7983 */ /* 0x001ee80000100800 */
[----:B------:R0:W-:Y:S04]  /*7b270*/  STL [R1+0x2e80], R86 ;  /* 0x002e805601007387 */ /* 0x0001e80000100800 */
[----:B--2---:R-:W2:Y:S04]  /*7b280*/  @!P5 LDG.E.U16 R88, desc[UR6][R36.64] ;  /* 0x000000062458d981 */ /* 0x004ea8000c1e1500 */
[----:B0-----:R-:W2:Y:S04]  /*7b290*/  LDL R86, [R1+0x2358] ;  /* 0x0023580001567983 */ /* 0x001ea80000100800 */
[----:B------:R-:W-:Y:S04]  /*7b2a0*/  STL [R1+0x2e7c], R87 ;  /* 0x002e7c5701007387 */ /* 0x000fe80000100800 */
[----:B------:R-:W4:Y:S04]  /*7b2b0*/  LDL.LU.64 R62, [R1+0x38d0] ;  /* 0x0038d000013e7983 */ /* 0x000f280000300a00 */
[----:B------:R0:W-:Y:S04]  /*7b2c0*/  @!P5 STL [R1+0x2364], R38 ;  /* 0x002364260100d387 */ /* 0x0001e80000100800 */
[----:B0-----:R-:W4:Y:S04]  /*7b2d0*/  LDL.LU R38, [R1+0x38c8] ;  /* 0x0038c80001267983 */ /* 0x001f280000300800 */
[----:B------:R-:W4:Y:S04]  /*7b2e0*/  LDL.LU.64 R52, [R1+0x38c0] ;  /* 0x0038c00001347983 */ /* 0x000f280000300a00 */
[----:B------:R0:W-:Y:S04]  /*7b2f0*/  @!P5 STL [R1+0x2360], R0 ;  /* 0x002360000100d387 */ /* 0x0001e80000100800 */
[----:B0-----:R-:W4:Y:S04]  /*7b300*/  LDL R0, [R1+0x2330] ;  /* 0x0023300001007983 */ /* 0x001f280000100800 */
[----:B------:R-:W4:Y:S04]  /*7b310*/  LDL.LU.64 R46, [R1+0x38b8] ;  /* 0x0038b800012e7983 */ /* 0x000f280000300a00 */
[----:B------:R0:W-:Y:S04]  /*7b320*/  @!P5 STL [R1+0x235c], R39 ;  /* 0x00235c270100d387 */ /* 0x0001e80000100800 */
[----:B0-----:R-:W4:Y:S04]  /*7b330*/  LDL.LU R39, [R1+0x38b0] ;  /* 0x0038b00001277983 */ /* 0x001f280000300800 */
[----:B---3--:R-:W3:Y:S04]  /*7b340*/  @!P5 LDG.E.U16 R92, desc[UR6][R10.64] ;  /* 0x000000060a5cd981 */ /* 0x008ee8000c1e1500 */
[----:B--2---:R-:W2:Y:S04]  /*7b350*/  @!P5 LDG.E.U16 R86, desc[UR6][R18.64] ;  /* 0x000000061256d981 */ /* 0x004ea8000c1e1500 */
[----:B------:R-:W2:Y:S04]  /*7b360*/  LDL.LU.64 R18, [R1+0x38a8] ;  /* 0x0038a80001127983 */ /* 0x000ea80000300a00 */
[----:B------:R-:W2:Y:S04]  /*7b370*/  LDL.LU.64 R10, [R1+0x38a0] ;  /* 0x0038a000010a7983 */ /* 0x000ea80000300a00 */
[----:B------:R-:W2:Y:S04]  /*7b380*/  LDL.LU.64 R90, [R1+0x3898] ;  /* 0x00389800015a7983 */ /* 0x000ea80000300a00 */
[----:B------:R-:W2:Y:S04]  /*7b390*/  LDL.LU R56, [R1+0x3890] ;  /* 0x0038900001387983 */ /* 0x000ea80000300800 */
[----:B----4-:R0:W-:Y:S04]  /*7b3a0*/  @!P5 STL [R1+0x2344], R2 ;  /* 0x002344020100d387 */ /* 0x0101e80000100800 */
[----:B------:R-:W4:Y:S04]  /*7b3b0*/  LDL R57, [R1+0x2328] ;  /* 0x0023280001397983 */ /* 0x000f280000100800 */
[----:B0-----:R-:W2:Y:S04]  /*7b3c0*/  LDL R2, [R1+0x232c] ;  /* 0x00232c0001027983 */ /* 0x001ea80000100800 */
[----:B------:R-:W3:Y:S04]  /*7b3d0*/  @!P5 LDG.E.U16 R0, desc[UR6][R64.64] ;  /* 0x000000064000d981 */ /* 0x000ee8000c1e1500 */
[----:B------:R0:W-:Y:S04]  /*7b3e0*/  @!P5 STL [R1+0x2340], R74 ;  /* 0x0023404a0100d387 */ /* 0x0001e80000100800 */
[----:B0-----:R-:W3:Y:S04]  /*7b3f0*/  LDL R74, [R1+0x2324] ;  /* 0x00232400014a7983 */ /* 0x001ee80000100800 */
[----:B------:R0:W-:Y:S04]  /*7b400*/  @!P5 STL [R1+0x233c], R3 ;  /* 0x00233c030100d387 */ /* 0x0001e80000100800 */
[----:B------:R-:W3:Y:S04]  /*7b410*/  LDL R50, [R1+0x231c] ;  /* 0x00231c0001327983 */ /* 0x000ee80000100800 */
[----:B------:R-:W3:Y:S04]  /*7b420*/  LDL R51, [R1+0x2318] ;  /* 0x0023180001337983 */ /* 0x000ee80000100800 */
[----:B------:R-:W3:Y:S04]  /*7b430*/  LDL R34, [R1+0x2314] ;  /* 0x0023140001227983 */ /* 0x000ee80000100800 */
[----:B------:R-:W3:Y:S04]  /*7b440*/  LDL R35, [R1+0x2310] ;  /* 0x0023100001237983 */ /* 0x000ee80000100800 */
[----:B------:R-:W3:Y:S04]  /*7b450*/  LDL R20, [R1+0x230c] ;  /* 0x00230c0001147983 */ /* 0x000ee80000100800 */
[----:B------:R-:W3:Y:S04]  /*7b460*/  LDL R21, [R1+0x2308] ;  /* 0x0023080001157983 */ /* 0x000ee80000100800 */
[----:B0-----:R-:W3:Y:S04]  /*7b470*/  LDL R3, [R1+0x2320] ;  /* 0x0023200001037983 */ /* 0x001ee80000100800 */
[----:B------:R0:W-:Y:S04]  /*7b480*/  @!P5 STL [R1+0x234c], R82 ;  /* 0x00234c520100d387 */ /* 0x0001e80000100800 */
[----:B0-----:R-:W3:Y:S04]  /*7b490*/  LDL R82, [R1+0x2304] ;  /* 0x0023040001527983 */ /* 0x001ee80000100800 */
[----:B------:R0:W-:Y:S04]  /*7b4a0*/  @!P5 STL [R1+0x2350], R83 ;  /* 0x002350530100d387 */ /* 0x0001e80000100800 */
[----:B------:R-:W3:Y:S04]  /*7b4b0*/  LDL R30, [R1+0x22fc] ;  /* 0x0022fc00011e7983 */ /* 0x000ee80000100800 */
[----:B------:R-:W3:Y:S04]  /*7b4c0*/  LDL R31, [R1+0x22f8] ;  /* 0x0022f800011f7983 */ /* 0x000ee80000100800 */
[----:B------:R-:W3:Y:S04]  /*7b4d0*/  LDL R8, [R1+0x22f4] ;  /* 0x0022f40001087983 */ /* 0x000ee80000100800 */
[----:B0-----:R-:W3:Y:S04]  /*7b4e0*/  LDL R83, [R1+0x2300] ;  /* 0x0023000001537983 */ /* 0x001ee80000100800 */
[----:B----4-:R-:W4:Y:S04]  /*7b4f0*/  @!P5 LDG.E.U16 R57, desc[UR6][R60.64] ;  /* 0x000000063c39d981 */ /* 0x010f28000c1e1500 */
[----:B--2---:R-:W2:Y:S04]  /*7b500*/  @!P5 LDG.E.U16 R2, desc[UR6][R84.64] ;  /* 0x000000065402d981 */ /* 0x004ea8000c1e1500 */
[----:B------:R-:W-:Y:S04]  /*7b510*/  @!P5 STL [R1+0x2358], R86 ;  /* 0x002358560100d387 */ /* 0x000fe80000100800 */
[----:B------:R-:W4:Y:S04]  /*7b520*/  LDL R9, [R1+0x22f0] ;  /* 0x0022f00001097983 */ /* 0x000f280000100800 */
[----:B------:R0:W-:Y:S04]  /*7b530*/  @!P5 STL [R1+0x2338], R93 ;  /* 0x0023385d0100d387 */ /* 0x0001e80000100800 */
[----:B---3--:R-:W-:Y:S04]  /*7b540*/  @!P5 STL [R1+0x2354], R92 ;  /* 0x0023545c0100d387 */ /* 0x008fe80000100800 */
[----:B------:R-:W3:Y:S04]  /*7b550*/  LDL R36, [R1+0x22e8] ;  /* 0x0022e80001247983 */ /* 0x000ee80000100800 */
[----:B------:R-:W3:Y:S04]  /*7b560*/  @!P5 LDG.E.U16 R74, desc[UR6][R12.64] ;  /* 0x000000060c4ad981 */ /* 0x000ee8000c1e1500 */
[----:B0-----:R-:W3:Y:S04]  /*7b570*/  LDL R93, [R1+0x22ec] ;  /* 0x0022ec00015d7983 */ /* 0x001ee80000100800 */
[----:B------:R0:W-:Y:S04]  /*7b580*/  @!P5 STL [R1+0x2334], R88 ;  /* 0x002334580100d387 */ /* 0x0001e80000100800 */
[----:B------:R-:W3:Y:S04]  /*7b590*/  LDL R37, [R1+0x22e0] ;  /* 0x0022e00001257983 */ /* 0x000ee80000100800 */
[----:B------:R-:W3:Y:S04]  /*7b5a0*/  @!P5 LDG.E.U16 R50, desc[UR6][R70.64] ;  /* 0x000000064632d981 */ /* 0x000ee8000c1e1500 */
[----:B------:R-:W3:Y:S04]  /*7b5b0*/  @!P5 LDG.E.U16 R51, desc[UR6][R54.64] ;  /* 0x000000063633d981 */ /* 0x000ee8000c1e1500 */
[----:B------:R-:W3:Y:S04]  /*7b5c0*/  @!P5 LDG.E.U16 R34, desc[UR6][R44.64] ;  /* 0x000000062c22d981 */ /* 0x000ee8000c1e1500 */
[----:B------:R-:W3:Y:S04]  /*7b5d0*/  @!P5 LDG.E.U16 R35, desc[UR6][R40.64] ;  /* 0x000000062823d981 */ /* 0x000ee8000c1e1500 */
[----:B------:R-:W3:Y:S04]  /*7b5e0*/  @!P5 LDG.E.U16 R20, desc[UR6][R32.64] ;  /* 0x000000062014d981 */ /* 0x000ee8000c1e1500 */
[----:B------:R-:W3:Y:S04]  /*7b5f0*/  @!P5 LDG.E.U16 R3, desc[UR6][R68.64] ;  /* 0x000000064403d981 */ /* 0x000ee8000c1e1500 */
[----:B0-----:R-:W3:Y:S04]  /*7b600*/  LDL R88, [R1+0x22e4] ;  /* 0x0022e40001587983 */ /* 0x001ee80000100800 */
[----:B------:R0:W-:Y:S04]  /*7b610*/  @!P5 STL [R1+0x2348], R75 ;  /* 0x0023484b0100d387 */ /* 0x0001e80000100800 */
[----:B------:R-:W3:Y:S04]  /*7b620*/  LDL R86, [R1+0x22dc] ;  /* 0x0022dc0001567983 */ /* 0x000ee80000100800 */
[----:B------:R-:W3:Y:S04]  /*7b630*/  LDL R92, [R1+0x22d8] ;  /* 0x0022d800015c7983 */ /* 0x000ee80000100800 */
[----:B------:R-:W3:Y:S04]  /*7b640*/  LDL R65, [R1+0x22d4] ;  /* 0x0022d40001417983 */ /* 0x000ee80000100800 */
[----:B------:R-:W3:Y:S04]  /*7b650*/  LDL R64, [R1+0x22d0] ;  /* 0x0022d00001407983 */ /* 0x000ee80000100800 */
[----:B------:R-:W3:Y:S04]  /*7b660*/  @!P5 LDG.E.U16 R21, desc[UR6][R22.64] ;  /* 0x000000061615d981 */ /* 0x000ee8000c1e1500 */
[----:B0-----:R-:W3:Y:S04]  /*7b670*/  LDL R75, [R1+0x22cc] ;  /* 0x0022cc00014b7983 */ /* 0x001ee80000100800 */
[----:B------:R0:W-:Y:S04]  /*7b680*/  @!P5 STL [R1+0x2330], R0 ;  /* 0x002330000100d387 */ /* 0x0001e80000100800 */
[----:B------:R-:W3:Y:S04]  /*7b690*/  @!P5 LDG.E.U16 R82, desc[UR6][R14.64] ;  /* 0x000000060e52d981 */ /* 0x000ee8000c1e1500 */
[----:B------:R-:W3:Y:S04]  /*7b6a0*/  @!P5 LDG.E.U16 R30, desc[UR6][R24.64] ;  /* 0x00000006181ed981 */ /* 0x000ee8000c1e1500 */
[----:B------:R-:W3:Y:S04]  /*7b6b0*/  @!P5 LDG.E.U16 R31, desc[UR6][R80.64] ;  /* 0x00000006501fd981 */ /* 0x000ee8000c1e1500 */
[----:B------:R-:W3:Y:S04]  /*7b6c0*/  @!P5 LDG.E.U16 R8, desc[UR6][R42.64] ;  /* 0x000000062a08d981 */ /* 0x000ee8000c1e1500 */
[----:B0-----:R-:W3:Y:S04]  /*7b6d0*/  LDL R0, [R1+0x22c8] ;  /* 0x0022c80001007983 */ /* 0x001ee80000100800 */
[----:B------:R-:W3:Y:S04]  /*7b6e0*/  LDL.LU.64 R84, [R1+0x3888] ;  /* 0x0038880001547983 */ /* 0x000ee80000300a00 */
[----:B------:R-:W3:Y:S04]  /*7b6f0*/  @!P5 LDG.E.U16 R83, desc[UR6][R48.64] ;  /* 0x000000063053d981 */ /* 0x000ee8000c1e1500 */
[----:B--2---:R0:W-:Y:S04]  /*7b700*/  @!P5 STL [R1+0x232c], R2 ;  /* 0x00232c020100d387 */ /* 0x0041e80000100800 */
[----:B----4-:R-:W2:Y:S04]  /*7b710*/  @!P5 LDG.E.U16 R9, desc[UR6][R28.64] ;  /* 0x000000061c09d981 */ /* 0x010ea8000c1e1500 */
[----:B---3--:R-:W3:Y:S04]  /*7b720*/  @!P5 LDG.E.U16 R36, desc[UR6][R78.64] ;  /* 0x000000064e24d981 */ /* 0x008ee8000c1e1500 */
[----:B0-----:R-:W4:Y:S04]  /*7b730*/  LDL R2, [R1+0x22c4] ;  /* 0x0022c40001027983 */ /* 0x001f280000100800 */
[----:B------:R-:W2:Y:S04]  /*7b740*/  @!P5 LDG.E.U16 R93, desc[UR6][R16.64] ;  /* 0x00000006105dd981 */ /* 0x000ea8000c1e1500 */
[----:B------:R-:W2:Y:S04]  /*7b750*/  LDL.LU.64 R60, [R1+0x3880] ;  /* 0x00388000013c7983 */ /* 0x000ea80000300a00 */
[----:B------:R-:W2:Y:S04]  /*7b760*/  @!P5 LDG.E.U16 R37, desc[UR6][R58.64] ;  /* 0x000000063a25d981 */ /* 0x000ea8000c1e1500 */
[----:B------:R-:W2:Y:S04]  /*7b770*/  @!P5 LDG.E.U16 R88, desc[UR6][R72.64] ;  /* 0x000000064858d981 */ /* 0x000ea8000c1e1500 */
[----:B------:R-:W2:Y:S04]  /*7b780*/  @!P5 LDG.E.U16 R86, desc[UR6][R6.64] ;  /* 0x000000060656d981 */ /* 0x000ea8000c1e1500 */
[----:B------:R-:W2:Y:S04]  /*7b790*/  @!P5 LDG.E.U16 R92, desc[UR6][R66.64] ;  /* 0x00000006425cd981 */ /* 0x000ea8000c1e1500 */
[----:B------:R-:W2:Y:S04]  /*7b7a0*/  @!P5 LDG.E.U16 R65, desc[UR6][R4.64] ;  /* 0x000000060441d981 */ /* 0x000ea8000c1e1500 */
[----:B------:R-:W2:Y:S04]  /*7b7b0*/  @!P5 LDG.E.U16 R64, desc[UR6][R76.64] ;  /* 0x000000064c40d981 */ /* 0x000ea8000c1e1500 */
[----:B------:R-:W2:Y:S04]  /*7b7c0*/  @!P5 LDG.E.U16 R75, desc[UR6][R62.64] ;  /* 0x000000063e4bd981 */ /* 0x000ea8000c1e1500 */
[----:B------:R-:W2:Y:S04]  /*7b7d0*/  @!P5 LDG.E.U16 R0, desc[UR6][R52.64] ;  /* 0x000000063400d981 */ /* 0x000ea8000c1e1500 */
[----:B------:R0:W-:Y:S04]  /*7b7e0*/  @!P5 STL [R1+0x2328], R57 ;  /* 0x002328390100d387 */ /* 0x0001e80000100800 */
[----:B0-----:R-:W2:Y:S04]  /*7b7f0*/  LDL.LU R57, [R1+0x3878] ;  /* 0x0038780001397983 */ /* 0x001ea80000300800 */
[----:B------:R-:W2:Y:S04]  /*7b800*/  LDL.LU.64 R12, [R1+0x3870] ;  /* 0x00387000010c7983 */ /* 0x000ea80000300a00 */
[----:B------:R0:W-:Y:S04]  /*7b810*/  @!P5 STL [R1+0x2324], R74 ;  /* 0x0023244a0100d387 */ /* 0x0001e80000100800 */
[----:B0-----:R-:W2:Y:S04]  /*7b820*/  LDL R74, [R1+0x22c0] ;  /* 0x0022c000014a7983 */ /* 0x001ea80000100800 */
[----:B------:R-:W3:Y:S04]  /*7b830*/  LDL.LU.64 R68, [R1+0x3868] ;  /* 0x0038680001447983 */ /* 0x000ee80000300a00 */
[----:B------:R0:W-:Y:S04]  /*7b840*/  @!P5 STL [R1+0x2320], R3 ;  /* 0x002320030100d387 */ /* 0x0001e80000100800 */
[----:B0-----:R-:W3:Y:S04]  /*7b850*/  LDL R3, [R1+0x22bc] ;  /* 0x0022bc0001037983 */ /* 0x001ee80000100800 */
[----:B------:R-:W3:Y:S04]  /*7b860*/  LDL.LU.64 R70, [R1+0x3860] ;  /* 0x0038600001467983 */ /* 0x000ee80000300a00 */
[----:B----4-:R-:W4:Y:S04]  /*7b870*/  @!P5 LDG.E.U16 R2, desc[UR6][R46.64] ;  /* 0x000000062e02d981 */ /* 0x010f28000c1e1500 */
[----:B------:R0:W-:Y:S04]  /*7b880*/  @!P5 STL [R1+0x231c], R50 ;  /* 0x00231c320100d387 */ /* 0x0001e80000100800 */
[----:B0-----:R-:W4:Y:S04]  /*7b890*/  LDL.LU R50, [R1+0x3858] ;  /* 0x0038580001327983 */ /* 0x001f280000300800 */
[----:B------:R-:W4:Y:S04]  /*7b8a0*/  LDL.LU.64 R54, [R1+0x3850] ;  /* 0x0038500001367983 */ /* 0x000f280000300a00 */
        /* <DEDUP_REMOVED lines=10> */
[----:B--2---:R-:W2:Y:S04]  /*7b950*/  @!P5 LDG.E.U16 R74, desc[UR6][R38.64] ;  /* 0x00000006264ad981 */ /* 0x004ea8000c1e1500 */
[----:B0-----:R-:W2:Y:S04]  /*7b960*/  LDL.LU R20, [R1+0x3818] ;  /* 0x0038180001147983 */ /* 0x001ea80000300800 */
[----:B------:R-:W2:Y:S04]  /*7b970*/  LDL.LU.64 R22, [R1+0x3810] ;  /* 0x0038100001167983 */ /* 0x000ea80000300a00 */
[----:B------:R0:W-:Y:S04]  /*7b980*/  @!P5 STL [R1+0x2308], R21 ;  /* 0x002308150100d387 */ /* 0x0001e80000100800 */
[----:B---3--:R-:W3:Y:S04]  /*7b990*/  @!P5 LDG.E.U16 R3, desc[UR6][R18.64] ;  /* 0x000000061203d981 */ /* 0x008ee8000c1e1500 */
[----:B0-----:R-:W2:Y:S04]  /*7b9a0*/  LDL.LU R21, [R1+0x3808] ;  /* 0x0038080001157983 */ /* 0x001ea80000300800 */
[----:B------:R-:W2:Y:S04]  /*7b9b0*/  LDL.LU.64 R14, [R1+0x3800] ;  /* 0x00380000010e7983 */ /* 0x000ea80000300a00 */
[----:B------:R0:W-:Y:S04]  /*7b9c0*/  @!P5 STL [R1+0x2304], R82 ;  /* 0x002304520100d387 */ /* 0x0001e80000100800 */
        /* <DEDUP_REMOVED lines=18> */
[----:B0-----:R-:W2:Y:S04]  /*7baf0*/  LDL R93, [R1+0x22b8] ;  /* 0x0022b800015d7983 */ /* 0x001ea80000100800 */
[----:B------:R-:W3:Y:S04]  /*7bb00*/  LDL.LU.64 R78, [R1+0x3798] ;  /* 0x00379800014e7983 */ /* 0x000ee80000300a00 */
[----:B------:R0:W-:Y:S04]  /*7bb10*/  @!P5 STL [R1+0x22e8], R36 ;  /* 0x0022e8240100d387 */ /* 0x0001e80000100800 */
[----:B0-----:R-:W3:Y:S04]  /*7bb20*/  LDL.LU R36, [R1+0x3790] ;  /* 0x0037900001247983 */ /* 0x001ee80000300800 */
[----:B------:R-:W3:Y:S04]  /*7bb30*/  LDL.LU.64 R72, [R1+0x3788] ;  /* 0x0037880001487983 */ /* 0x000ee80000300a00 */
[----:B------:R0:W-:Y:S04]  /*7bb40*/  @!P5 STL [R1+0x22e4], R88 ;  /* 0x0022e4580100d387 */ /* 0x0001e80000100800 */
[----:B0-----:R-:W3:Y:S04]  /*7bb50*/  LDL R88, [R1+0x22b4] ;  /* 0x0022b40001587983 */ /* 0x001ee80000100800 */
[----:B------:R-:W3:Y:S04]  /*7bb60*/  LDL.LU.64 R58, [R1+0x3780] ;  /* 0x00378000013a7983 */ /* 0x000ee80000300a00 */
[----:B------:R0:W-:Y:S04]  /*7bb70*/  @!P5 STL [R1+0x22e0], R37 ;  /* 0x0022e0250100d387 */ /* 0x0001e80000100800 */
[----:B0-----:R-:W3:Y:S04]  /*7bb80*/  LDL.LU R37, [R1+0x3778] ;  /* 0x0037780001257983 */ /* 0x001ee80000300800 */
[----:B------:R-:W3:Y:S04]  /*7bb90*/  LDL.LU.64 R6, [R1+0x3770] ;  /* 0x0037700001067983 */ /* 0x000ee80000300a00 */
[----:B------:R-:W3:Y:S04]  /*7bba0*/  LDL.LU.64 R66, [R1+0x3768] ;  /* 0x0037680001427983 */ /* 0x000ee80000300a00 */
[----:B------:R-:W3:Y:S04]  /*7bbb0*/  LDL.LU.64 R4, [R1+0x3760] ;  /* 0x0037600001047983 */ /* 0x000ee80000300a00 */
[----:B------:R-:W3:Y:S04]  /*7bbc0*/  LDL.LU R76, [R1+0x3758] ;  /* 0x00375800014c7983 */ /* 0x000ee80000300800 */
[----:B------:R0:W-:Y:S04]  /*7bbd0*/  @!P5 STL [R1+0x22c8], R0 ;  /* 0x0022c8000100d387 */ /* 0x0001e80000100800 */
[----:B------:R-:W3:Y:S04]  /*7bbe0*/  LDL R77, [R1+0x22ac] ;  /* 0x0022ac00014d7983 */ /* 0x000ee80000100800 */
[----:B0-----:R-:W3:Y:S04]  /*7bbf0*/  LDL R0, [R1+0x22b0] ;  /* 0x0022b00001007983 */ /* 0x001ee80000100800 */
[----:B----4-:R0:W-:Y:S04]  /*7bc00*/  @!P5 STL [R1+0x22c4], R2 ;  /* 0x0022c4020100d387 */ /* 0x0101e80000100800 */
[----:B0-----:R-:W4:Y:S04]  /*7bc10*/  LDL R2, [R1+0x22a8] ;  /* 0x0022a80001027983 */ /* 0x001f280000100800 */
[----:B--2---:R-:W2:Y:S04]  /*7bc20*/  @!P5 LDG.E.U16 R93, desc[UR6][R10.64] ;  /* 0x000000060a5dd981 */ /* 0x004ea8000c1e1500 */
[----:B---3--:R-:W3:Y:S04]  /*7bc30*/  @!P5 LDG.E.U16 R88, desc[UR6][R90.64] ;  /* 0x000000065a58d981 */ /* 0x008ee8000c1e1500 */
[----:B------:R-:W3:Y:S04]  /*7bc40*/  @!P5 LDG.E.U16 R77, desc[UR6][R60.64] ;  /* 0x000000063c4dd981 */ /* 0x000ee8000c1e1500 */
[----:B------:R-:W3:Y:S04]  /*7bc50*/  @!P5 LDG.E.U16 R0, desc[UR6][R84.64] ;  /* 0x000000065400d981 */ /* 0x000ee8000c1e1500 */
[----:B----4-:R-:W4:Y:S04]  /*7bc60*/  @!P5 LDG.E.U16 R2, desc[UR6][R56.64] ;  /* 0x000000063802d981 */ /* 0x010f28000c1e1500 */
[----:B------:R0:W-:Y:S04]  /*7bc70*/  @!P5 STL [R1+0x22c0], R74 ;  /* 0x0022c04a0100d387 */ /* 0x0001e80000100800 */
[----:B0-----:R-:W4:Y:S04]  /*7bc80*/  LDL R74, [R1+0x22a4] ;  /* 0x0022a400014a7983 */ /* 0x001f280000100800 */
[----:B------:R0:W-:Y:S04]  /*7bc90*/  @!P5 STL [R1+0x22d0], R64 ;  /* 0x0022d0400100d387 */ /* 0x0001e80000100800 */
[----:B0-----:R-:W4:Y:S04]  /*7bca0*/  LDL R64, [R1+0x22a0] ;  /* 0x0022a00001407983 */ /* 0x001f280000100800 */
[----:B------:R0:W-:Y:S04]  /*7bcb0*/  @!P5 STL [R1+0x22d4], R65 ;  /* 0x0022d4410100d387 */ /* 0x0001e80000100800 */
[----:B------:R-:W4:Y:S04]  /*7bcc0*/  LDL R52, [R1+0x2298] ;  /* 0x0022980001347983 */ /* 0x000f280000100800 */
[----:B------:R-:W4:Y:S04]  /*7bcd0*/  LDL R53, [R1+0x2294] ;  /* 0x0022940001357983 */ /* 0x000f280000100800 */
[----:B------:R-:W4:Y:S04]  /*7bce0*/  LDL R38, [R1+0x2290] ;  /* 0x0022900001267983 */ /* 0x000f280000100800 */
[----:B------:R-:W4:Y:S04]  /*7bcf0*/  LDL R39, [R1+0x228c] ;  /* 0x00228c0001277983 */ /* 0x000f280000100800 */
[----:B------:R-:W4:Y:S04]  /*7bd00*/  LDL R62, [R1+0x2288] ;  /* 0x00228800013e7983 */ /* 0x000f280000100800 */
[----:B------:R-:W4:Y:S04]  /*7bd10*/  LDL R63, [R1+0x2284] ;  /* 0x00228400013f7983 */ /* 0x000f280000100800 */
[----:B------:R-:W4:Y:S04]  /*7bd20*/  LDL R18, [R1+0x2280] ;  /* 0x0022800001127983 */ /* 0x000f280000100800 */
[----:B0-----:R-:W4:Y:S04]  /*7bd30*/  LDL R65, [R1+0x229c] ;  /* 0x00229c0001417983 */ /* 0x001f280000100800 */
[----:B------:R-:W4:Y:S04]  /*7bd40*/  LDL R19, [R1+0x227c] ;  /* 0x00227c0001137983 */ /* 0x000f280000100800 */
[----:B------:R-:W4:Y:S04]  /*7bd50*/  LDL R46, [R1+0x2278] ;  /* 0x00227800012e7983 */ /* 0x000f280000100800 */
[----:B------:R-:W-:Y:S04]  /*7bd60*/  @!P5 STL [R1+0x22dc], R86 ;  /* 0x0022dc560100d387 */ /* 0x000fe80000100800 */
[----:B------:R-:W4:Y:S04]  /*7bd70*/  LDL R47, [R1+0x2274] ;  /* 0x00227400012f7983 */ /* 0x000f280000100800 */
[----:B------:R0:W-:Y:S04]  /*7bd80*/  @!P5 STL [R1+0x22bc], R3 ;  /* 0x0022bc030100d387 */ /* 0x0001e80000100800 */
[----:B------:R-:W-:Y:S04]  /*7bd90*/  @!P5 STL [R1+0x22d8], R92 ;  /* 0x0022d85c0100d387 */ /* 0x000fe80000100800 */
[----:B------:R-:W4:Y:S04]  /*7bda0*/  LDL R10, [R1+0x226c] ;  /* 0x00226c00010a7983 */ /* 0x000f280000100800 */
[----:B0-----:R-:W4:Y:S04]  /*7bdb0*/  LDL R3, [R1+0x2270] ;  /* 0x0022700001037983 */ /* 0x001f280000100800 */
[----:B--2---:R0:W-:Y:S04]  /*7bdc0*/  @!P5 STL [R1+0x22b8], R93 ;  /* 0x0022b85d0100d387 */ /* 0x0041e80000100800 */
[----:B------:R-:W2:Y:S04]  /*7bdd0*/  LDL R11, [R1+0x2264] ;  /* 0x00226400010b7983 */ /* 0x000ea80000100800 */
[----:B0-----:R-:W2:Y:S04]  /*7bde0*/  LDL R93, [R1+0x2268] ;  /* 0x00226800015d7983 */ /* 0x001ea80000100800 */
[----:B------:R0:W-:Y:S04]  /*7bdf0*/  @!P5 STL [R1+0x22cc], R75 ;  /* 0x0022cc4b0100d387 */ /* 0x0001e80000100800 */
[----:B------:R-:W2:Y:S04]  /*7be00*/  LDL R86, [R1+0x2260] ;  /* 0x0022600001567983 */ /* 0x000ea80000100800 */
[----:B------:R-:W2:Y:S04]  /*7be10*/  LDL R92, [R1+0x225c] ;  /* 0x00225c00015c7983 */ /* 0x000ea80000100800 */
[----:B------:R-:W2:Y:S04]  /*7be20*/  LDL R90, [R1+0x2258] ;  /* 0x00225800015a7983 */ /* 0x000ea80000100800 */
[----:B------:R-:W2:Y:S04]  /*7be30*/  LDL R91, [R1+0x2254] ;  /* 0x00225400015b7983 */ /* 0x000ea80000100800 */
[----:B0-----:R-:W2:Y:S04]  /*7be40*/  LDL R75, [R1+0x2250] ;  /* 0x00225000014b7983 */ /* 0x001ea80000100800 */
[----:B---3--:R0:W-:Y:S04]  /*7be50*/  @!P5 STL [R1+0x22b4], R88 ;  /* 0x0022b4580100d387 */ /* 0x0081e80000100800 */
[----:B0-----:R-:W3:Y:S04]  /*7be60*/  LDL R88, [R1+0x224c] ;  /* 0x00224c0001587983 */ /* 0x001ee80000100800 */
[----:B------:R-:W3:Y:S04]  /*7be70*/  LDL.LU.64 R84, [R1+0x3750] ;  /* 0x0037500001547983 */ /* 0x000ee80000300a00 */
[----:B------:R0:W-:Y:S04]  /*7be80*/  @!P5 STL [R1+0x22b0], R0 ;  /* 0x0022b0000100d387 */ /* 0x0001e80000100800 */
[----:B0-----:R-:W3:Y:S04]  /*7be90*/  LDL R0, [R1+0x2248] ;  /* 0x0022480001007983 */ /* 0x001ee80000100800 */
[----:B------:R-:W3:Y:S04]  /*7bea0*/  LDL.LU.64 R60, [R1+0x3748] ;  /* 0x00374800013c7983 */ /* 0x000ee80000300a00 */
[----:B------:R0:W-:Y:S04]  /*7beb0*/  @!P5 STL [R1+0x22ac], R77 ;  /* 0x0022ac4d0100d387 */ /* 0x0001e80000100800 */
[----:B0-----:R-:W3:Y:S04]  /*7bec0*/  LDL.LU R77, [R1+0x3740] ;  /* 0x00374000014d7983 */ /* 0x001ee80000300800 */
[----:B------:R-:W3:Y:S04]  /*7bed0*/  LDL.LU.64 R56, [R1+0x3738] ;  /* 0x0037380001387983 */ /* 0x000ee80000300a00 */
[----:B----4-:R0:W-:Y:S04]  /*7bee0*/  @!P5 STL [R1+0x22a8], R2 ;  /* 0x0022a8020100d387 */ /* 0x0101e80000100800 */
[----:B0-----:R-:W4:Y:S04]  /*7bef0*/  LDL R2, [R1+0x2244] ;  /* 0x0022440001027983 */ /* 0x001f280000100800 */
[----:B------:R-:W4:Y:S04]  /*7bf00*/  @!P5 LDG.E.U16 R74, desc[UR6][R12.64] ;  /* 0x000000060c4ad981 */ /* 0x000f28000c1e1500 */
[----:B------:R-:W4:Y:S04]  /*7bf10*/  LDL.LU.64 R12, [R1+0x3730] ;  /* 0x00373000010c7983 */ /* 0x000f280000300a00 */
[----:B------:R-:W4:Y:S04]  /*7bf20*/  @!P5 LDG.E.U16 R64, desc[UR6][R68.64] ;  /* 0x000000064440d981 */ /* 0x000f28000c1e1500 */
        /* <DEDUP_REMOVED lines=13> */
[----:B--2---:R-:W2:Y:S04]  /*7c000*/  @!P5 LDG.E.U16 R11, desc[UR6][R30.64] ;  /* 0x000000061e0bd981 */ /* 0x004ea8000c1e1500 */
[----:B------:R-:W2:Y:S04]  /*7c010*/  @!P5 LDG.E.U16 R93, desc[UR6][R80.64] ;  /* 0x00000006505dd981 */ /* 0x000ea8000c1e1500 */
[----:B------:R-:W2:Y:S04]  /*7c020*/  @!P5 LDG.E.U16 R86, desc[UR6][R42.64] ;  /* 0x000000062a56d981 */ /* 0x000ea8000c1e1500 */
[----:B------:R-:W2:Y:S04]  /*7c030*/  @!P5 LDG.E.U16 R92, desc[UR6][R28.64] ;  /* 0x000000061c5cd981 */ /* 0x000ea8000c1e1500 */
[----:B------:R-:W2:Y:S04]  /*7c040*/  @!P5 LDG.E.U16 R90, desc[UR6][R8.64] ;  /* 0x00000006085ad981 */ /* 0x000ea8000c1e1500 */
[----:B------:R-:W2:Y:S04]  /*7c050*/  @!P5 LDG.E.U16 R91, desc[UR6][R16.64] ;  /* 0x00000006105bd981 */ /* 0x000ea8000c1e1500 */
[----:B------:R-:W2:Y:S04]  /*7c060*/  @!P5 LDG.E.U16 R75, desc[UR6][R78.64] ;  /* 0x000000064e4bd981 */ /* 0x000ea8000c1e1500 */
[----:B---3--:R-:W3:Y:S04]  /*7c070*/  @!P5 LDG.E.U16 R88, desc[UR6][R72.64] ;  /* 0x000000064858d981 */ /* 0x008ee8000c1e1500 */
[----:B------:R-:W2:Y:S04]  /*7c080*/  @!P5 LDG.E.U16 R0, desc[UR6][R58.64] ;  /* 0x000000063a00d981 */ /* 0x000ea8000c1e1500 */
[----:B----4-:R-:W4:Y:S04]  /*7c090*/  @!P5 LDG.E.U16 R2, desc[UR6][R36.64] ;  /* 0x000000062402d981 */ /* 0x010f28000c1e1500 */
[----:B------:R0:W-:Y:S04]  /*7c0a0*/  @!P5 STL [R1+0x22a4], R74 ;  /* 0x0022a44a0100d387 */ /* 0x0001e80000100800 */
[----:B0-----:R-:W3:Y:S04]  /*7c0b0*/  LDL R74, [R1+0x2240] ;  /* 0x00224000014a7983 */ /* 0x001ee80000100800 */
[----:B------:R-:W3:Y:S04]  /*7c0c0*/  LDL.LU.64 R68, [R1+0x3728] ;  /* 0x0037280001447983 */ /* 0x000ee80000300a00 */
        /* <DEDUP_REMOVED lines=41> */
[----:B------:R-:W4:Y:S04]  /*7c360*/  LDL.LU.64 R80, [R1+0x3650] ;  /* 0x0036500001507983 */ /* 0x000f280000300a00 */
[----:B--2---:R0:W-:Y:S04]  /*7c370*/  @!P5 STL [R1+0x2268], R93 ;  /* 0x0022685d0100d387 */ /* 0x0041e80000100800 */
[----:B0-----:R-:W2:Y:S04]  /*7c380*/  LDL R93, [R1+0x222c] ;  /* 0x00222c00015d7983 */ /* 0x001ea80000100800 */
[----:B------:R-:W2:Y:S04]  /*7c390*/  LDL.LU.64 R30, [R1+0x3648] ;  /* 0x00364800011e7983 */ /* 0x000ea80000300a00 */
[----:B------:R0:W-:Y:S04]  /*7c3a0*/  @!P5 STL [R1+0x2264], R11 ;  /* 0x0022640b0100d387 */ /* 0x0001e80000100800 */
[----:B0-----:R-:W2:Y:S04]  /*7c3b0*/  LDL.LU R11, [R1+0x3640] ;  /* 0x00364000010b7983 */ /* 0x001ea80000300800 */
[----:B------:R-:W2:Y:S04]  /*7c3c0*/  LDL.LU.64 R42, [R1+0x3638] ;  /* 0x00363800012a7983 */ /* 0x000ea80000300a00 */
[----:B------:R-:W2:Y:S04]  /*7c3d0*/  LDL.LU.64 R28, [R1+0x3630] ;  /* 0x00363000011c7983 */ /* 0x000ea80000300a00 */
[----:B------:R-:W2:Y:S04]  /*7c3e0*/  LDL.LU.64 R8, [R1+0x3628] ;  /* 0x0036280001087983 */ /* 0x000ea80000300a00 */
[----:B------:R-:W2:Y:S04]  /*7c3f0*/  LDL.LU R16, [R1+0x3620] ;  /* 0x0036200001107983 */ /* 0x000ea80000300800 */
[----:B---3--:R0:W-:Y:S04]  /*7c400*/  @!P5 STL [R1+0x224c], R88 ;  /* 0x00224c580100d387 */ /* 0x0081e80000100800 */
[----:B------:R-:W3:Y:S04]  /*7c410*/  LDL R17, [R1+0x2210] ;  /* 0x0022100001117983 */ /* 0x000ee80000100800 */
[----:B0-----:R-:W3:Y:S04]  /*7c420*/  LDL R88, [R1+0x2238] ;  /* 0x0022380001587983 */ /* 0x001ee80000100800 */
[----:B------:R0:W-:Y:S04]  /*7c430*/  @!P5 STL [R1+0x2248], R0 ;  /* 0x002248000100d387 */ /* 0x0001e80000100800 */
[----:B0-----:R-:W3:Y:S04]  /*7c440*/  LDL R0, [R1+0x2234] ;  /* 0x0022340001007983 */ /* 0x001ee80000100800 */
[----:B----4-:R0:W-:Y:S04]  /*7c450*/  @!P5 STL [R1+0x2244], R2 ;  /* 0x002244020100d387 */ /* 0x0101e80000100800 */
        /* <DEDUP_REMOVED lines=8> */
[----:B------:R-:W4:Y:S04]  /*7c4e0*/  @!P5 LDG.E.U16 R74, desc[UR6][R6.64] ;  /* 0x00000006064ad981 */ /* 0x000f28000c1e1500 */
[----:B------:R-:W4:Y:S04]  /*7c4f0*/  LDL R73, [R1+0x2184] ;  /* 0x0021840001497983 */ /* 0x000f280000100800 */
[----:B------:R-:W4:Y:S04]  /*7c500*/  LDL R6, [R1+0x221c] ;  /* 0x00221c0001067983 */ /* 0x000f280000100800 */
[----:B------:R-:W4:Y:S04]  /*7c510*/  LDL R7, [R1+0x2168] ;  /* 0x0021680001077983 */ /* 0x000f280000100800 */
[----:B------:R-:W4:Y:S04]  /*7c520*/  @!P5 LDG.E.U16 R3, desc[UR6][R66.64] ;  /* 0x000000064203d981 */ /* 0x000f28000c1e1500 */
[----:B--2---:R-:W2:Y:S04]  /*7c530*/  @!P5 LDG.E.U16 R93, desc[UR6][R76.64] ;  /* 0x000000064c5dd981 */ /* 0x004ea8000c1e1500 */
[----:B---3--:R-:W3:Y:S04]  /*7c540*/  @!P5 LDG.E.U16 R17, desc[UR6][R50.64] ;  /* 0x000000063211d981 */ /* 0x008ee8000c1e1500 */
[----:B------:R-:W3:Y:S04]  /*7c550*/  @!P5 LDG.E.U16 R88, desc[UR6][R4.64] ;  /* 0x000000060458d981 */ /* 0x000ee8000c1e1500 */
[----:B------:R-:W3:Y:S04]  /*7c560*/  @!P5 LDG.E.U16 R0, desc[UR6][R84.64] ;  /* 0x000000065400d981 */ /* 0x000ee8000c1e1500 */
[----:B----4-:R-:W4:Y:S04]  /*7c570*/  @!P5 LDG.E.U16 R58, desc[UR6][R60.64] ;  /* 0x000000063c3ad981 */ /* 0x010f28000c1e1500 */
[----:B------:R-:W4:Y:S04]  /*7c580*/  @!P5 LDG.E.U16 R59, desc[UR6][R82.64] ;  /* 0x00000006523bd981 */ /* 0x000f28000c1e1500 */
[----:B------:R-:W4:Y:S04]  /*7c590*/  @!P5 LDG.E.U16 R36, desc[UR6][R56.64] ;  /* 0x000000063824d981 */ /* 0x000f28000c1e1500 */
[----:B------:R-:W4:Y:S04]  /*7c5a0*/  @!P5 LDG.E.U16 R37, desc[UR6][R8.64] ;  /* 0x000000060825d981 */ /* 0x000f28000c1e1500 */
[----:B------:R-:W4:Y:S04]  /*7c5b0*/  @!P5 LDG.E.U16 R78, desc[UR6][R12.64] ;  /* 0x000000060c4ed981 */ /* 0x000f28000c1e1500 */
[----:B------:R-:W4:Y:S04]  /*7c5c0*/  @!P5 LDG.E.U16 R2, desc[UR6][R62.64] ;  /* 0x000000063e02d981 */ /* 0x000f28000c1e1500 */
[----:B------:R0:W-:Y:S04]  /*7c5d0*/  @!P5 STL [R1+0x2240], R74 ;  /* 0x0022404a0100d387 */ /* 0x0001e80000100800 */
[----:B------:R-:W4:Y:S04]  /*7c5e0*/  @!P5 LDG.E.U16 R72, desc[UR6][R68.64] ;  /* 0x000000064448d981 */ /* 0x000f28000c1e1500 */
[----:B0-----:R-:W4:Y:S04]  /*7c5f0*/  LDL R74, [R1+0x2218] ;  /* 0x00221800014a7983 */ /* 0x001f280000100800 */
[----:B------:R0:W-:Y:S04]  /*7c600*/  @!P5 STL [R1+0x2250], R75 ;  /* 0x0022504b0100d387 */ /* 0x0001e80000100800 */
[----:B------:R-:W-:Y:S04]  /*7c610*/  @!P5 STL [R1+0x2260], R86 ;  /* 0x002260560100d387 */ /* 0x000fe80000100800 */
[----:B------:R-:W4:Y:S04]  /*7c620*/  @!P5 LDG.E.U16 R6, desc[UR6][R70.64] ;  /* 0x000000064606d981 */ /* 0x000f28000c1e1500 */
[----:B0-----:R-:W4:Y:S04]  /*7c630*/  LDL R75, [R1+0x2134] ;  /* 0x00213400014b7983 */ /* 0x001f280000100800 */
[----:B------:R0:W-:Y:S04]  /*7c640*/  @!P5 STL [R1+0x225c], R92 ;  /* 0x00225c5c0100d387 */ /* 0x0001e80000100800 */
[----:B------:R-:W4:Y:S04]  /*7c650*/  LDL R66, [R1+0x20fc] ;  /* 0x0020fc0001427983 */ /* 0x000f280000100800 */
[----:B0-----:R-:W4:Y:S04]  /*7c660*/  LDL R92, [R1+0x2130] ;  /* 0x00213000015c7983 */ /* 0x001f280000100800 */
[----:B------:R0:W-:Y:S04]  /*7c670*/  @!P5 STL [R1+0x2258], R90 ;  /* 0x0022585a0100d387 */ /* 0x0001e80000100800 */
[----:B0-----:R-:W4:Y:S04]  /*7c680*/  LDL R90, [R1+0x20f8] ;  /* 0x0020f800015a7983 */ /* 0x001f280000100800 */
[----:B------:R-:W-:Y:S04]  /*7c690*/  @!P5 STL [R1+0x2254], R91 ;  /* 0x0022545b0100d387 */ /* 0x000fe80000100800 */
[----:B------:R-:W4:Y:S04]  /*7c6a0*/  LDL R67, [R1+0x20c4] ;  /* 0x0020c40001437983 */ /* 0x000f280000100800 */
[----:B------:R-:W4:Y:S04]  /*7c6b0*/  LDL R76, [R1+0x20c0] ;  /* 0x0020c000014c7983 */ /* 0x000f280000100800 */
[----:B------:R-:W4:Y:S04]  /*7c6c0*/  LDL R77, [R1+0x208c] ;  /* 0x00208c00014d7983 */ /* 0x000f280000100800 */
[----:B------:R0:W-:Y:S04]  /*7c6d0*/  @!P5 STL [R1+0x223c], R3 ;  /* 0x00223c030100d387 */ /* 0x0001e80000100800 */
[----:B0-----:R-:W4:Y:S04]  /*7c6e0*/  LDL R3, [R1+0x2088] ;  /* 0x0020880001037983 */ /* 0x001f280000100800 */
[----:B--2---:R0:W-:Y:S04]  /*7c6f0*/  @!P5 STL [R1+0x222c], R93 ;  /* 0x00222c5d0100d387 */ /* 0x0041e80000100800 */
[----:B------:R-:W2:Y:S04]  /*7c700*/  LDL R86, [R1+0x2050] ;  /* 0x0020500001567983 */ /* 0x000ea80000100800 */
[----:B------:R-:W2:Y:S04]  /*7c710*/  LDL R91, [R1+0x201c] ;  /* 0x00201c00015b7983 */ /* 0x000ea80000100800 */
[----:B0-----:R-:W2:Y:S04]  /*7c720*/  LDL R93, [R1+0x2054] ;  /* 0x00205400015d7983 */ /* 0x001ea80000100800 */
[----:B------:R-:W2:Y:S04]  /*7c730*/  LDL.LU.64 R4, [R1+0x3618] ;  /* 0x0036180001047983 */ /* 0x000ea80000300a00 */
[----:B---3--:R0:W-:Y:S04]  /*7c740*/  @!P5 STL [R1+0x2238], R88 ;  /* 0x002238580100d387 */ /* 0x0081e80000100800 */
[----:B0-----:R-:W3:Y:S04]  /*7c750*/  LDL R88, [R1+0x2018] ;  /* 0x0020180001587983 */ /* 0x001ee80000100800 */
[----:B------:R-:W2:Y:S04]  /*7c760*/  LDL.LU.64 R50, [R1+0x3610] ;  /* 0x0036100001327983 */ /* 0x000ea80000300a00 */
[----:B------:R0:W-:Y:S04]  /*7c770*/  @!P5 STL [R1+0x2210], R17 ;  /* 0x002210110100d387 */ /* 0x0001e80000100800 */
[----:B0-----:R-:W2:Y:S04]  /*7c780*/  LDL.LU R17, [R1+0x3608] ;  /* 0x0036080001117983 */ /* 0x001ea80000300800 */
[----:B------:R-:W2:Y:S04]  /*7c790*/  LDL.LU.64 R84, [R1+0x3600] ;  /* 0x0036000001547983 */ /* 0x000ea80000300a00 */
[----:B------:R0:W-:Y:S04]  /*7c7a0*/  @!P5 STL [R1+0x2234], R0 ;  /* 0x002234000100d387 */ /* 0x0001e80000100800 */
[----:B0-----:R-:W2:Y:S04]  /*7c7b0*/  LDL R0, [R1+0x1fe0] ;  /* 0x001fe00001007983 */ /* 0x001ea80000100800 */
[----:B------:R-:W2:Y:S04]  /*7c7c0*/  LDL.LU.64 R62, [R1+0x35f8] ;  /* 0x0035f800013e7983 */ /* 0x000ea80000300a00 */
[----:B----4-:R0:W-:Y:S04]  /*7c7d0*/  @!P5 STL [R1+0x21f4], R2 ;  /* 0x0021f4020100d387 */ /* 0x0101e80000100800 */
[----:B0-----:R-:W4:Y:S04]  /*7c7e0*/  LDL R2, [R1+0x1fac] ;  /* 0x001fac0001027983 */ /* 0x001f280000100800 */
[----:B------:R-:W2:Y:S04]  /*7c7f0*/  LDL.LU.64 R60, [R1+0x35f0] ;  /* 0x0035f000013c7983 */ /* 0x000ea80000300a00 */
[----:B------:R0:W-:Y:S04]  /*7c800*/  @!P5 STL [R1+0x2230], R58 ;  /* 0x0022303a0100d387 */ /* 0x0001e80000100800 */
[----:B------:R-:W2:Y:S04]  /*7c810*/  @!P5 LDG.E.U16 R74, desc[UR6][R64.64] ;  /* 0x00000006404ad981 */ /* 0x000ea8000c1e1500 */
[----:B0-----:R-:W2:Y:S04]  /*7c820*/  LDL.LU R58, [R1+0x35e8] ;  /* 0x0035e800013a7983 */ /* 0x001ea80000300800 */
[----:B------:R-:W2:Y:S04]  /*7c830*/  LDL.LU.64 R82, [R1+0x35e0] ;  /* 0x0035e00001527983 */ /* 0x000ea80000300a00 */
[----:B------:R0:W-:Y:S04]  /*7c840*/  @!P5 STL [R1+0x21d8], R59 ;  /* 0x0021d83b0100d387 */ /* 0x0001e80000100800 */
[----:B0-----:R-:W3:Y:S04]  /*7c850*/  LDL.LU R59, [R1+0x35d8] ;  /* 0x0035d800013b7983 */ /* 0x001ee80000300800 */
[----:B------:R-:W3:Y:S04]  /*7c860*/  LDL.LU.64 R56, [R1+0x35d0] ;  /* 0x0035d00001387983 */ /* 0x000ee80000300a00 */
[----:B--2---:R-:W2:Y:S04]  /*7c870*/  @!P5 LDG.E.U16 R79, desc[UR6][R82.64] ;  /* 0x00000006524fd981 */ /* 0x004ea8000c1e1500 */
[----:B------:R0:W-:Y:S04]  /*7c880*/  @!P5 STL [R1+0x2228], R36 ;  /* 0x002228240100d387 */ /* 0x0001e80000100800 */
[----:B0-----:R-:W3:Y:S04]  /*7c890*/  LDL.LU R36, [R1+0x35c8] ;  /* 0x0035c80001247983 */ /* 0x001ee80000300800 */
[----:B------:R-:W3:Y:S04]  /*7c8a0*/  LDL.LU.64 R8, [R1+0x35c0] ;  /* 0x0035c00001087983 */ /* 0x000ee80000300a00 */
[----:B------:R0:W-:Y:S04]  /*7c8b0*/  @!P5 STL [R1+0x21bc], R37 ;  /* 0x0021bc250100d387 */ /* 0x0001e80000100800 */
[----:B0-----:R-:W3:Y:S04]  /*7c8c0*/  LDL.LU R37, [R1+0x35b8] ;  /* 0x0035b80001257983 */ /* 0x001ee80000300800 */
[----:B------:R-:W3:Y:S04]  /*7c8d0*/  LDL.LU.64 R12, [R1+0x35b0] ;  /* 0x0035b000010c7983 */ /* 0x000ee80000300a00 */
[----:B------:R0:W-:Y:S04]  /*7c8e0*/  @!P5 STL [R1+0x2224], R78 ;  /* 0x0022244e0100d387 */ /* 0x0001e80000100800 */
[----:B0-----:R-:W3:Y:S04]  /*7c8f0*/  LDL.LU R78, [R1+0x35a8] ;  /* 0x0035a800014e7983 */ /* 0x001ee80000300800 */
[----:B------:R-:W3:Y:S04]  /*7c900*/  LDL.LU.64 R82, [R1+0x35a0] ;  /* 0x0035a00001527983 */ /* 0x000ee80000300a00 */
[----:B--2---:R0:W-:Y:S04]  /*7c910*/  @!P5 STL [R1+0x21a0], R79 ;  /* 0x0021a04f0100d387 */ /* 0x0041e80000100800 */
[----:B0-----:R-:W3:Y:S04]  /*7c920*/  LDL.LU R79, [R1+0x3598] ;  /* 0x00359800014f7983 */ /* 0x001ee80000300800 */
[----:B------:R-:W2:Y:S04]  /*7c930*/  LDL.LU.64 R68, [R1+0x3590] ;  /* 0x0035900001447983 */ /* 0x000ea80000300a00 */
[----:B------:R0:W-:Y:S04]  /*7c940*/  @!P5 STL [R1+0x2220], R72 ;  /* 0x002220480100d387 */ /* 0x0001e80000100800 */
[----:B0-----:R-:W4:Y:S04]  /*7c950*/  LDL.LU R72, [R1+0x3588] ;  /* 0x0035880001487983 */ /* 0x001f280000300800 */
[----:B---3--:R-:W3:Y:S04]  /*7c960*/  @!P5 LDG.E.U16 R73, desc[UR6][R78.64] ;  /* 0x000000064e49d981 */ /* 0x008ee8000c1e1500 */
[----:B--2---:R-:W2:Y:S04]  /*7c970*/  @!P5 LDG.E.U16 R7, desc[UR6][R68.64] ;  /* 0x000000064407d981 */ /* 0x004ea8000c1e1500 */
[----:B------:R-:W2:Y:S04]  /*7c980*/  LDL.LU.64 R78, [R1+0x3580] ;  /* 0x00358000014e7983 */ /* 0x000ea80000300a00 */
[----:B---3--:R0:W-:Y:S04]  /*7c990*/  @!P5 STL [R1+0x2184], R73 ;  /* 0x002184490100d387 */ /* 0x0081e80000100800 */
[----:B0-----:R-:W4:Y:S04]  /*7c9a0*/  LDL.LU R73, [R1+0x3578] ;  /* 0x0035780001497983 */ /* 0x001f280000300800 */
[----:B------:R-:W3:Y:S04]  /*7c9b0*/  LDL.LU.64 R70, [R1+0x3570] ;  /* 0x0035700001467983 */ /* 0x000ee80000300a00 */
[----:B--2---:R-:W2:Y:S04]  /*7c9c0*/  @!P5 LDG.E.U16 R75, desc[UR6][R78.64] ;  /* 0x000000064e4bd981 */ /* 0x004ea8000c1e1500 */
[----:B------:R0:W-:Y:S04]  /*7c9d0*/  @!P5 STL [R1+0x221c], R6 ;  /* 0x00221c060100d387 */ /* 0x0001e80000100800 */
[----:B0-----:R-:W2:Y:S04]  /*7c9e0*/  LDL.LU R6, [R1+0x3568] ;  /* 0x0035680001067983 */ /* 0x001ea80000300800 */
[----:B------:R-:W2:Y:S04]  /*7c9f0*/  LDL.LU.64 R68, [R1+0x3560] ;  /* 0x0035600001447983 */ /* 0x000ea80000300a00 */
[----:B----4-:R-:W4:Y:S04]  /*7ca00*/  @!P6 LDG.E.U16 R92, desc[UR6][R72.64] ;  /* 0x00000006485ce981 */ /* 0x010f28000c1e1500 */
[----:B---3--:R-:W3:Y:S04]  /*7ca10*/  @!P5 LDG.E.U16 R66, desc[UR6][R70.64] ;  /* 0x000000064642d981 */ /* 0x008ee8000c1e1500 */
[----:B------:R0:W-:Y:S04]  /*7ca20*/  @!P5 STL [R1+0x2168], R7 ;  /* 0x002168070100d387 */ /* 0x0001e80000100800 */
[----:B0-----:R-:W3:Y:S04]  /*7ca30*/  LDL.LU R7, [R1+0x3558] ;  /* 0x0035580001077983 */ /* 0x001ee80000300800 */
[----:B------:R-:W3:Y:S04]  /*7ca40*/  LDL.LU.64 R64, [R1+0x3550] ;  /* 0x0035500001407983 */ /* 0x000ee80000300a00 */
[----:B------:R0:W-:Y:S04]  /*7ca50*/  @!P5 STL [R1+0x2218], R74 ;  /* 0x0022184a0100d387 */ /* 0x0001e80000100800 */
[----:B--2---:R-:W2:Y:S04]  /*7ca60*/  @!P6 LDG.E.U16 R90, desc[UR6][R68.64] ;  /* 0x00000006445ae981 */ /* 0x004ea8000c1e1500 */
[----:B0-----:R-:W2:Y:S04]  /*7ca70*/  LDL.LU R74, [R1+0x3548] ;  /* 0x00354800014a7983 */ /* 0x001ea80000300800 */
[----:B------:R-:W2:Y:S04]  /*7ca80*/  LDL.LU.64 R78, [R1+0x3540] ;  /* 0x00354000014e7983 */ /* 0x000ea80000300a00 */
[----:B------:R0:W-:Y:S04]  /*7ca90*/  @!P5 STL [R1+0x2134], R75 ;  /* 0x0021344b0100d387 */ /* 0x0001e80000100800 */
[----:B0-----:R-:W2:Y:S04]  /*7caa0*/  LDL.LU R75, [R1+0x3538] ;  /* 0x00353800014b7983 */ /* 0x001ea80000300800 */
[----:B------:R-:W2:Y:S04]  /*7cab0*/  LDL.LU.64 R72, [R1+0x3530] ;  /* 0x0035300001487983 */ /* 0x000ea80000300a00 */
[----:B----4-:R0:W-:Y:S04]  /*7cac0*/  @!P6 STL [R1+0x2130], R92 ;  /* 0x0021305c0100e387 */ /* 0x0101e80000100800 */
[----:B0-----:R-:W4:Y:S04]  /*7cad0*/  LDL R92, [R1+0x1f70] ;  /* 0x001f7000015c7983 */ /* 0x001f280000100800 */
[----:B------:R-:W4:Y:S04]  /*7cae0*/  LDL.LU.64 R70, [R1+0x3528] ;  /* 0x0035280001467983 */ /* 0x000f280000300a00 */
[----:B---3--:R0:W-:Y:S04]  /*7caf0*/  @!P5 STL [R1+0x20fc], R66 ;  /* 0x0020fc420100d387 */ /* 0x0081e80000100800 */
[----:B------:R-:W3:Y:S04]  /*7cb00*/  @!P5 LDG.E.U16 R67, desc[UR6][R6.64] ;  /* 0x000000060643d981 */ /* 0x000ee8000c1e1500 */
[----:B------:R-:W3:Y:S04]  /*7cb10*/  @!P6 LDG.E.U16 R76, desc[UR6][R64.64] ;  /* 0x00000006404ce981 */ /* 0x000ee8000c1e1500 */
[----:B0-----:R-:W3:Y:S04]  /*7cb20*/  LDL.LU R66, [R1+0x3520] ;  /* 0x0035200001427983 */ /* 0x001ee80000300800 */
[----:B------:R-:W3:Y:S04]  /*7cb30*/  LDL.LU.64 R68, [R1+0x3518] ;  /* 0x0035180001447983 */ /* 0x000ee80000300a00 */
[----:B--2---:R-:W2:Y:S04]  /*7cb40*/  @!P5 LDG.E.U16 R77, desc[UR6][R78.64] ;  /* 0x000000064e4dd981 */ /* 0x004ea8000c1e1500 */
[----:B------:R0:W-:Y:S04]  /*7cb50*/  @!P6 STL [R1+0x20f8], R90 ;  /* 0x0020f85a0100e387 */ /* 0x0001e80000100800 */
[----:B0-----:R-:W2:Y:S04]  /*7cb60*/  LDL R90, [R1+0x1f3c] ;  /* 0x001f3c00015a7983 */ /* 0x001ea80000100800 */
[----:B------:R-:W2:Y:S04]  /*7cb70*/  @!P6 LDG.E.U16 R3, desc[UR6][R74.64] ;  /* 0x000000064a03e981 */ /* 0x000ea8000c1e1500 */
[----:B------:R-:W2:Y:S04]  /*7cb80*/  @!P5 LDG.E.U16 R93, desc[UR6][R72.64] ;  /* 0x00000006485dd981 */ /* 0x000ea8000c1e1500 */
[----:B------:R-:W2:Y:S04]  /*7cb90*/  LDL.LU.64 R6, [R1+0x3510] ;  /* 0x0035100001067983 */ /* 0x000ea80000300a00 */
[----:B----4-:R-:W4:Y:S04]  /*7cba0*/  @!P6 LDG.E.U16 R86, desc[UR6][R70.64] ;  /* 0x000000064656e981 */ /* 0x010f28000c1e1500 */
[----:B---3--:R-:W3:Y:S04]  /*7cbb0*/  @!P5 LDG.E.U16 R91, desc[UR6][R68.64] ;  /* 0x00000006445bd981 */ /* 0x008ee8000c1e1500 */
        /* <DEDUP_REMOVED lines=16> */
[----:B------:R-:W2:Y:S04]  /*7ccc0*/  LDL.LU.64 R68, [R1+0x34b8] ;  /* 0x0034b80001447983 */ /* 0x000ea80000300a00 */
[----:B---3--:R0:W-:Y:S04]  /*7ccd0*/  @!P5 STL [R1+0x201c], R91 ;  /* 0x00201c5b0100d387 */ /* 0x0081e80000100800 */
[----:B0-----:R-:W3:Y:S04]  /*7cce0*/  LDL R91, [R1+0x1f38] ;  /* 0x001f3800015b7983 */ /* 0x001ee80000100800 */
[----:B------:R-:W3:Y:S04]  /*7ccf0*/  LDL.LU.64 R6, [R1+0x34b0] ;  /* 0x0034b00001067983 */ /* 0x000ee80000300a00 */
[----:B----4-:R-:W4:Y:S04]  /*7cd00*/  @!P6 LDG.E.U16 R0, desc[UR6][R64.64] ;  /* 0x000000064000e981 */ /* 0x010f28000c1e1500 */
[----:B--2---:R-:W2:Y:S04]  /*7cd10*/  @!P5 LDG.E.U16 R2, desc[UR6][R78.64] ;  /* 0x000000064e02d981 */ /* 0x004ea8000c1e1500 */
[----:B------:R-:W2:Y:S04]  /*7cd20*/  @!P5 LDG.E.U16 R3, desc[UR6][R74.64] ;  /* 0x000000064a03d981 */ /* 0x000ea8000c1e1500 */
[----:B------:R-:W2:Y:S04]  /*7cd30*/  @!P6 LDG.E.U16 R92, desc[UR6][R72.64] ;  /* 0x00000006485ce981 */ /* 0x000ea8000c1e1500 */
[----:B------:R-:W2:Y:S04]  /*7cd40*/  @!P6 LDG.E.U16 R93, desc[UR6][R76.64] ;  /* 0x000000064c5de981 */ /* 0x000ea8000c1e1500 */
[----:B------:R-:W2:Y:S04]  /*7cd50*/  @!P5 LDG.E.U16 R90, desc[UR6][R70.64] ;  /* 0x00000006465ad981 */ /* 0x000ea8000c1e1500 */
[----:B---3--:R-:W3:Y:S04]  /*7cd60*/  @!P6 LDG.E.U16 R91, desc[UR6][R68.64] ;  /* 0x00000006445be981 */ /* 0x008ee8000c1e1500 */
[----:B------:R-:W2:Y:S04]  /*7cd70*/  @!P5 LDG.E.U16 R6, desc[UR6][R66.64] ;  /* 0x000000064206d981 */ /* 0x000ea8000c1e1500 */
[----:B------:R-:W3:Y:S04]  /*7cd80*/  LDL.LU.64 R66, [R1+0x34a8] ;  /* 0x0034a80001427983 */ /* 0x000ee80000300a00 */
[----:B--2---:R-:W-:Y:S04]  /*7cd90*/  STL.64 [R1+0x3008], R6 ;  /* 0x0030080601007387 */ /* 0x004fe80000100a00 */
[----:B------:R-:W2:Y:S04]  /*7cda0*/  LDL.LU.64 R64, [R1+0x34a0] ;  /* 0x0034a00001407983 */ /* 0x000ea80000300a00 */
[----:B------:R0:W-:Y:S04]  /*7cdb0*/  @!P6 STL [R1+0x2018], R88 ;  /* 0x002018580100e387 */ /* 0x0001e80000100800 */
[----:B0-----:R-:W3:Y:S04]  /*7cdc0*/  LDL R88, [R1+0x1f04] ;  /* 0x001f040001587983 */ /* 0x001ee80000100800 */
[----:B------:R-:W-:Y:S04]  /*7cdd0*/  STL [R1+0x2e8c], R78 ;  /* 0x002e8c4e01007387 */ /* 0x000fe80000100800 */
[----:B------:R-:W-:Y:S04]  /*7cde0*/  STL [R1+0x2e88], R79 ;  /* 0x002e884f01007387 */ /* 0x000fe80000100800 */
[----:B------:R-:W-:Y:S04]  /*7cdf0*/  STL [R1+0x2e94], R76 ;  /* 0x002e944c01007387 */ /* 0x000fe80000100800 */
[----:B------:R0:W-:Y:S04]  /*7ce00*/  STL [R1+0x2e90], R77 ;  /* 0x002e904d01007387 */ /* 0x0001e80000100800 */
[----:B0-----:R-:W2:Y:S04]  /*7ce10*/  LDL R77, [R1+0x1f00] ;  /* 0x001f0000014d7983 */ /* 0x001ea80000100800 */
[----:B----4-:R0:W-:Y:S04]  /*7ce20*/  @!P6 STL [R1+0x1fe0], R0 ;  /* 0x001fe0000100e387 */ /* 0x0101e80000100800 */
[----:B0-----:R-:W4:Y:S04]  /*7ce30*/  LDL R0, [R1+0x2214] ;  /* 0x0022140001007983 */ /* 0x001f280000100800 */
[----:B------:R0:W-:Y:S04]  /*7ce40*/  @!P5 STL [R1+0x1fac], R2 ;  /* 0x001fac020100d387 */ /* 0x0001e80000100800 */
[----:B0-----:R-:W4:Y:S04]  /*7ce50*/  LDL R2, [R1+0x220c] ;  /* 0x00220c0001027983 */ /* 0x001f280000100800 */
[----:B------:R0:W-:Y:S04]  /*7ce60*/  STL [R1+0x1fa8], R93 ;  /* 0x001fa85d01007387 */ /* 0x0001e80000100800 */
[----:B0-----:R-:W4:Y:S04]  /*7ce70*/  LDL R93, [R1+0x2208] ;  /* 0x00220800015d7983 */ /* 0x001f280000100800 */
[----:B------:R0:W-:Y:S04]  /*7ce80*/  STL [R1+0x1f74], R3 ;  /* 0x001f740301007387 */ /* 0x0001e80000100800 */
[----:B0-----:R-:W4:Y:S04]  /*7ce90*/  LDL R3, [R1+0x2204] ;  /* 0x0022040001037983 */ /* 0x001f280000100800 */
[----:B---3--:R-:W3:Y:S04]  /*7cea0*/  @!P5 LDG.E.U16 R88, desc[UR6][R66.64] ;  /* 0x000000064258d981 */ /* 0x008ee8000c1e1500 */
[----:B--2---:R-:W2:Y:S04]  /*7ceb0*/  @!P6 LDG.E.U16 R77, desc[UR6][R64.64] ;  /* 0x00000006404de981 */ /* 0x004ea8000c1e1500 */
[----:B----4-:R-:W4:Y:S04]  /*7cec0*/  @!P5 LDG.E.U16 R0, desc[UR6][R54.64] ;  /* 0x000000063600d981 */ /* 0x010f28000c1e1500 */
[----:B------:R-:W2:Y:S04]  /*7ced0*/  @!P5 LDG.E.U16 R2, desc[UR6][R52.64] ;  /* 0x000000063402d981 */ /* 0x000ea8000c1e1500 */
[----:B------:R-:W2:Y:S04]  /*7cee0*/  @!P5 LDG.E.U16 R93, desc[UR6][R44.64] ;  /* 0x000000062c5dd981 */ /* 0x000ea8000c1e1500 */
[----:B------:R-:W2:Y:S04]  /*7cef0*/  @!P5 LDG.E.U16 R3, desc[UR6][R40.64] ;  /* 0x000000062803d981 */ /* 0x000ea8000c1e1500 */
[----:B------:R-:W-:Y:S04]  /*7cf00*/  STL [R1+0x2e9c], R74 ;  /* 0x002e9c4a01007387 */ /* 0x000fe80000100800 */
[----:B------:R-:W-:Y:S04]  /*7cf10*/  STL [R1+0x2e98], R75 ;  /* 0x002e984b01007387 */ /* 0x000fe80000100800 */
[----:B------:R0:W-:Y:S04]  /*7cf20*/  @!P6 STL [R1+0x2050], R86 ;  /* 0x002050560100e387 */ /* 0x0001e80000100800 */
[----:B------:R-:W-:Y:S04]  /*7cf30*/  STL [R1+0x2ea4], R72 ;  /* 0x002ea44801007387 */ /* 0x000fe80000100800 */
[----:B------:R-:W-:Y:S04]  /*7cf40*/  STL [R1+0x2ea0], R73 ;  /* 0x002ea04901007387 */ /* 0x000fe80000100800 */
[----:B------:R-:W2:Y:S04]  /*7cf50*/  LDL R76, [R1+0x2200] ;  /* 0x00220000014c7983 */ /* 0x000ea80000100800 */
[----:B------:R-:W2:Y:S04]  /*7cf60*/  LDL R79, [R1+0x21fc] ;  /* 0x0021fc00014f7983 */ /* 0x000ea80000100800 */
[----:B------:R-:W2:Y:S04]  /*7cf70*/  LDL R78, [R1+0x21f8] ;  /* 0x0021f800014e7983 */ /* 0x000ea80000100800 */
[----:B0-----:R-:W2:Y:S04]  /*7cf80*/  LDL R86, [R1+0x21f0] ;  /* 0x0021f00001567983 */ /* 0x001ea80000100800 */
[----:B------:R0:W-:Y:S04]  /*7cf90*/  @!P6 STL [R1+0x1f70], R92 ;  /* 0x001f705c0100e387 */ /* 0x0001e80000100800 */
[----:B0-----:R-:W2:Y:S04]  /*7cfa0*/  LDL R92, [R1+0x21ec] ;  /* 0x0021ec00015c7983 */ /* 0x001ea80000100800 */
[----:B------:R-:W-:Y:S04]  /*7cfb0*/  STL [R1+0x2eac], R70 ;  /* 0x002eac4601007387 */ /* 0x000fe80000100800 */
[----:B------:R-:W-:Y:S04]  /*7cfc0*/  STL [R1+0x2ea8], R71 ;  /* 0x002ea84701007387 */ /* 0x000fe80000100800 */
[----:B------:R0:W-:Y:S04]  /*7cfd0*/  @!P5 STL [R1+0x1f3c], R90 ;  /* 0x001f3c5a0100d387 */ /* 0x0001e80000100800 */
[----:B0-----:R-:W2:Y:S04]  /*7cfe0*/  LDL R90, [R1+0x21e8] ;  /* 0x0021e800015a7983 */ /* 0x001ea80000100800 */
[----:B------:R0:W-:Y:S04]  /*7cff0*/  STL [R1+0x2eb4], R68 ;  /* 0x002eb44401007387 */ /* 0x0001e80000100800 */
[----:B0-----:R-:W2:Y:S04]  /*7d000*/  LDL.LU R68, [R1+0x21a4] ;  /* 0x0021a40001447983 */ /* 0x001ea80000300800 */
[----:B------:R-:W-:Y:S04]  /*7d010*/  STL [R1+0x2eb0], R69 ;  /* 0x002eb04501007387 */ /* 0x000fe80000100800 */
[----:B------:R0:W-:Y:S04]  /*7d020*/  @!P6 STL [R1+0x1f38], R91 ;  /* 0x001f385b0100e387 */ /* 0x0001e80000100800 */
[----:B0-----:R-:W2:Y:S04]  /*7d030*/  LDL R91, [R1+0x21e4] ;  /* 0x0021e400015b7983 */ /* 0x001ea80000100800 */
[----:B---3--:R0:W-:Y:S04]  /*7d040*/  @!P5 STL [R1+0x1f04], R88 ;  /* 0x001f04580100d387 */ /* 0x0081e80000100800 */
[----:B0-----:R-:W3:Y:S04]  /*7d050*/  LDL R88, [R1+0x21e0] ;  /* 0x0021e00001587983 */ /* 0x001ee80000100800 */
[----:B------:R0:W-:Y:S04]  /*7d060*/  STL [R1+0x2ebc], R66 ;  /* 0x002ebc4201007387 */ /* 0x0001e80000100800 */
[----:B0-----:R-:W3:Y:S04]  /*7d070*/  LDL.LU R66, [R1+0x21c0] ;  /* 0x0021c00001427983 */ /* 0x001ee80000300800 */
[----:B------:R-:W-:Y:S04]  /*7d080*/  STL [R1+0x2eb8], R67 ;  /* 0x002eb84301007387 */ /* 0x000fe80000100800 */
[----:B------:R0:W-:Y:S04]  /*7d090*/  STL [R1+0x2ec4], R64 ;  /* 0x002ec44001007387 */ /* 0x0001e80000100800 */
[----:B0-----:R-:W3:Y:S04]  /*7d0a0*/  LDL.LU R64, [R1+0x21dc] ;  /* 0x0021dc0001407983 */ /* 0x001ee80000300800 */
[----:B------:R-:W-:Y:S04]  /*7d0b0*/  STL [R1+0x2ec0], R65 ;  /* 0x002ec04101007387 */ /* 0x000fe80000100800 */
[----:B------:R-:W3:Y:S04]  /*7d0c0*/  LDL.LU.64 R54, [R1+0x3498] ;  /* 0x0034980001367983 */ /* 0x000ee80000300a00 */
[----:B------:R-:W3:Y:S04]  /*7d0d0*/  LDL.LU R70, [R1+0x2188] ;  /* 0x0021880001467983 */ /* 0x000ee80000300800 */
[----:B------:R-:W3:Y:S04]  /*7d0e0*/  LDL.LU.64 R52, [R1+0x3490] ;  /* 0x0034900001347983 */ /* 0x000ee80000300a00 */
[----:B------:R-:W3:Y:S04]  /*7d0f0*/  LDL.LU.64 R44, [R1+0x3488] ;  /* 0x00348800012c7983 */ /* 0x000ee80000300a00 */
[----:B------:R-:W3:Y:S04]  /*7d100*/  LDL.LU.64 R40, [R1+0x3480] ;  /* 0x0034800001287983 */ /* 0x000ee80000300a00 */
[----:B----4-:R0:W-:Y:S04]  /*7d110*/  @!P5 STL [R1+0x2214], R0 ;  /* 0x002214000100d387 */ /* 0x0101e80000100800 */
[----:B0-----:R-:W4:Y:S04]  /*7d120*/  LDL R0, [R1+0x21d4] ;  /* 0x0021d40001007983 */ /* 0x001f280000100800 */
[----:B--2---:R0:W-:Y:S04]  /*7d130*/  @!P5 STL [R1+0x220c], R2 ;  /* 0x00220c020100d387 */ /* 0x0041e80000100800 */
[----:B0-----:R-:W2:Y:S04]  /*7d140*/  LDL R2, [R1+0x21d0] ;  /* 0x0021d00001027983 */ /* 0x001ea80000100800 */
[----:B------:R0:W-:Y:S04]  /*7d150*/  @!P5 STL [R1+0x2208], R93 ;  /* 0x0022085d0100d387 */ /* 0x0001e80000100800 */
[----:B------:R-:W2:Y:S04]  /*7d160*/  @!P5 LDG.E.U16 R76, desc[UR6][R38.64] ;  /* 0x00000006264cd981 */ /* 0x000ea8000c1e1500 */
[----:B------:R-:W2:Y:S04]  /*7d170*/  @!P5 LDG.E.U16 R79, desc[UR6][R34.64] ;  /* 0x00000006224fd981 */ /* 0x000ea8000c1e1500 */
[----:B------:R-:W2:Y:S04]  /*7d180*/  @!P5 LDG.E.U16 R78, desc[UR6][R32.64] ;  /* 0x00000006204ed981 */ /* 0x000ea8000c1e1500 */
[----:B------:R-:W2:Y:S04]  /*7d190*/  @!P5 LDG.E.U16 R86, desc[UR6][R22.64] ;  /* 0x000000061656d981 */ /* 0x000ea8000c1e1500 */
[----:B0-----:R-:W2:Y:S04]  /*7d1a0*/  LDL R93, [R1+0x21cc] ;  /* 0x0021cc00015d7983 */ /* 0x001ea80000100800 */
[----:B------:R0:W-:Y:S04]  /*7d1b0*/  @!P5 STL [R1+0x2204], R3 ;  /* 0x002204030100d387 */ /* 0x0001e80000100800 */
[----:B------:R-:W2:Y:S04]  /*7d1c0*/  @!P5 LDG.E.U16 R92, desc[UR6][R20.64] ;  /* 0x00000006145cd981 */ /* 0x000ea8000c1e1500 */
[----:B0-----:R-:W2:Y:S04]  /*7d1d0*/  LDL R3, [R1+0x21c8] ;  /* 0x0021c80001037983 */ /* 0x001ea80000100800 */
[----:B------:R-:W2:Y:S04]  /*7d1e0*/  LDL.LU.64 R38, [R1+0x3478] ;  /* 0x0034780001267983 */ /* 0x000ea80000300a00 */
[----:B------:R-:W2:Y:S04]  /*7d1f0*/  LDL.LU.64 R34, [R1+0x3470] ;  /* 0x0034700001227983 */ /* 0x000ea80000300a00 */
[----:B------:R-:W2:Y:S04]  /*7d200*/  LDL.LU R72, [R1+0x216c] ;  /* 0x00216c0001487983 */ /* 0x000ea80000300800 */
[----:B------:R-:W2:Y:S04]  /*7d210*/  LDL.LU.64 R32, [R1+0x3468] ;  /* 0x0034680001207983 */ /* 0x000ea80000300a00 */
[----:B------:R-:W2:Y:S04]  /*7d220*/  LDL.LU.64 R22, [R1+0x3460] ;  /* 0x0034600001167983 */ /* 0x000ea80000300a00 */
[----:B------:R-:W2:Y:S04]  /*7d230*/  LDL.LU.64 R20, [R1+0x3458] ;  /* 0x0034580001147983 */ /* 0x000ea80000300a00 */
[----:B------:R-:W2:Y:S04]  /*7d240*/  @!P5 LDG.E.U16 R90, desc[UR6][R18.64] ;  /* 0x00000006125ad981 */ /* 0x000ea8000c1e1500 */
[----:B------:R0:W-:Y:S04]  /*7d250*/  @!P6 STL [R1+0x1f00], R77 ;  /* 0x001f004d0100e387 */ /* 0x0001e80000100800 */
[----:B------:R-:W2:Y:S04]  /*7d260*/  LDL R71, [R1+0x21c4] ;  /* 0x0021c40001477983 */ /* 0x000ea80000100800 */
[----:B------:R-:W2:Y:S04]  /*7d270*/  LDL.LU R69, [R1+0x2170] ;  /* 0x0021700001457983 */ /* 0x000ea80000300800 */
[----:B------:R-:W2:Y:S04]  /*7d280*/  LDL.LU.64 R18, [R1+0x3450] ;  /* 0x0034500001127983 */ /* 0x000ea80000300a00 */
[----:B------:R-:W2:Y:S04]  /*7d290*/  LDL R73, [R1+0x21b8] ;  /* 0x0021b80001497983 */ /* 0x000ea80000100800 */
[----:B------:R-:W2:Y:S04]  /*7d2a0*/  LDL R75, [R1+0x21b4] ;  /* 0x0021b400014b7983 */ /* 0x000ea80000100800 */
[----:B------:R-:W2:Y:S04]  /*7d2b0*/  LDL R74, [R1+0x21b0] ;  /* 0x0021b000014a7983 */ /* 0x000ea80000100800 */
[----:B0-----:R-:W2:Y:S04]  /*7d2c0*/  LDL R77, [R1+0x21ac] ;  /* 0x0021ac00014d7983 */ /* 0x001ea80000100800 */
[----:B------:R-:W2:Y:S04]  /*7d2d0*/  @!P5 LDG.E.U16 R68, desc[UR6][R60.64] ;  /* 0x000000063c44d981 */ /* 0x000ea8000c1e1500 */
[----:B------:R-:W2:Y:S04]  /*7d2e0*/  @!P5 LDG.E.U16 R91, desc[UR6][R14.64] ;  /* 0x000000060e5bd981 */ /* 0x000ea8000c1e1500 */
[----:B---3--:R-:W3:Y:S04]  /*7d2f0*/  @!P5 LDG.E.U16 R88, desc[UR6][R48.64] ;  /* 0x000000063058d981 */ /* 0x008ee8000c1e1500 */
[----:B------:R-:W3:Y:S04]  /*7d300*/  @!P5 LDG.E.U16 R66, desc[UR6][R28.64] ;  /* 0x000000061c42d981 */ /* 0x000ee8000c1e1500 */
[----:B------:R-:W3:Y:S04]  /*7d310*/  @!P5 LDG.E.U16 R64, desc[UR6][R46.64] ;  /* 0x000000062e40d981 */ /* 0x000ee8000c1e1500 */
[----:B------:R-:W3:Y:S04]  /*7d320*/  @!P5 LDG.E.U16 R70, desc[UR6][R82.64] ;  /* 0x000000065246d981 */ /* 0x000ee8000c1e1500 */
[----:B----4-:R-:W4:Y:S04]  /*7d330*/  @!P5 LDG.E.U16 R0, desc[UR6][R24.64] ;  /* 0x000000061800d981 */ /* 0x010f28000c1e1500 */
[----:B--2---:R-:W2:Y:S04]  /*7d340*/  @!P5 LDG.E.U16 R2, desc[UR6][R80.64] ;  /* 0x000000065002d981 */ /* 0x004ea8000c1e1500 */
[----:B------:R-:W2:Y:S04]  /*7d350*/  @!P5 LDG.E.U16 R93, desc[UR6][R30.64] ;  /* 0x000000061e5dd981 */ /* 0x000ea8000c1e1500 */
[----:B------:R-:W2:Y:S04]  /*7d360*/  @!P5 LDG.E.U16 R3, desc[UR6][R10.64] ;  /* 0x000000060a03d981 */ /* 0x000ea8000c1e1500 */
[----:B------:R0:W-:Y:S04]  /*7d370*/  @!P5 STL [R1+0x2200], R76 ;  /* 0x0022004c0100d387 */ /* 0x0001e80000100800 */
[----:B------:R-:W2:Y:S04]  /*7d380*/  @!P5 LDG.E.U16 R72, desc[UR6][R34.64] ;  /* 0x000000062248d981 */ /* 0x000ea8000c1e1500 */
[----:B0-----:R-:W2:Y:S04]  /*7d390*/  LDL R76, [R1+0x21a8] ;  /* 0x0021a800014c7983 */ /* 0x001ea80000100800 */
[----:B------:R-:W2:Y:S04]  /*7d3a0*/  LDL.LU.64 R14, [R1+0x3448] ;  /* 0x00344800010e7983 */ /* 0x000ea80000300a00 */
[----:B------:R0:W-:Y:S04]  /*7d3b0*/  @!P5 STL [R1+0x21fc], R79 ;  /* 0x0021fc4f0100d387 */ /* 0x0001e80000100800 */
[----:B------:R-:W2:Y:S04]  /*7d3c0*/  @!P5 LDG.E.U16 R71, desc[UR6][R42.64] ;  /* 0x000000062a47d981 */ /* 0x000ea8000c1e1500 */
[----:B------:R-:W2:Y:S04]  /*7d3d0*/  @!P5 LDG.E.U16 R69, desc[UR6][R38.64] ;  /* 0x000000062645d981 */ /* 0x000ea8000c1e1500 */
[----:B------:R-:W2:Y:S04]  /*7d3e0*/  @!P5 LDG.E.U16 R73, desc[UR6][R4.64] ;  /* 0x000000060449d981 */ /* 0x000ea8000c1e1500 */
[----:B0-----:R-:W2:Y:S04]  /*7d3f0*/  LDL R79, [R1+0x219c] ;  /* 0x00219c00014f7983 */ /* 0x001ea80000100800 */
[----:B------:R0:W-:Y:S04]  /*7d400*/  @!P5 STL [R1+0x21f8], R78 ;  /* 0x0021f84e0100d387 */ /* 0x0001e80000100800 */
[----:B------:R-:W2:Y:S04]  /*7d410*/  @!P5 LDG.E.U16 R75, desc[UR6][R50.64] ;  /* 0x00000006324bd981 */ /* 0x000ea8000c1e1500 */
[----:B------:R-:W2:Y:S04]  /*7d420*/  @!P5 LDG.E.U16 R74, desc[UR6][R16.64] ;  /* 0x00000006104ad981 */ /* 0x000ea8000c1e1500 */
[----:B------:R-:W2:Y:S04]  /*7d430*/  @!P5 LDG.E.U16 R77, desc[UR6][R84.64] ;  /* 0x00000006544dd981 */ /* 0x000ea8000c1e1500 */
[----:B0-----:R-:W2:Y:S04]  /*7d440*/  LDL R78, [R1+0x2198] ;  /* 0x00219800014e7983 */ /* 0x001ea80000100800 */
[----:B------:R0:W-:Y:S04]  /*7d450*/  @!P5 STL [R1+0x21f0], R86 ;  /* 0x0021f0560100d387 */ /* 0x0001e80000100800 */
[----:B0-----:R-:W2:Y:S04]  /*7d460*/  LDL R86, [R1+0x2194] ;  /* 0x0021940001567983 */ /* 0x001ea80000100800 */
[----:B------:R0:W-:Y:S04]  /*7d470*/  @!P5 STL [R1+0x21ec], R92 ;  /* 0x0021ec5c0100d387 */ /* 0x0001e80000100800 */
[----:B0-----:R-:W2:Y:S04]  /*7d480*/  LDL R92, [R1+0x2190] ;  /* 0x00219000015c7983 */ /* 0x001ea80000100800 */
[----:B------:R0:W-:Y:S04]  /*7d490*/  @!P5 STL [R1+0x21e8], R90 ;  /* 0x0021e85a0100d387 */ /* 0x0001e80000100800 */
[----:B0-----:R-:W2:Y:S04]  /*7d4a0*/  LDL R90, [R1+0x218c] ;  /* 0x00218c00015a7983 */ /* 0x001ea80000100800 */
[----:B------:R0:W-:Y:S04]  /*7d4b0*/  @!P5 STL [R1+0x21e4], R91 ;  /* 0x0021e45b0100d387 */ /* 0x0001e80000100800 */
[----:B------:R-:W2:Y:S04]  /*7d4c0*/  LDL R47, [R1+0x217c] ;  /* 0x00217c00012f7983 */ /* 0x000ea80000100800 */
[----:B------:R-:W2:Y:S04]  /*7d4d0*/  LDL R46, [R1+0x2178] ;  /* 0x00217800012e7983 */ /* 0x000ea80000100800 */
[----:B------:R-:W2:Y:S04]  /*7d4e0*/  LDL R49, [R1+0x2174] ;  /* 0x0021740001317983 */ /* 0x000ea80000100800 */
[----:B0-----:R-:W2:Y:S04]  /*7d4f0*/  LDL R91, [R1+0x2180] ;  /* 0x00218000015b7983 */ /* 0x001ea80000100800 */
[----:B---3--:R-:W-:Y:S04]  /*7d500*/  STL [R1+0x2ec8], R64 ;  /* 0x002ec84001007387 */ /* 0x008fe80000100800 */
[----:B------:R-:W3:Y:S04]  /*7d510*/  LDL.LU.64 R24, [R1+0x3440] ;  /* 0x0034400001187983 */ /* 0x000ee80000300a00 */
[----:B------:R-:W3:Y:S04]  /*7d520*/  LDL.LU.64 R80, [R1+0x3438] ;  /* 0x0034380001507983 */ /* 0x000ee80000300a00 */
[----:B------:R-:W3:Y:S04]  /*7d530*/  LDL.LU.64 R30, [R1+0x3430] ;  /* 0x00343000011e7983 */ /* 0x000ee80000300a00 */
[----:B------:R-:W3:Y:S04]  /*7d540*/  LDL.LU.64 R10, [R1+0x3428] ;  /* 0x00342800010a7983 */ /* 0x000ee80000300a00 */
[----:B------:R-:W3:Y:S04]  /*7d550*/  LDL R48, [R1+0x2164] ;  /* 0x0021640001307983 */ /* 0x000ee80000100800 */
[----:B------:R0:W-:Y:S04]  /*7d560*/  @!P5 STL [R1+0x21e0], R88 ;  /* 0x0021e0580100d387 */ /* 0x0001e80000100800 */
[----:B0-----:R-:W3:Y:S04]  /*7d570*/  LDL R88, [R1+0x215c] ;  /* 0x00215c0001587983 */ /* 0x001ee80000100800 */
[----:B----4-:R0:W-:Y:S04]  /*7d580*/  @!P5 STL [R1+0x21d4], R0 ;  /* 0x0021d4000100d387 */ /* 0x0101e80000100800 */
[----:B0-----:R-:W4:Y:S04]  /*7d590*/  LDL R0, [R1+0x2158] ;  /* 0x0021580001007983 */ /* 0x001f280000100800 */
[----:B--2---:R0:W-:Y:S04]  /*7d5a0*/  @!P5 STL [R1+0x21d0], R2 ;  /* 0x0021d0020100d387 */ /* 0x0041e80000100800 */
[----:B0-----:R-:W2:Y:S04]  /*7d5b0*/  LDL R2, [R1+0x2154] ;  /* 0x0021540001027983 */ /* 0x001ea80000100800 */
[----:B------:R0:W-:Y:S04]  /*7d5c0*/  @!P5 STL [R1+0x21cc], R93 ;  /* 0x0021cc5d0100d387 */ /* 0x0001e80000100800 */
[----:B0-----:R-:W2:Y:S04]  /*7d5d0*/  LDL R93, [R1+0x2150] ;  /* 0x00215000015d7983 */ /* 0x001ea80000100800 */
[----:B------:R0:W-:Y:S04]  /*7d5e0*/  @!P5 STL [R1+0x21c8], R3 ;  /* 0x0021c8030100d387 */ /* 0x0001e80000100800 */
[----:B0-----:R-:W2:Y:S04]  /*7d5f0*/  LDL R3, [R1+0x212c] ;  /* 0x00212c0001037983 */ /* 0x001ea80000100800 */
[----:B------:R-:W2:Y:S04]  /*7d600*/  LDL.LU.64 R42, [R1+0x3420] ;  /* 0x00342000012a7983 */ /* 0x000ea80000300a00 */
[----:B------:R-:W2:Y:S04]  /*7d610*/  LDL.LU.64 R28, [R1+0x3418] ;  /* 0x00341800011c7983 */ /* 0x000ea80000300a00 */
[----:B------:R-:W-:Y:S04]  /*7d620*/  STL [R1+0x2ecc], R66 ;  /* 0x002ecc4201007387 */ /* 0x000fe80000100800 */
[----:B------:R-:W2:Y:S04]  /*7d630*/  LDL.LU.64 R4, [R1+0x3410] ;  /* 0x0034100001047983 */ /* 0x000ea80000300a00 */
[----:B------:R-:W2:Y:S04]  /*7d640*/  @!P5 LDG.E.U16 R76, desc[UR6][R62.64] ;  /* 0x000000063e4cd981 */ /* 0x000ea8000c1e1500 */
[----:B------:R-:W2:Y:S04]  /*7d650*/  LDL.LU.64 R50, [R1+0x3408] ;  /* 0x0034080001327983 */ /* 0x000ea80000300a00 */
[----:B------:R-:W2:Y:S04]  /*7d660*/  LDL.LU.64 R16, [R1+0x3400] ;  /* 0x0034000001107983 */ /* 0x000ea80000300a00 */
[----:B------:R-:W2:Y:S04]  /*7d670*/  LDL.LU.64 R84, [R1+0x33f8] ;  /* 0x0033f80001547983 */ /* 0x000ea80000300a00 */
[----:B------:R-:W2:Y:S04]  /*7d680*/  @!P5 LDG.E.U16 R79, desc[UR6][R58.64] ;  /* 0x000000063a4fd981 */ /* 0x000ea8000c1e1500 */
[----:B------:R-:W2:Y:S04]  /*7d690*/  LDL.LU.64 R62, [R1+0x33f0] ;  /* 0x0033f000013e7983 */ /* 0x000ea80000300a00 */
        /* <DEDUP_REMOVED lines=9> */
[----:B---3--:R-:W3:Y:S04]  /*7d730*/  @!P5 LDG.E.U16 R48, desc[UR6][R32.64] ;  /* 0x000000062030d981 */ /* 0x008ee8000c1e1500 */
[----:B------:R-:W3:Y:S04]  /*7d740*/  @!P5 LDG.E.U16 R88, desc[UR6][R22.64] ;  /* 0x000000061658d981 */ /* 0x000ee8000c1e1500 */
[----:B----4-:R-:W4:Y:S04]  /*7d750*/  @!P6 LDG.E.U16 R0, desc[UR6][R20.64] ;  /* 0x000000061400e981 */ /* 0x010f28000c1e1500 */
[----:B--2---:R-:W2:Y:S04]  /*7d760*/  @!P5 LDG.E.U16 R2, desc[UR6][R18.64] ;  /* 0x000000061202d981 */ /* 0x004ea8000c1e1500 */
[----:B------:R-:W2:Y:S04]  /*7d770*/  @!P6 LDG.E.U16 R93, desc[UR6][R14.64] ;  /* 0x000000060e5de981 */ /* 0x000ea8000c1e1500 */
[----:B------:R-:W4:Y:S04]  /*7d780*/  @!P5 LDG.E.U16 R3, desc[UR6][R4.64] ;  /* 0x000000060403d981 */ /* 0x000f28000c1e1500 */
[----:B------:R-:W-:Y:S04]  /*7d790*/  STL [R1+0x2ed0], R68 ;  /* 0x002ed04401007387 */ /* 0x000fe80000100800 */
[----:B------:R-:W4:Y:S04]  /*7d7a0*/  LDL.LU.64 R58, [R1+0x33e0] ;  /* 0x0033e000013a7983 */ /* 0x000f280000300a00 */
[----:B------:R-:W4:Y:S04]  /*7d7b0*/  LDL.LU.64 R56, [R1+0x33d8] ;  /* 0x0033d80001387983 */ /* 0x000f280000300a00 */
[----:B------:R-:W4:Y:S04]  /*7d7c0*/  LDL.LU.64 R8, [R1+0x33d0] ;  /* 0x0033d00001087983 */ /* 0x000f280000300a00 */
[----:B------:R-:W4:Y:S04]  /*7d7d0*/  LDL.LU.64 R36, [R1+0x33c8] ;  /* 0x0033c80001247983 */ /* 0x000f280000300a00 */
[----:B------:R-:W4:Y:S04]  /*7d7e0*/  LDL.LU.64 R12, [R1+0x33c0] ;  /* 0x0033c000010c7983 */ /* 0x000f280000300a00 */
[----:B------:R-:W-:Y:S04]  /*7d7f0*/  STL [R1+0x2ed4], R70 ;  /* 0x002ed44601007387 */ /* 0x000fe80000100800 */
[----:B------:R-:W-:Y:S04]  /*7d800*/  @!P5 STL [R1+0x21c4], R71 ;  /* 0x0021c4470100d387 */ /* 0x000fe80000100800 */
[----:B------:R-:W-:Y:S04]  /*7d810*/  STL [R1+0x2f20], R69 ;  /* 0x002f204501007387 */ /* 0x000fe80000100800 */
[----:B------:R-:W-:Y:S04]  /*7d820*/  STL [R1+0x2ed8], R72 ;  /* 0x002ed84801007387 */ /* 0x000fe80000100800 */
[----:B------:R-:W-:Y:S04]  /*7d830*/  @!P5 STL [R1+0x21b8], R73 ;  /* 0x0021b8490100d387 */ /* 0x000fe80000100800 */
[----:B------:R-:W-:Y:S04]  /*7d840*/  @!P5 STL [R1+0x21b4], R75 ;  /* 0x0021b44b0100d387 */ /* 0x000fe80000100800 */
[----:B------:R-:W-:Y:S04]  /*7d850*/  @!P5 STL [R1+0x21b0], R74 ;  /* 0x0021b04a0100d387 */ /* 0x000fe80000100800 */
[----:B------:R-:W-:Y:S04]  /*7d860*/  @!P5 STL [R1+0x21ac], R77 ;  /* 0x0021ac4d0100d387 */ /* 0x000fe80000100800 */
[----:B------:R-:W4:Y:S04]  /*7d870*/  LDL R39, [R1+0x2128] ;  /* 0x0021280001277983 */ /* 0x000f280000100800 */
[----:B---3--:R0:W-:Y:S04]  /*7d880*/  @!P5 STL [R1+0x2164], R48 ;  /* 0x002164300100d387 */ /* 0x0081e80000100800 */
[----:B------:R-:W-:Y:S04]  /*7d890*/  @!P5 STL [R1+0x21a8], R76 ;  /* 0x0021a84c0100d387 */ /* 0x000fe80000100800 */
[----:B------:R-:W3:Y:S04]  /*7d8a0*/  LDL.64 R32, [R1+0x8f8] ;  /* 0x0008f80001207983 */ /* 0x000ee80000100a00 */
[----:B0-----:R-:W3:Y:S04]  /*7d8b0*/  LDL R48, [R1+0x20f4] ;  /* 0x0020f40001307983 */ /* 0x001ee80000100800 */
[----:B--2---:R0:W-:Y:S04]  /*7d8c0*/  @!P6 STL [R1+0x2150], R93 ;  /* 0x0021505d0100e387 */ /* 0x0041e80000100800 */
[----:B------:R-:W2:Y:S04]  /*7d8d0*/  LDL.64 R82, [R1+0x850] ;  /* 0x0008500001527983 */ /* 0x000ea80000100a00 */
[----:B0-----:R-:W2:Y:S04]  /*7d8e0*/  LDL R93, [R1+0x20f0] ;  /* 0x0020f000015d7983 */ /* 0x001ea80000100800 */
[----:B------:R-:W-:Y:S04]  /*7d8f0*/  @!P5 STL [R1+0x219c], R79 ;  /* 0x00219c4f0100d387 */ /* 0x000fe80000100800 */
[----:B----4-:R0:W-:Y:S04]  /*7d900*/  @!P5 STL [R1+0x212c], R3 ;  /* 0x00212c030100d387 */ /* 0x0101e80000100800 */
[----:B0-----:R-:W4:Y:S04]  /*7d910*/  LDL R3, [R1+0x20bc] ;  /* 0x0020bc0001037983 */ /* 0x001f280000100800 */
[----:B------:R-:W-:Y:S04]  /*7d920*/  @!P5 STL [R1+0x2198], R78 ;  /* 0x0021984e0100d387 */ /* 0x000fe80000100800 */
[----:B------:R-:W4:Y:S04]  /*7d930*/  LDL.64 R44, [R1+0x848] ;  /* 0x00084800012c7983 */ /* 0x000f280000100a00 */
[----:B------:R-:W4:Y:S04]  /*7d940*/  LDL R52, [R1+0x20b8] ;  /* 0x0020b80001347983 */ /* 0x000f280000100800 */
[----:B------:R-:W-:Y:S04]  /*7d950*/  @!P5 STL [R1+0x2194], R86 ;  /* 0x002194560100d387 */ /* 0x000fe80000100800 */
[----:B------:R-:W4:Y:S04]  /*7d960*/  LDL.64 R54, [R1+0x3d8] ;  /* 0x0003d80001367983 */ /* 0x000f280000100a00 */
[----:B------:R-:W4:Y:S04]  /*7d970*/  LDL R53, [R1+0x2084] ;  /* 0x0020840001357983 */ /* 0x000f280000100800 */
[----:B------:R-:W-:Y:S04]  /*7d980*/  @!P5 STL [R1+0x2190], R92 ;  /* 0x0021905c0100d387 */ /* 0x000fe80000100800 */
[----:B------:R-:W4:Y:S04]  /*7d990*/  LDL.64 R14, [R1+0x3d0] ;  /* 0x0003d000010e7983 */ /* 0x000f280000100a00 */
[----:B------:R0:W-:Y:S04]  /*7d9a0*/  @!P5 STL [R1+0x215c], R88 ;  /* 0x00215c580100d387 */ /* 0x0001e80000100800 */
[----:B------:R-:W-:Y:S04]  /*7d9b0*/  @!P5 STL [R1+0x218c], R90 ;  /* 0x00218c5a0100d387 */ /* 0x000fe80000100800 */
[----:B------:R-:W4:Y:S04]  /*7d9c0*/  @!P6 LDG.E.U16 R39, desc[UR6][R50.64] ;  /* 0x000000063227e981 */ /* 0x000f28000c1e1500 */
[----:B------:R-:W4:Y:S04]  /*7d9d0*/  LDL.64 R4, [R1+0x3a8] ;  /* 0x0003a80001047983 */ /* 0x000f280000100a00 */
[----:B------:R-:W4:Y:S04]  /*7d9e0*/  LDL R71, [R1+0x204c] ;  /* 0x00204c0001477983 */ /* 0x000f280000100800 */
[----:B0-----:R-:W4:Y:S04]  /*7d9f0*/  LDL R88, [R1+0x2080] ;  /* 0x0020800001587983 */ /* 0x001f280000100800 */
[----:B---3--:R-:W3:Y:S04]  /*7da00*/  @!P5 LDG.E.U16 R48, desc[UR6][R12.64] ;  /* 0x000000060c30d981 */ /* 0x008ee8000c1e1500 */
[----:B--2---:R-:W2:Y:S04]  /*7da10*/  @!P6 LDG.E.U16 R93, desc[UR6][R32.64] ;  /* 0x00000006205de981 */ /* 0x004ea8000c1e1500 */
[----:B----4-:R-:W4:Y:S04]  /*7da20*/  @!P5 LDG.E.U16 R3, desc[UR6][R82.64] ;  /* 0x000000065203d981 */ /* 0x010f28000c1e1500 */
[----:B------:R-:W4:Y:S04]  /*7da30*/  @!P6 LDG.E.U16 R52, desc[UR6][R44.64] ;  /* 0x000000062c34e981 */ /* 0x000f28000c1e1500 */
[----:B------:R-:W4:Y:S04]  /*7da40*/  @!P5 LDG.E.U16 R53, desc[UR6][R54.64] ;  /* 0x000000063635d981 */ /* 0x000f28000c1e1500 */
[----:B------:R-:W4:Y:S04]  /*7da50*/  @!P5 LDG.E.U16 R71, desc[UR6][R4.64] ;  /* 0x000000060447d981 */ /* 0x000f28000c1e1500 */
[----:B------:R-:W4:Y:S04]  /*7da60*/  @!P6 LDG.E.U16 R88, desc[UR6][R14.64] ;  /* 0x000000060e58e981 */ /* 0x000f28000c1e1500 */
[----:B------:R-:W-:Y:S04]  /*7da70*/  @!P5 STL [R1+0x2180], R91 ;  /* 0x0021805b0100d387 */ /* 0x000fe80000100800 */
[----:B------:R-:W4:Y:S04]  /*7da80*/  LDL R77, [R1+0x2048] ;  /* 0x00204800014d7983 */ /* 0x000f280000100800 */
[----:B------:R-:W-:Y:S04]  /*7da90*/  @!P5 STL [R1+0x217c], R47 ;  /* 0x00217c2f0100d387 */ /* 0x000fe80000100800 */
[----:B------:R-:W4:Y:S04]  /*7daa0*/  LDL R76, [R1+0x2014] ;  /* 0x00201400014c7983 */ /* 0x000f280000100800 */
[----:B------:R-:W-:Y:S04]  /*7dab0*/  @!P5 STL [R1+0x2178], R46 ;  /* 0x0021782e0100d387 */ /* 0x000fe80000100800 */
[----:B------:R-:W4:Y:S04]  /*7dac0*/  LDL.64 R20, [R1+0x160] ;  /* 0x0001600001147983 */ /* 0x000f280000100a00 */
[----:B------:R-:W-:Y:S04]  /*7dad0*/  @!P5 STL [R1+0x2174], R49 ;  /* 0x002174310100d387 */ /* 0x000fe80000100800 */
[----:B------:R-:W4:Y:S04]  /*7dae0*/  LDL.64 R34, [R1+0x188] ;  /* 0x0001880001227983 */ /* 0x000f280000100a00 */
[----:B------:R0:W-:Y:S04]  /*7daf0*/  @!P6 STL [R1+0x2158], R0 ;  /* 0x002158000100e387 */ /* 0x0001e80000100800 */
[----:B------:R-:W4:Y:S04]  /*7db00*/  LDL.64 R18, [R1+0x190] ;  /* 0x0001900001127983 */ /* 0x000f280000100a00 */
[----:B0-----:R-:W4:Y:S04]  /*7db10*/  LDL R0, [R1+0x1fdc] ;  /* 0x001fdc0001007983 */ /* 0x001f280000100800 */
[----:B------:R0:W-:Y:S04]  /*7db20*/  @!P5 STL [R1+0x2154], R2 ;  /* 0x002154020100d387 */ /* 0x0001e80000100800 */
        /* <DEDUP_REMOVED lines=9> */
[----:B------:R-:W4:Y:S04]  /*7dbc0*/  LDL.LU R73, [R1+0x2144] ;  /* 0x0021440001497983 */ /* 0x000f280000300800 */
[----:B------:R-:W4:Y:S04]  /*7dbd0*/  LDL.LU R64, [R1+0x2140] ;  /* 0x0021400001407983 */ /* 0x000f280000300800 */
[----:B------:R-:W4:Y:S04]  /*7dbe0*/  LDL.LU R74, [R1+0x213c] ;  /* 0x00213c00014a7983 */ /* 0x000f280000300800 */
[----:B------:R-:W4:Y:S04]  /*7dbf0*/  LDL.64 R50, [R1+0x220] ;  /* 0x0002200001327983 */ /* 0x000f280000100a00 */
[----:B---3--:R0:W-:Y:S04]  /*7dc00*/  @!P5 STL [R1+0x20f4], R48 ;  /* 0x0020f4300100d387 */ /* 0x0081e80000100800 */
[----:B0-----:R-:W3:Y:S04]  /*7dc10*/  LDL R48, [R1+0x1f30] ;  /* 0x001f300001307983 */ /* 0x001ee80000100800 */
[----:B------:R0:W-:Y:S04]  /*7dc20*/  @!P6 STL [R1+0x2128], R39 ;  /* 0x002128270100e387 */ /* 0x0001e80000100800 */
[----:B------:R-:W3:Y:S04]  /*7dc30*/  LDL.64 R12, [R1+0x250] ;  /* 0x00025000010c7983 */ /* 0x000ee80000100a00 */
[----:B0-----:R-:W3:Y:S04]  /*7dc40*/  LDL.64 R38, [R1+0x248] ;  /* 0x0002480001267983 */ /* 0x001ee80000100a00 */
[----:B------:R-:W3:Y:S04]  /*7dc50*/  LDL.LU R75, [R1+0x2138] ;  /* 0x00213800014b7983 */ /* 0x000ee80000300800 */
[----:B------:R-:W3:Y:S04]  /*7dc60*/  LDL.LU.64 R32, [R1+0x33b8] ;  /* 0x0033b80001207983 */ /* 0x000ee80000300a00 */
[----:B--2---:R0:W-:Y:S04]  /*7dc70*/  @!P6 STL [R1+0x20f0], R93 ;  /* 0x0020f05d0100e387 */ /* 0x0041e80000100800 */
[----:B0-----:R-:W2:Y:S04]  /*7dc80*/  LDL R93, [R1+0x214c] ;  /* 0x00214c00015d7983 */ /* 0x001ea80000100800 */
[----:B------:R-:W2:Y:S04]  /*7dc90*/  LDL.LU.64 R82, [R1+0x33b0] ;  /* 0x0033b00001527983 */ /* 0x000ea80000300a00 */
[----:B----4-:R0:W-:Y:S04]  /*7dca0*/  @!P5 STL [R1+0x20bc], R3 ;  /* 0x0020bc030100d387 */ /* 0x0101e80000100800 */
[----:B0-----:R-:W4:Y:S04]  /*7dcb0*/  LDL R3, [R1+0x2148] ;  /* 0x0021480001037983 */ /* 0x001f280000100800 */
        /* <DEDUP_REMOVED lines=8> */
[----:B------:R-:W4:Y:S04]  /*7dd40*/  @!P5 LDG.E.U16 R0, desc[UR6][R34.64] ;  /* 0x000000062200d981 */ /* 0x000f28000c1e1500 */
[----:B------:R-:W4:Y:S04]  /*7dd50*/  @!P5 LDG.E.U16 R86, desc[UR6][R90.64] ;  /* 0x000000065a56d981 */ /* 0x000f28000c1e1500 */
[----:B------:R-:W4:Y:S04]  /*7dd60*/  @!P6 LDG.E.U16 R92, desc[UR6][R40.64] ;  /* 0x00000006285ce981 */ /* 0x000f28000c1e1500 */
[----:B0-----:R-:W4:Y:S04]  /*7dd70*/  LDL.LU R88, [R1+0x3380] ;  /* 0x0033800001587983 */ /* 0x001f280000300800 */
[----:B------:R-:W4:Y:S04]  /*7dd80*/  LDL.LU.64 R4, [R1+0x3378] ;  /* 0x0033780001047983 */ /* 0x000f280000300a00 */
[----:B------:R-:W4:Y:S04]  /*7dd90*/  @!P6 LDG.E.U16 R2, desc[UR6][R18.64] ;  /* 0x000000061202e981 */ /* 0x000f28000c1e1500 */
[----:B------:R-:W4:Y:S04]  /*7dda0*/  @!P5 LDG.E.U16 R49, desc[UR6][R22.64] ;  /* 0x000000061631d981 */ /* 0x000f28000c1e1500 */
[----:B------:R-:W4:Y:S04]  /*7ddb0*/  @!P5 LDG.E.U16 R73, desc[UR6][R30.64] ;  /* 0x000000061e49d981 */ /* 0x000f28000c1e1500 */
[----:B------:R-:W4:Y:S04]  /*7ddc0*/  @!P6 LDG.E.U16 R64, desc[UR6][R10.64] ;  /* 0x000000060a40e981 */ /* 0x000f28000c1e1500 */
[----:B------:R-:W4:Y:S04]  /*7ddd0*/  @!P5 LDG.E.U16 R74, desc[UR6][R42.64] ;  /* 0x000000062a4ad981 */ /* 0x000f28000c1e1500 */
[----:B---3--:R-:W3:Y:S04]  /*7dde0*/  @!P6 LDG.E.U16 R48, desc[UR6][R50.64] ;  /* 0x000000063230e981 */ /* 0x008ee8000c1e1500 */
[----:B------:R-:W3:Y:S04]  /*7ddf0*/  @!P6 LDG.E.U16 R75, desc[UR6][R28.64] ;  /* 0x000000061c4be981 */ /* 0x000ee8000c1e1500 */
[----:B--2---:R-:W2:Y:S04]  /*7de00*/  @!P5 LDG.E.U16 R93, desc[UR6][R24.64] ;  /* 0x00000006185dd981 */ /* 0x004ea8000c1e1500 */
[----:B----4-:R-:W4:Y:S04]  /*7de10*/  @!P6 LDG.E.U16 R3, desc[UR6][R80.64] ;  /* 0x000000065003e981 */ /* 0x010f28000c1e1500 */
[----:B------:R-:W2:Y:S04]  /*7de20*/  @!P5 LDG.E.U16 R88, desc[UR6][R38.64] ;  /* 0x000000062658d981 */ /* 0x000ea8000c1e1500 */
[----:B------:R-:W2:Y:S04]  /*7de30*/  @!P6 LDG.E.U16 R77, desc[UR6][R4.64] ;  /* 0x00000006044de981 */ /* 0x000ea8000c1e1500 */
[----:B------:R-:W2:Y:S04]  /*7de40*/  LDL.LU.64 R4, [R1+0x3370] ;  /* 0x0033700001047983 */ /* 0x000ea80000300a00 */
[----:B--2---:R-:W2:Y:S04]  /*7de50*/  @!P5 LDG.E.U16 R76, desc[UR6][R4.64] ;  /* 0x00000006044cd981 */ /* 0x004ea8000c1e1500 */
[----:B------:R-:W3:Y:S04]  /*7de60*/  LDL.LU.64 R4, [R1+0x3368] ;  /* 0x0033680001047983 */ /* 0x000ee80000300a00 */
[----:B------:R0:W-:Y:S04]  /*7de70*/  @!P5 STL [R1+0x204c], R71 ;  /* 0x00204c470100d387 */ /* 0x0001e80000100800 */
[----:B0-----:R-:W4:Y:S04]  /*7de80*/  LDL.LU R71, [R1+0x2110] ;  /* 0x0021100001477983 */ /* 0x001f280000300800 */
[----:B--2---:R0:W-:Y:S04]  /*7de90*/  @!P5 STL [R1+0x2014], R76 ;  /* 0x0020144c0100d387 */ /* 0x0041e80000100800 */
[----:B0-----:R-:W2:Y:S04]  /*7dea0*/  LDL.LU R76, [R1+0x2104] ;  /* 0x00210400014c7983 */ /* 0x001ea80000300800 */
[----:B------:R0:W-:Y:S04]  /*7deb0*/  @!P6 STL [R1+0x2048], R77 ;  /* 0x0020484d0100e387 */ /* 0x0001e80000100800 */
[----:B---3--:R-:W3:Y:S04]  /*7dec0*/  @!P6 LDG.E.U16 R5, desc[UR6][R20.64] ;  /* 0x000000061405e981 */ /* 0x008ee8000c1e1500 */
[----:B------:R-:W3:Y:S04]  /*7ded0*/  @!P6 LDG.E.U16 R4, desc[UR6][R12.64] ;  /* 0x000000060c04e981 */ /* 0x000ee8000c1e1500 */
[----:B0-----:R-:W3:Y:S04]  /*7dee0*/  LDL.LU R77, [R1+0x2100] ;  /* 0x00210000014d7983 */ /* 0x001ee80000300800 */
[----:B------:R-:W3:Y:S04]  /*7def0*/  LDL.LU.64 R20, [R1+0x3360] ;  /* 0x0033600001147983 */ /* 0x000ee80000300a00 */
[----:B------:R-:W3:Y:S04]  /*7df00*/  LDL.LU.64 R34, [R1+0x3358] ;  /* 0x0033580001227983 */ /* 0x000ee80000300a00 */
[----:B------:R0:W-:Y:S04]  /*7df10*/  @!P5 STL [R1+0x1fdc], R0 ;  /* 0x001fdc000100d387 */ /* 0x0001e80000100800 */
[----:B----4-:R-:W4:Y:S04]  /*7df20*/  @!P6 LDG.E.U16 R71, desc[UR6][R56.64] ;  /* 0x000000063847e981 */ /* 0x010f28000c1e1500 */
[----:B0-----:R-:W4:Y:S04]  /*7df30*/  LDL.LU R0, [R1+0x3350] ;  /* 0x0033500001007983 */ /* 0x001f280000300800 */
[----:B------:R-:W4:Y:S04]  /*7df40*/  LDL.LU.64 R18, [R1+0x3348] ;  /* 0x0033480001127983 */ /* 0x000f280000300a00 */
[----:B------:R0:W-:Y:S04]  /*7df50*/  @!P6 STL [R1+0x1fd8], R2 ;  /* 0x001fd8020100e387 */ /* 0x0001e80000100800 */
[----:B0-----:R-:W4:Y:S04]  /*7df60*/  LDL.LU R2, [R1+0x3340] ;  /* 0x0033400001027983 */ /* 0x001f280000300800 */
[----:B------:R-:W4:Y:S04]  /*7df70*/  LDL.LU.64 R90, [R1+0x3338] ;  /* 0x00333800015a7983 */ /* 0x000f280000300a00 */
[----:B------:R-:W4:Y:S04]  /*7df80*/  LDL.LU.64 R40, [R1+0x3330] ;  /* 0x0033300001287983 */ /* 0x000f280000300a00 */
[----:B------:R-:W4:Y:S04]  /*7df90*/  LDL.LU.64 R22, [R1+0x3328] ;  /* 0x0033280001167983 */ /* 0x000f280000300a00 */
[----:B--2---:R-:W2:Y:S04]  /*7dfa0*/  @!P5 LDG.E.U16 R76, desc[UR6][R32.64] ;  /* 0x00000006204cd981 */ /* 0x004ea8000c1e1500 */
[----:B---3--:R-:W3:Y:S04]  /*7dfb0*/  @!P6 LDG.E.U16 R77, desc[UR6][R82.64] ;  /* 0x00000006524de981 */ /* 0x008ee8000c1e1500 */
[----:B----4-:R-:W4:Y:S04]  /*7dfc0*/  @!P5 LDG.E.U16 R0, desc[UR6][R46.64] ;  /* 0x000000062e00d981 */ /* 0x010f28000c1e1500 */
[----:B------:R-:W2:Y:S04]  /*7dfd0*/  LDL R46, [R1+0x2124] ;  /* 0x00212400012e7983 */ /* 0x000ea80000100800 */
[----:B------:R-:W2:Y:S04]  /*7dfe0*/  @!P6 LDG.E.U16 R2, desc[UR6][R78.64] ;  /* 0x000000064e02e981 */ /* 0x000ea8000c1e1500 */
[----:B------:R-:W3:Y:S04]  /*7dff0*/  LDL R47, [R1+0x2120] ;  /* 0x00212000012f7983 */ /* 0x000ee80000100800 */
[----:B------:R0:W-:Y:S04]  /*7e000*/  @!P5 STL [R1+0x1f6c], R49 ;  /* 0x001f6c310100d387 */ /* 0x0001e80000100800 */
[----:B0-----:R-:W3:Y:S04]  /*7e010*/  LDL R49, [R1+0x211c] ;  /* 0x00211c0001317983 */ /* 0x001ee80000100800 */
[----:B----4-:R0:W-:Y:S04]  /*7e020*/  STL [R1+0x1f34], R0 ;  /* 0x001f340001007387 */ /* 0x0101e80000100800 */
[----:B0-----:R-:W4:Y:S04]  /*7e030*/  LDL R0, [R1+0x2118] ;  /* 0x0021180001007983 */ /* 0x001f280000100800 */
[----:B--2---:R0:W-:Y:S04]  /*7e040*/  STL [R1+0x1f68], R2 ;  /* 0x001f680201007387 */ /* 0x0041e80000100800 */
[----:B------:R-:W2:Y:S04]  /*7e050*/  @!P5 LDG.E.U16 R46, desc[UR6][R16.64] ;  /* 0x00000006102ed981 */ /* 0x000ea8000c1e1500 */
[----:B---3--:R-:W3:Y:S04]  /*7e060*/  @!P6 LDG.E.U16 R47, desc[UR6][R84.64] ;  /* 0x00000006542fe981 */ /* 0x008ee8000c1e1500 */
[----:B0-----:R-:W2:Y:S04]  /*7e070*/  LDL R2, [R1+0x2114] ;  /* 0x0021140001027983 */ /* 0x001ea80000100800 */
[----:B------:R-:W3:Y:S04]  /*7e080*/  LDL.LU R78, [R1+0x20cc] ;  /* 0x0020cc00014e7983 */ /* 0x000ee80000300800 */
[----:B------:R-:W3:Y:S04]  /*7e090*/  LDL.LU R79, [R1+0x20c8] ;  /* 0x0020c800014f7983 */ /* 0x000ee80000300800 */
[----:B------:R-:W3:Y:S04]  /*7e0a0*/  LDL.LU.64 R50, [R1+0x3320] ;  /* 0x0033200001327983 */ /* 0x000ee80000300a00 */
[----:B------:R-:W3:Y:S04]  /*7e0b0*/  LDL.LU.64 R38, [R1+0x3318] ;  /* 0x0033180001267983 */ /* 0x000ee80000300a00 */
[----:B------:R-:W3:Y:S04]  /*7e0c0*/  LDL.LU.64 R12, [R1+0x3310] ;  /* 0x00331000010c7983 */ /* 0x000ee80000300a00 */
[----:B------:R0:W-:Y:S04]  /*7e0d0*/  STL [R1+0x1efc], R88 ;  /* 0x001efc5801007387 */ /* 0x0001e80000100800 */
[----:B------:R-:W3:Y:S04]  /*7e0e0*/  LDL R24, [R1+0x2108] ;  /* 0x0021080001187983 */ /* 0x000ee80000100800 */
[----:B------:R-:W3:Y:S04]  /*7e0f0*/  @!P5 LDG.E.U16 R49, desc[UR6][R62.64] ;  /* 0x000000063e31d981 */ /* 0x000ee8000c1e1500 */
[----:B0-----:R-:W3:Y:S04]  /*7e100*/  LDL R88, [R1+0x210c] ;  /* 0x00210c0001587983 */ /* 0x001ee80000100800 */
[----:B------:R-:W3:Y:S04]  /*7e110*/  LDL.LU.64 R80, [R1+0x3308] ;  /* 0x0033080001507983 */ /* 0x000ee80000300a00 */
[----:B------:R-:W3:Y:S04]  /*7e120*/  LDL.LU.64 R30, [R1+0x3300] ;  /* 0x00330000011e7983 */ /* 0x000ee80000300a00 */
[----:B------:R-:W-:Y:S04]  /*7e130*/  STL [R1+0x2f24], R73 ;  /* 0x002f244901007387 */ /* 0x000fe80000100800 */
[----:B----4-:R-:W4:Y:S04]  /*7e140*/  @!P6 LDG.E.U16 R0, desc[UR6][R60.64] ;  /* 0x000000063c00e981 */ /* 0x010f28000c1e1500 */
[----:B--2---:R-:W2:Y:S04]  /*7e150*/  @!P5 LDG.E.U16 R2, desc[UR6][R58.64] ;  /* 0x000000063a02d981 */ /* 0x004ea8000c1e1500 */
[----:B---3--:R-:W3:Y:S04]  /*7e160*/  @!P5 LDG.E.U16 R78, desc[UR6][R40.64] ;  /* 0x00000006284ed981 */ /* 0x008ee8000c1e1500 */
[----:B------:R-:W3:Y:S04]  /*7e170*/  @!P6 LDG.E.U16 R79, desc[UR6][R22.64] ;  /* 0x00000006164fe981 */ /* 0x000ee8000c1e1500 */
[----:B------:R-:W3:Y:S04]  /*7e180*/  @!P6 LDG.E.U16 R24, desc[UR6][R36.64] ;  /* 0x000000062418e981 */ /* 0x000ee8000c1e1500 */
[----:B------:R-:W3:Y:S04]  /*7e190*/  @!P5 LDG.E.U16 R88, desc[UR6][R8.64] ;  /* 0x000000060858d981 */ /* 0x000ee8000c1e1500 */
[----:B------:R-:W-:Y:S04]  /*7e1a0*/  @!P5 STL [R1+0x1fa4], R86 ;  /* 0x001fa4560100d387 */ /* 0x000fe80000100800 */
[----:B------:R-:W3:Y:S04]  /*7e1b0*/  LDL.LU.64 R10, [R1+0x32f8] ;  /* 0x0032f800010a7983 */ /* 0x000ee80000300a00 */
[----:B------:R-:W-:Y:S04]  /*7e1c0*/  @!P6 STL [R1+0x1fa0], R92 ;  /* 0x001fa05c0100e387 */ /* 0x000fe80000100800 */
[----:B------:R-:W-:Y:S04]  /*7e1d0*/  STL [R1+0x2f28], R64 ;  /* 0x002f284001007387 */ /* 0x000fe80000100800 */
[----:B------:R-:W3:Y:S04]  /*7e1e0*/  LDL R25, [R1+0x20ec] ;  /* 0x0020ec0001197983 */ /* 0x000ee80000100800 */
[----:B------:R-:W3:Y:S04]  /*7e1f0*/  LDL R42, [R1+0x20e8] ;  /* 0x0020e800012a7983 */ /* 0x000ee80000100800 */
[----:B------:R-:W3:Y:S04]  /*7e200*/  LDL R43, [R1+0x20e4] ;  /* 0x0020e400012b7983 */ /* 0x000ee80000100800 */
[----:B------:R0:W-:Y:S04]  /*7e210*/  @!P6 STL [R1+0x1f30], R48 ;  /* 0x001f30300100e387 */ /* 0x0001e80000100800 */
[----:B0-----:R-:W3:Y:S04]  /*7e220*/  LDL R48, [R1+0x20e0] ;  /* 0x0020e00001307983 */ /* 0x001ee80000100800 */
[----:B------:R0:W-:Y:S04]  /*7e230*/  STL [R1+0x1ef8], R4 ;  /* 0x001ef80401007387 */ /* 0x0001e80000100800 */
[----:B0-----:R-:W3:Y:S04]  /*7e240*/  LDL R4, [R1+0x20dc] ;  /* 0x0020dc0001047983 */ /* 0x001ee80000100800 */
[----:B------:R0:W-:Y:S04]  /*7e250*/  @!P5 STL [R1+0x214c], R93 ;  /* 0x00214c5d0100d387 */ /* 0x0001e80000100800 */
[----:B0-----:R-:W3:Y:S04]  /*7e260*/  LDL R93, [R1+0x20d8] ;  /* 0x0020d800015d7983 */ /* 0x001ee80000100800 */
[----:B------:R0:W-:Y:S04]  /*7e270*/  @!P6 STL [R1+0x2148], R3 ;  /* 0x002148030100e387 */ /* 0x0001e80000100800 */
[----:B0-----:R-:W3:Y:S04]  /*7e280*/  LDL R3, [R1+0x20d4] ;  /* 0x0020d40001037983 */ /* 0x001ee80000100800 */
[----:B------:R-:W-:Y:S04]  /*7e290*/  STL [R1+0x2edc], R74 ;  /* 0x002edc4a01007387 */ /* 0x000fe80000100800 */
[----:B------:R-:W3:Y:S04]  /*7e2a0*/  LDL.LU R92, [R1+0x2094] ;  /* 0x00209400015c7983 */ /* 0x000ee80000300800 */
[----:B------:R-:W3:Y:S04]  /*7e2b0*/  LDL.LU R86, [R1+0x2090] ;  /* 0x0020900001567983 */ /* 0x000ee80000300800 */
[----:B------:R-:W3:Y:S04]  /*7e2c0*/  LDL.LU.64 R28, [R1+0x32f0] ;  /* 0x0032f000011c7983 */ /* 0x000ee80000300a00 */
[----:B------:R-:W-:Y:S04]  /*7e2d0*/  STL [R1+0x2ee0], R75 ;  /* 0x002ee04b01007387 */ /* 0x000fe80000100800 */
[----:B------:R-:W3:Y:S04]  /*7e2e0*/  LDL.LU.64 R16, [R1+0x32e8] ;  /* 0x0032e80001107983 */ /* 0x000ee80000300a00 */
[----:B------:R0:W-:Y:S04]  /*7e2f0*/  @!P5 STL [R1+0x2124], R46 ;  /* 0x0021242e0100d387 */ /* 0x0001e80000100800 */
[----:B0-----:R-:W3:Y:S04]  /*7e300*/  LDL.LU R46, [R1+0x32e0] ;  /* 0x0032e000012e7983 */ /* 0x001ee80000300800 */
[----:B------:R-:W3:Y:S04]  /*7e310*/  LDL.LU.64 R84, [R1+0x32d8] ;  /* 0x0032d80001547983 */ /* 0x000ee80000300a00 */
[----:B------:R0:W-:Y:S04]  /*7e320*/  @!P6 STL [R1+0x2120], R47 ;  /* 0x0021202f0100e387 */ /* 0x0001e80000100800 */
[----:B0-----:R-:W3:Y:S04]  /*7e330*/  LDL.LU R47, [R1+0x32d0] ;  /* 0x0032d000012f7983 */ /* 0x001ee80000300800 */
[----:B------:R-:W3:Y:S04]  /*7e340*/  LDL.LU.64 R62, [R1+0x32c8] ;  /* 0x0032c800013e7983 */ /* 0x000ee80000300a00 */
[----:B------:R-:W3:Y:S04]  /*7e350*/  LDL.LU.64 R60, [R1+0x32c0] ;  /* 0x0032c000013c7983 */ /* 0x000ee80000300a00 */
[----:B------:R-:W3:Y:S04]  /*7e360*/  LDL.LU.64 R58, [R1+0x32b8] ;  /* 0x0032b800013a7983 */ /* 0x000ee80000300a00 */
[----:B------:R0:W-:Y:S04]  /*7e370*/  @!P5 STL [R1+0x211c], R49 ;  /* 0x00211c310100d387 */ /* 0x0001e80000100800 */
[----:B0-----:R-:W3:Y:S04]  /*7e380*/  LDL R49, [R1+0x20b4] ;  /* 0x0020b40001317983 */ /* 0x001ee80000100800 */
[----:B----4-:R0:W-:Y:S04]  /*7e390*/  @!P6 STL [R1+0x2118], R0 ;  /* 0x002118000100e387 */ /* 0x0101e80000100800 */
[----:B0-----:R-:W4:Y:S04]  /*7e3a0*/  LDL R0, [R1+0x20b0] ;  /* 0x0020b00001007983 */ /* 0x001f280000100800 */
[----:B--2---:R0:W-:Y:S04]  /*7e3b0*/  @!P5 STL [R1+0x2114], R2 ;  /* 0x002114020100d387 */ /* 0x0041e80000100800 */
[----:B0-----:R-:W2:Y:S04]  /*7e3c0*/  LDL R2, [R1+0x20ac] ;  /* 0x0020ac0001027983 */ /* 0x001ea80000100800 */
[----:B------:R-:W2:Y:S04]  /*7e3d0*/  LDL.LU.64 R56, [R1+0x32b0] ;  /* 0x0032b00001387983 */ /* 0x000ea80000300a00 */
[----:B------:R-:W-:Y:S04]  /*7e3e0*/  STL [R1+0x2f7c], R71 ;  /* 0x002f7c4701007387 */ /* 0x000fe80000100800 */
[----:B------:R-:W2:Y:S04]  /*7e3f0*/  LDL.LU.64 R8, [R1+0x32a8] ;  /* 0x0032a80001087983 */ /* 0x000ea80000300a00 */
[----:B---3--:R0:W-:Y:S04]  /*7e400*/  @!P5 STL [R1+0x210c], R88 ;  /* 0x00210c580100d387 */ /* 0x0081e80000100800 */
[----:B------:R-:W3:Y:S04]  /*7e410*/  @!P5 LDG.E.U16 R25, desc[UR6][R44.64] ;  /* 0x000000062c19d981 */ /* 0x000ee8000c1e1500 */
[----:B------:R-:W3:Y:S04]  /*7e420*/  @!P6 LDG.E.U16 R42, desc[UR6][R54.64] ;  /* 0x00000006362ae981 */ /* 0x000ee8000c1e1500 */
[----:B------:R-:W3:Y:S04]  /*7e430*/  @!P5 LDG.E.U16 R43, desc[UR6][R52.64] ;  /* 0x00000006342bd981 */ /* 0x000ee8000c1e1500 */
[----:B0-----:R-:W3:Y:S04]  /*7e440*/  LDL R88, [R1+0x20a4] ;  /* 0x0020a40001587983 */ /* 0x001ee80000100800 */
[----:B------:R-:W3:Y:S04]  /*7e450*/  LDL.LU.64 R36, [R1+0x32a0] ;  /* 0x0032a00001247983 */ /* 0x000ee80000300a00 */
[----:B------:R0:W-:Y:S04]  /*7e460*/  @!P6 STL [R1+0x2108], R24 ;  /* 0x002108180100e387 */ /* 0x0001e80000100800 */
[----:B------:R-:W3:Y:S04]  /*7e470*/  @!P6 LDG.E.U16 R48, desc[UR6][R14.64] ;  /* 0x000000060e30e981 */ /* 0x000ee8000c1e1500 */
[----:B0-----:R-:W3:Y:S04]  /*7e480*/  LDL.LU R24, [R1+0x3298] ;  /* 0x0032980001187983 */ /* 0x001ee80000300800 */
[----:B------:R-:W3:Y:S04]  /*7e490*/  LDL.LU.64 R32, [R1+0x3290] ;  /* 0x0032900001207983 */ /* 0x000ee80000300a00 */
[----:B------:R0:W-:Y:S04]  /*7e4a0*/  STL [R1+0x2ee4], R76 ;  /* 0x002ee44c01007387 */ /* 0x0001e80000100800 */
[----:B------:R-:W3:Y:S04]  /*7e4b0*/  @!P5 LDG.E.U16 R4, desc[UR6][R20.64] ;  /* 0x000000061404d981 */ /* 0x000ee8000c1e1500 */
[----:B0-----:R-:W3:Y:S04]  /*7e4c0*/  LDL.LU R76, [R1+0x209c] ;  /* 0x00209c00014c7983 */ /* 0x001ee80000300800 */
[----:B------:R-:W3:Y:S04]  /*7e4d0*/  LDL.LU.64 R82, [R1+0x3288] ;  /* 0x0032880001527983 */ /* 0x000ee80000300a00 */
[----:B------:R0:W-:Y:S04]  /*7e4e0*/  STL [R1+0x2ee8], R77 ;  /* 0x002ee84d01007387 */ /* 0x0001e80000100800 */
[----:B------:R-:W3:Y:S04]  /*7e4f0*/  @!P6 LDG.E.U16 R93, desc[UR6][R34.64] ;  /* 0x00000006225de981 */ /* 0x000ee8000c1e1500 */
[----:B0-----:R-:W3:Y:S04]  /*7e500*/  LDL.LU R77, [R1+0x20d0] ;  /* 0x0020d000014d7983 */ /* 0x001ee80000300800 */
[----:B------:R-:W3:Y:S04]  /*7e510*/  LDL.LU.64 R44, [R1+0x3280] ;  /* 0x00328000012c7983 */ /* 0x000ee80000300a00 */
[----:B------:R-:W3:Y:S04]  /*7e520*/  @!P5 LDG.E.U16 R3, desc[UR6][R18.64] ;  /* 0x000000061203d981 */ /* 0x000ee8000c1e1500 */
[----:B------:R-:W3:Y:S04]  /*7e530*/  @!P5 LDG.E.U16 R92, desc[UR6][R84.64] ;  /* 0x00000006545cd981 */ /* 0x000ee8000c1e1500 */
[----:B------:R-:W3:Y:S04]  /*7e540*/  @!P6 LDG.E.U16 R86, desc[UR6][R46.64] ;  /* 0x000000062e56e981 */ /* 0x000ee8000c1e1500 */
[----:B------:R-:W3:Y:S04]  /*7e550*/  @!P5 LDG.E.U16 R49, desc[UR6][R50.64] ;  /* 0x000000063231d981 */ /* 0x000ee8000c1e1500 */
[----:B----4-:R-:W4:Y:S04]  /*7e560*/  @!P6 LDG.E.U16 R0, desc[UR6][R38.64] ;  /* 0x000000062600e981 */ /* 0x010f28000c1e1500 */
[----:B--2---:R-:W2:Y:S04]  /*7e570*/  @!P5 LDG.E.U16 R2, desc[UR6][R12.64] ;  /* 0x000000060c02d981 */ /* 0x004ea8000c1e1500 */
[----:B---3--:R-:W3:Y:S04]  /*7e580*/  @!P5 LDG.E.U16 R88, desc[UR6][R30.64] ;  /* 0x000000061e58d981 */ /* 0x008ee8000c1e1500 */
[----:B------:R-:W2:Y:S04]  /*7e590*/  @!P5 LDG.E.U16 R76, desc[UR6][R28.64] ;  /* 0x000000061c4cd981 */ /* 0x000ea8000c1e1500 */
[----:B------:R-:W2:Y:S04]  /*7e5a0*/  @!P6 LDG.E.U16 R77, desc[UR6][R90.64] ;  /* 0x000000065a4de981 */ /* 0x000ea8000c1e1500 */
        /* <DEDUP_REMOVED lines=14> */
[----:B------:R-:W3:Y:S04]  /*7e690*/  LDL.LU.64 R90, [R1+0x3228] ;  /* 0x00322800015a7983 */ /* 0x000ee80000300a00 */
[----:B------:R0:W-:Y:S04]  /*7e6a0*/  @!P5 STL [R1+0x20dc], R4 ;  /* 0x0020dc040100d387 */ /* 0x0001e80000100800 */
[----:B0-----:R-:W3:Y:S04]  /*7e6b0*/  LDL R4, [R1+0x2078] ;  /* 0x0020780001047983 */ /* 0x001ee80000100800 */
[----:B------:R0:W-:Y:S04]  /*7e6c0*/  @!P6 STL [R1+0x20d8], R93 ;  /* 0x0020d85d0100e387 */ /* 0x0001e80000100800 */
[----:B0-----:R-:W3:Y:S04]  /*7e6d0*/  LDL R93, [R1+0x2074] ;  /* 0x00207400015d7983 */ /* 0x001ee80000100800 */
[----:B------:R0:W-:Y:S04]  /*7e6e0*/  @!P5 STL [R1+0x20d4], R3 ;  /* 0x0020d4030100d387 */ /* 0x0001e80000100800 */
[----:B0-----:R-:W3:Y:S04]  /*7e6f0*/  LDL R3, [R1+0x2070] ;  /* 0x0020700001037983 */ /* 0x001ee80000100800 */
[----:B--2---:R0:W-:Y:S04]  /*7e700*/  STL [R1+0x2f2c], R77 ;  /* 0x002f2c4d01007387 */ /* 0x0041e80000100800 */
[----:B0-----:R-:W2:Y:S04]  /*7e710*/  LDL.LU R77, [R1+0x20a8] ;  /* 0x0020a800014d7983 */ /* 0x001ea80000300800 */
[----:B------:R-:W2:Y:S04]  /*7e720*/  LDL.LU.64 R40, [R1+0x3220] ;  /* 0x0032200001287983 */ /* 0x000ea80000300a00 */
[----:B------:R-:W-:Y:S04]  /*7e730*/  STL [R1+0x2eec], R78 ;  /* 0x002eec4e01007387 */ /* 0x000fe80000100800 */
[----:B------:R-:W2:Y:S04]  /*7e740*/  LDL.LU.64 R22, [R1+0x3218] ;  /* 0x0032180001167983 */ /* 0x000ea80000300a00 */
[----:B------:R-:W-:Y:S04]  /*7e750*/  STL [R1+0x2ef0], R79 ;  /* 0x002ef04f01007387 */ /* 0x000fe80000100800 */
[----:B------:R-:W2:Y:S04]  /*7e760*/  LDL.LU.64 R50, [R1+0x3210] ;  /* 0x0032100001327983 */ /* 0x000ea80000300a00 */
[----:B------:R0:W-:Y:S04]  /*7e770*/  @!P5 STL [R1+0x20b4], R49 ;  /* 0x0020b4310100d387 */ /* 0x0001e80000100800 */
[----:B0-----:R-:W2:Y:S04]  /*7e780*/  LDL.LU R49, [R1+0x3208] ;  /* 0x0032080001317983 */ /* 0x001ea80000300800 */
[----:B------:R-:W2:Y:S04]  /*7e790*/  LDL.LU.64 R38, [R1+0x3200] ;  /* 0x0032000001267983 */ /* 0x000ea80000300a00 */
[----:B----4-:R0:W-:Y:S04]  /*7e7a0*/  @!P6 STL [R1+0x20b0], R0 ;  /* 0x0020b0000100e387 */ /* 0x0101e80000100800 */
[----:B0-----:R-:W4:Y:S04]  /*7e7b0*/  LDL.LU R0, [R1+0x31f8] ;  /* 0x0031f80001007983 */ /* 0x001f280000300800 */
[----:B------:R-:W4:Y:S04]  /*7e7c0*/  LDL.LU.64 R12, [R1+0x31f0] ;  /* 0x0031f000010c7983 */ /* 0x000f280000300a00 */
[----:B------:R0:W-:Y:S04]  /*7e7d0*/  @!P5 STL [R1+0x20ac], R2 ;  /* 0x0020ac020100d387 */ /* 0x0001e80000100800 */
[----:B0-----:R-:W4:Y:S04]  /*7e7e0*/  LDL.LU R2, [R1+0x31e8] ;  /* 0x0031e80001027983 */ /* 0x001f280000300800 */
[----:B---3--:R-:W3:Y:S04]  /*7e7f0*/  @!P6 LDG.E.U16 R4, desc[UR6][R60.64] ;  /* 0x000000063c04e981 */ /* 0x008ee8000c1e1500 */
[----:B------:R-:W3:Y:S04]  /*7e800*/  @!P5 LDG.E.U16 R93, desc[UR6][R58.64] ;  /* 0x000000063a5dd981 */ /* 0x000ee8000c1e1500 */
[----:B------:R-:W3:Y:S04]  /*7e810*/  @!P6 LDG.E.U16 R3, desc[UR6][R56.64] ;  /* 0x000000063803e981 */ /* 0x000ee8000c1e1500 */
[----:B--2---:R-:W2:Y:S04]  /*7e820*/  @!P6 LDG.E.U16 R77, desc[UR6][R80.64] ;  /* 0x00000006504de981 */ /* 0x004ea8000c1e1500 */
[----:B------:R-:W3:Y:S04]  /*7e830*/  LDL.LU.64 R80, [R1+0x31e0] ;  /* 0x0031e00001507983 */ /* 0x000ee80000300a00 */
[----:B----4-:R-:W4:Y:S04]  /*7e840*/  @!P6 LDG.E.U16 R0, desc[UR6][R16.64] ;  /* 0x000000061000e981 */ /* 0x010f28000c1e1500 */
[----:B------:R-:W3:Y:S04]  /*7e850*/  @!P6 LDG.E.U16 R2, desc[UR6][R10.64] ;  /* 0x000000060a02e981 */ /* 0x000ee8000c1e1500 */
[----:B--2---:R0:W-:Y:S04]  /*7e860*/  STL [R1+0x2fc8], R77 ;  /* 0x002fc84d01007387 */ /* 0x0041e80000100800 */
[----:B0-----:R-:W2:Y:S04]  /*7e870*/  LDL.LU R77, [R1+0x1fd4] ;  /* 0x001fd400014d7983 */ /* 0x001ea80000300800 */
[----:B------:R-:W2:Y:S04]  /*7e880*/  LDL.LU.64 R30, [R1+0x31d8] ;  /* 0x0031d800011e7983 */ /* 0x000ea80000300a00 */
[----:B------:R-:W2:Y:S04]  /*7e890*/  LDL.LU.64 R10, [R1+0x31d0] ;  /* 0x0031d000010a7983 */ /* 0x000ea80000300a00 */
[----:B------:R0:W-:Y:S04]  /*7e8a0*/  @!P5 STL [R1+0x20a4], R88 ;  /* 0x0020a4580100d387 */ /* 0x0001e80000100800 */
[----:B0-----:R-:W2:Y:S04]  /*7e8b0*/  LDL R88, [R1+0x1f9c] ;  /* 0x001f9c0001587983 */ /* 0x001ea80000100800 */
[----:B---3--:R0:W-:Y:S04]  /*7e8c0*/  STL [R1+0x2f80], R2 ;  /* 0x002f800201007387 */ /* 0x0081e80000100800 */
[----:B0-----:R-:W3:Y:S04]  /*7e8d0*/  LDL.LU R2, [R1+0x2008] ;  /* 0x0020080001027983 */ /* 0x001ee80000300800 */
[----:B------:R-:W2:Y:S04]  /*7e8e0*/  LDL.LU.64 R28, [R1+0x31c8] ;  /* 0x0031c800011c7983 */ /* 0x000ea80000300a00 */
[----:B------:R0:W-:Y:S04]  /*7e8f0*/  STL [R1+0x2f30], R76 ;  /* 0x002f304c01007387 */ /* 0x0001e80000100800 */
[----:B0-----:R-:W2:Y:S04]  /*7e900*/  LDL.LU R76, [R1+0x200c] ;  /* 0x00200c00014c7983 */ /* 0x001ea80000300800 */
[----:B------:R-:W2:Y:S04]  /*7e910*/  LDL.LU.64 R16, [R1+0x31c0] ;  /* 0x0031c00001107983 */ /* 0x000ea80000300a00 */
[----:B----4-:R0:W-:Y:S04]  /*7e920*/  STL [R1+0x2f34], R0 ;  /* 0x002f340001007387 */ /* 0x0101e80000100800 */
[----:B0-----:R-:W4:Y:S04]  /*7e930*/  LDL.LU R0, [R1+0x207c] ;  /* 0x00207c0001007983 */ /* 0x001f280000300800 */
[----:B------:R-:W4:Y:S04]  /*7e940*/  LDL.LU.64 R84, [R1+0x31b8] ;  /* 0x0031b80001547983 */ /* 0x000f280000300a00 */
[----:B------:R-:W-:Y:S04]  /*7e950*/  STL [R1+0x2ef4], R92 ;  /* 0x002ef45c01007387 */ /* 0x000fe80000100800 */
[----:B------:R-:W4:Y:S04]  /*7e960*/  LDL.LU.64 R46, [R1+0x31b0] ;  /* 0x0031b000012e7983 */ /* 0x000f280000300a00 */
[----:B---3--:R-:W3:Y:S04]  /*7e970*/  @!P6 LDG.E.U16 R2, desc[UR6][R48.64] ;  /* 0x000000063002e981 */ /* 0x008ee8000c1e1500 */
[----:B--2---:R-:W2:Y:S04]  /*7e980*/  @!P5 LDG.E.U16 R76, desc[UR6][R50.64] ;  /* 0x00000006324cd981 */ /* 0x004ea8000c1e1500 */
[----:B----4-:R-:W4:Y:S04]  /*7e990*/  @!P5 LDG.E.U16 R0, desc[UR6][R62.64] ;  /* 0x000000063e00d981 */ /* 0x010f28000c1e1500 */
[----:B------:R-:W-:Y:S04]  /*7e9a0*/  STL [R1+0x2ef8], R86 ;  /* 0x002ef85601007387 */ /* 0x000fe80000100800 */
[----:B------:R-:W2:Y:S04]  /*7e9b0*/  @!P5 LDG.E.U16 R77, desc[UR6][R46.64] ;  /* 0x000000062e4dd981 */ /* 0x000ea8000c1e1500 */
[----:B------:R-:W2:Y:S04]  /*7e9c0*/  LDL.LU.64 R62, [R1+0x31a8] ;  /* 0x0031a800013e7983 */ /* 0x000ea80000300a00 */
[----:B----4-:R-:W-:Y:S04]  /*7e9d0*/  STL [R1+0x2fe0], R0 ;  /* 0x002fe00001007387 */ /* 0x010fe80000100800 */
[----:B------:R-:W4:Y:S04]  /*7e9e0*/  LDL.LU.64 R60, [R1+0x31a0] ;  /* 0x0031a000013c7983 */ /* 0x000f280000300a00 */
[----:B------:R0:W-:Y:S04]  /*7e9f0*/  @!P6 STL [R1+0x2078], R4 ;  /* 0x002078040100e387 */ /* 0x0001e80000100800 */
[----:B0-----:R-:W2:Y:S04]  /*7ea00*/  LDL.LU R4, [R1+0x3198] ;  /* 0x0031980001047983 */ /* 0x001ea80000300800 */
[----:B------:R-:W3:Y:S04]  /*7ea10*/  LDL.LU.64 R58, [R1+0x3190] ;  /* 0x00319000013a7983 */ /* 0x000ee80000300a00 */
[----:B------:R0:W-:Y:S04]  /*7ea20*/  @!P5 STL [R1+0x2074], R93 ;  /* 0x0020745d0100d387 */ /* 0x0001e80000100800 */
[----:B0-----:R-:W3:Y:S04]  /*7ea30*/  LDL.LU R93, [R1+0x3188] ;  /* 0x00318800015d7983 */ /* 0x001ee80000300800 */
[----:B------:R-:W3:Y:S04]  /*7ea40*/  LDL.LU.64 R56, [R1+0x3180] ;  /* 0x0031800001387983 */ /* 0x000ee80000300a00 */
[----:B------:R0:W-:Y:S04]  /*7ea50*/  @!P6 STL [R1+0x2070], R3 ;  /* 0x002070030100e387 */ /* 0x0001e80000100800 */
[----:B0-----:R-:W3:Y:S04]  /*7ea60*/  LDL.LU R3, [R1+0x3178] ;  /* 0x0031780001037983 */ /* 0x001ee80000300800 */
[----:B----4-:R-:W4:Y:S04]  /*7ea70*/  @!P5 LDG.E.U16 R88, desc[UR6][R60.64] ;  /* 0x000000063c58d981 */ /* 0x010f28000c1e1500 */
[----:B--2---:R-:W2:Y:S04]  /*7ea80*/  @!P6 LDG.E.U16 R4, desc[UR6][R62.64] ;  /* 0x000000063e04e981 */ /* 0x004ea8000c1e1500 */
[----:B---3--:R-:W3:Y:S04]  /*7ea90*/  @!P6 LDG.E.U16 R93, desc[UR6][R52.64] ;  /* 0x00000006345de981 */ /* 0x008ee8000c1e1500 */
[----:B------:R-:W2:Y:S04]  /*7eaa0*/  @!P5 LDG.E.U16 R3, desc[UR6][R54.64] ;  /* 0x000000063603d981 */ /* 0x000ea8000c1e1500 */
[----:B------:R-:W3:Y:S04]  /*7eab0*/  LDL.LU.64 R54, [R1+0x3170] ;  /* 0x0031700001367983 */ /* 0x000ee80000300a00 */
[----:B--2---:R0:W-:Y:S04]  /*7eac0*/  STL [R1+0x2044], R3 ;  /* 0x0020440301007387 */ /* 0x0041e80000100800 */
[----:B0-----:R-:W2:Y:S04]  /*7ead0*/  LDL.LU R3, [R1+0x3168] ;  /* 0x0031680001037983 */ /* 0x001ea80000300800 */
[----:B------:R-:W2:Y:S04]  /*7eae0*/  LDL.LU.64 R52, [R1+0x3160] ;  /* 0x0031600001347983 */ /* 0x000ea80000300a00 */
[----:B---3--:R0:W-:Y:S04]  /*7eaf0*/  STL [R1+0x2040], R93 ;  /* 0x0020405d01007387 */ /* 0x0081e80000100800 */
[----:B0-----:R-:W3:Y:S04]  /*7eb00*/  LDL.LU R93, [R1+0x3158] ;  /* 0x00315800015d7983 */ /* 0x001ee80000300800 */
[----:B------:R-:W3:Y:S04]  /*7eb10*/  LDL.LU.64 R50, [R1+0x3150] ;  /* 0x0031500001327983 */ /* 0x000ee80000300a00 */
[----:B------:R-:W-:Y:S04]  /*7eb20*/  STL [R1+0x2fe4], R76 ;  /* 0x002fe44c01007387 */ /* 0x000fe80000100800 */
[----:B------:R-:W3:Y:S04]  /*7eb30*/  LDL.LU.64 R48, [R1+0x3148] ;  /* 0x0031480001307983 */ /* 0x000ee80000300a00 */
[----:B------:R-:W-:Y:S04]  /*7eb40*/  STL [R1+0x2fe8], R2 ;  /* 0x002fe80201007387 */ /* 0x000fe80000100800 */
[----:B------:R-:W3:Y:S04]  /*7eb50*/  LDL.LU.64 R46, [R1+0x3140] ;  /* 0x00314000012e7983 */ /* 0x000ee80000300a00 */
[----:B------:R-:W-:Y:S04]  /*7eb60*/  STL [R1+0x2fec], R77 ;  /* 0x002fec4d01007387 */ /* 0x000fe80000100800 */
[----:B------:R-:W-:Y:S04]  /*7eb70*/  STL [R1+0x2ff0], R4 ;  /* 0x002ff00401007387 */ /* 0x000fe80000100800 */
[----:B------:R-:W-:Y:S04]  /*7eb80*/  STL [R1+0x2f00], R62 ;  /* 0x002f003e01007387 */ /* 0x000fe80000100800 */
[----:B------:R-:W-:Y:S04]  /*7eb90*/  STL [R1+0x2efc], R63 ;  /* 0x002efc3f01007387 */ /* 0x000fe80000100800 */
[----:B----4-:R0:W-:Y:S04]  /*7eba0*/  @!P5 STL [R1+0x1f9c], R88 ;  /* 0x001f9c580100d387 */ /* 0x0101e80000100800 */
[----:B0-----:R-:W4:Y:S01]  /*7ebb0*/  LDL.LU R88, [R1+0x313c] ;  /* 0x00313c0001587983 */ /* 0x001f220000300800 */
[----:B--2---:R-:W-:-:S06]  /*7ebc0*/  PRMT R3, RZ, 0x7610, R3 ;  /* 0x00007610ff037816 */ /* 0x004fcc0000000003 */
[----:B------:R-:W2:Y:S04]  /*7ebd0*/  @!P5 LDG.E.U16 R3, desc[UR6][R56.64] ;  /* 0x000000063803d981 */ /* 0x000ea8000c1e1500 */
[----:B----4-:R-:W4:Y:S01]  /*7ebe0*/  @!P6 LDG.E.U16 R88, desc[UR6][R58.64] ;  /* 0x000000063a58e981 */ /* 0x010f22000c1e1500 */
[----:B---3--:R-:W-:-:S06]  /*7ebf0*/  PRMT R93, RZ, 0x7610, R93 ;  /* 0x00007610ff5d7816 */ /* 0x008fcc000000005d */
[----:B------:R-:W3:Y:S01]  /*7ec00*/  @!P6 LDG.E.U16 R93, desc[UR6][R54.64] ;  /* 0x00000006365de981 */ /* 0x000ee2000c1e1500 */
[----:B------:R-:W-:Y:S02]  /*7ec10*/  PRMT R73, RZ, 0x7610, R73 ;  /* 0x00007610ff497816 */ /* 0x000fe40000000049 */
[----:B------:R-:W-:Y:S02]  /*7ec20*/  PRMT R69, RZ, 0x7610, R69 ;  /* 0x00007610ff457816 */ /* 0x000fe40000000045 */
[----:B------:R-:W-:Y:S02]  /*7ec30*/  PRMT R75, RZ, 0x7610, R75 ;  /* 0x00007610ff4b7816 */ /* 0x000fe4000000004b */
[----:B------:R-:W-:Y:S01]  /*7ec40*/  PRMT R74, RZ, 0x7610, R74 ;  /* 0x00007610ff4a7816 */ /* 0x000fe2000000004a */
[----:B------:R-:W2:Y:S04]  /*7ec50*/  @!P5 LDG.E.U16 R73, desc[UR6][R8.64] ;  /* 0x000000060849d981 */ /* 0x000ea8000c1e1500 */
[----:B------:R-:W2:Y:S04]  /*7ec60*/  @!P6 LDG.E.U16 R69, desc[UR6][R36.64] ;  /* 0x000000062445e981 */ /* 0x000ea8000c1e1500 */
[----:B------:R-:W3:Y:S04]  /*7ec70*/  @!P5 LDG.E.U16 R75, desc[UR6][R32.64] ;  /* 0x00000006204bd981 */ /* 0x000ee8000c1e1500 */
[----:B------:R-:W3:Y:S01]  /*7ec80*/  @!P6 LDG.E.U16 R74, desc[UR6][R82.64] ;  /* 0x00000006524ae981 */ /* 0x000ee2000c1e1500 */
[----:B------:R-:W-:-:S03]  /*7ec90*/  PRMT R92, RZ, 0x7610, R92 ;  /* 0x00007610ff5c7816 */ /* 0x000fc6000000005c */
[----:B------:R-:W-:Y:S04]  /*7eca0*/  STL [R1+0x2f08], R60 ;  /* 0x002f083c01007387 */ /* 0x000fe80000100800 */
[----:B------:R-:W-:Y:S01]  /*7ecb0*/  STL [R1+0x2f04], R61 ;  /* 0x002f043d01007387 */ /* 0x000fe20000100800 */
[----:B------:R-:W-:Y:S02]  /*7ecc0*/  PRMT R87, RZ, 0x7610, R87 ;  /* 0x00007610ff577816 */ /* 0x000fe40000000057 */
[----:B------:R-:W-:Y:S02]  /*7ecd0*/  PRMT R86, RZ, 0x7610, R86 ;  /* 0x00007610ff567816 */ /* 0x000fe40000000056 */
[----:B------:R-:W-:Y:S02]  /*7ece0*/  PRMT R89, RZ, 0x7610, R89 ;  /* 0x00007610ff597816 */ /* 0x000fe40000000059 */
[----:B------:R-:W-:Y:S01]  /*7ecf0*/  PRMT R77, RZ, 0x7610, R77 ;  /* 0x00007610ff4d7816 */ /* 0x000fe2000000004d */
[----:B------:R-:W3:Y:S01]  /*7ed00*/  @!P5 LDG.E.U16 R92, desc[UR6][R52.64] ;  /* 0x00000006345cd981 */ /* 0x000ee2000c1e1500 */
[----:B------:R-:W-:-:S03]  /*7ed10*/  PRMT R76, RZ, 0x7610, R76 ;  /* 0x00007610ff4c7816 */ /* 0x000fc6000000004c */
[----:B------:R-:W3:Y:S04]  /*7ed20*/  @!P5 LDG.E.U16 R87, desc[UR6][R44.64] ;  /* 0x000000062c57d981 */ /* 0x000ee8000c1e1500 */
[----:B------:R-:W3:Y:S04]  /*7ed30*/  @!P6 LDG.E.U16 R86, desc[UR6][R50.64] ;  /* 0x000000063256e981 */ /* 0x000ee8000c1e1500 */
[----:B------:R-:W3:Y:S04]  /*7ed40*/  @!P6 LDG.E.U16 R89, desc[UR6][R24.64] ;  /* 0x000000061859e981 */ /* 0x000ee8000c1e1500 */
[----:B------:R-:W3:Y:S04]  /*7ed50*/  @!P5 LDG.E.U16 R77, desc[UR6][R48.64] ;  /* 0x00000006304dd981 */ /* 0x000ee8000c1e1500 */
[----:B------:R-:W3:Y:S04]  /*7ed60*/  @!P6 LDG.E.U16 R76, desc[UR6][R46.64] ;  /* 0x000000062e4ce981 */ /* 0x000ee8000c1e1500 */
[----:B----4-:R0:W-:Y:S04]  /*7ed70*/  STL [R1+0x1f98], R88 ;  /* 0x001f985801007387 */ /* 0x0101e80000100800 */
[----:B0-----:R-:W4:Y:S04]  /*7ed80*/  LDL.LU R88, [R1+0x3138] ;  /* 0x0031380001587983 */ /* 0x001f280000300800 */
[----:B------:R-:W-:Y:S04]  /*7ed90*/  STL [R1+0x2f10], R58 ;  /* 0x002f103a01007387 */ /* 0x000fe80000100800 */
[----:B------:R-:W-:Y:S04]  /*7eda0*/  STL [R1+0x2f0c], R59 ;  /* 0x002f0c3b01007387 */ /* 0x000fe80000100800 */
[----:B--2---:R0:W-:Y:S04]  /*7edb0*/  STL [R1+0x1f64], R3 ;  /* 0x001f640301007387 */ /* 0x0041e80000100800 */
[----:B0-----:R-:W2:Y:S04]  /*7edc0*/  LDL.LU R3, [R1+0x3134] ;  /* 0x0031340001037983 */ /* 0x001ea80000300800 */
[----:B------:R-:W-:Y:S04]  /*7edd0*/  STL [R1+0x2f18], R56 ;  /* 0x002f183801007387 */ /* 0x000fe80000100800 */
[----:B------:R-:W-:Y:S04]  /*7ede0*/  STL [R1+0x2f14], R57 ;  /* 0x002f143901007387 */ /* 0x000fe80000100800 */
[----:B---3--:R0:W-:Y:S04]  /*7edf0*/  STL [R1+0x1f60], R93 ;  /* 0x001f605d01007387 */ /* 0x0081e80000100800 */
[----:B0-----:R-:W3:Y:S04]  /*7ee00*/  LDL.LU R93, [R1+0x3130] ;  /* 0x00313000015d7983 */ /* 0x001ee80000300800 */
        /* <DEDUP_REMOVED lines=10> */
[----:B------:R-:W3:Y:S04]  /*7eeb0*/  LDL.LU.64 R8, [R1+0x3128] ;  /* 0x0031280001087983 */ /* 0x000ee80000300a00 */
[----:B------:R-:W-:Y:S04]  /*7eec0*/  STL [R1+0x2f84], R73 ;  /* 0x002f844901007387 */ /* 0x000fe80000100800 */
[----:B------:R-:W4:Y:S04]  /*7eed0*/  LDL.LU.64 R36, [R1+0x3120] ;  /* 0x0031200001247983 */ /* 0x000f280000300a00 */
[----:B------:R-:W-:Y:S04]  /*7eee0*/  STL [R1+0x2f88], R69 ;  /* 0x002f884501007387 */ /* 0x000fe80000100800 */
[----:B------:R-:W4:Y:S04]  /*7eef0*/  LDL.LU.64 R32, [R1+0x3118] ;  /* 0x0031180001207983 */ /* 0x000f280000300a00 */
[----:B------:R-:W-:Y:S04]  /*7ef00*/  STL [R1+0x2f60], R75 ;  /* 0x002f604b01007387 */ /* 0x000fe80000100800 */
[----:B------:R-:W4:Y:S01]  /*7ef10*/  LDL.LU.64 R82, [R1+0x3110] ;  /* 0x0031100001527983 */ /* 0x000f220000300a00 */
[----:B------:R-:W-:-:S03]  /*7ef20*/  PRMT R64, RZ, 0x7610, R64 ;  /* 0x00007610ff407816 */ /* 0x000fc60000000040 */
[----:B------:R0:W-:Y:S01]  /*7ef30*/  STL [R1+0x2f64], R74 ;  /* 0x002f644a01007387 */ /* 0x0001e20000100800 */
[----:B------:R-:W-:Y:S02]  /*7ef40*/  PRMT R72, RZ, 0x7610, R72 ;  /* 0x00007610ff487816 */ /* 0x000fe40000000048 */
[----:B------:R-:W-:Y:S01]  /*7ef50*/  PRMT R70, RZ, 0x7610, R70 ;  /* 0x00007610ff467816 */ /* 0x000fe20000000046 */
[----:B------:R-:W4:Y:S01]  /*7ef60*/  @!P5 LDG.E.U16 R64, desc[UR6][R20.64] ;  /* 0x000000061440d981 */ /* 0x000f22000c1e1500 */
[----:B------:R-:W-:-:S03]  /*7ef70*/  PRMT R26, RZ, 0x7610, R26 ;  /* 0x00007610ff1a7816 */ /* 0x000fc6000000001a */
[----:B------:R-:W4:Y:S01]  /*7ef80*/  @!P5 LDG.E.U16 R72, desc[UR6][R18.64] ;  /* 0x000000061248d981 */ /* 0x000f22000c1e1500 */
[----:B------:R-:W-:-:S03]  /*7ef90*/  PRMT R27, RZ, 0x7610, R27 ;  /* 0x00007610ff1b7816 */ /* 0x000fc6000000001b */
[----:B------:R-:W4:Y:S01]  /*7efa0*/  @!P6 LDG.E.U16 R70, desc[UR6][R90.64] ;  /* 0x000000065a46e981 */ /* 0x000f22000c1e1500 */
[----:B0-----:R-:W-:Y:S02]  /*7efb0*/  PRMT R74, RZ, 0x7610, R74 ;  /* 0x00007610ff4a7816 */ /* 0x001fe4000000004a */
[----:B------:R-:W-:Y:S01]  /*7efc0*/  PRMT R7, RZ, 0x7610, R7 ;  /* 0x00007610ff077816 */ /* 0x000fe20000000007 */
[----:B------:R-:W4:Y:S01]  /*7efd0*/  @!P5 LDG.E.U16 R26, desc[UR6][R40.64] ;  /* 0x00000006281ad981 */ /* 0x000f22000c1e1500 */
[----:B------:R-:W-:-:S03]  /*7efe0*/  PRMT R6, RZ, 0x7610, R6 ;  /* 0x00007610ff067816 */ /* 0x000fc60000000006 */
[----:B------:R-:W-:Y:S04]  /*7eff0*/  STL [R1+0x1f2c], R92 ;  /* 0x001f2c5c01007387 */ /* 0x000fe80000100800 */
[----:B------:R-:W4:Y:S04]  /*7f000*/  @!P6 LDG.E.U16 R74, desc[UR6][R34.64] ;  /* 0x00000006224ae981 */ /* 0x000f28000c1e1500 */
[----:B------:R-:W4:Y:S04]  /*7f010*/  LDL.LU.64 R44, [R1+0x3108] ;  /* 0x00310800012c7983 */ /* 0x000f280000300a00 */
[----:B------:R-:W4:Y:S04]  /*7f020*/  @!P6 LDG.E.U16 R27, desc[UR6][R22.64] ;  /* 0x00000006161be981 */ /* 0x000f28000c1e1500 */
[----:B------:R-:W-:Y:S04]  /*7f030*/  STL [R1+0x2f68], R87 ;  /* 0x002f685701007387 */ /* 0x000fe80000100800 */
[----:B------:R-:W-:Y:S04]  /*7f040*/  STL [R1+0x1f28], R86 ;  /* 0x001f285601007387 */ /* 0x000fe80000100800 */
[----:B------:R-:W4:Y:S01]  /*7f050*/  @!P5 LDG.E.U16 R7, desc[UR6][R42.64] ;  /* 0x000000062a07d981 */ /* 0x000f22000c1e1500 */
[----:B------:R-:W-:-:S03]  /*7f060*/  PRMT R2, RZ, 0x7610, R2 ;  /* 0x00007610ff027816 */ /* 0x000fc60000000002 */
[----:B------:R-:W4:Y:S04]  /*7f070*/  LDL.LU.64 R24, [R1+0x3100] ;  /* 0x0031000001187983 */ /* 0x000f280000300a00 */
[----:B------:R-:W-:Y:S04]  /*7f080*/  STL [R1+0x2f6c], R89 ;  /* 0x002f6c5901007387 */ /* 0x000fe80000100800 */
[----:B------:R-:W-:Y:S04]  /*7f090*/  STL [R1+0x1ef4], R77 ;  /* 0x001ef44d01007387 */ /* 0x000fe80000100800 */
[----:B------:R-:W4:Y:S04]  /*7f0a0*/  @!P6 LDG.E.U16 R6, desc[UR6][R14.64] ;  /* 0x000000060e06e981 */ /* 0x000f28000c1e1500 */
[----:B------:R-:W4:Y:S04]  /*7f0b0*/  @!P5 LDG.E.U16 R2, desc[UR6][R38.64] ;  /* 0x000000062602d981 */ /* 0x000f28000c1e1500 */
[----:B------:R-:W4:Y:S04]  /*7f0c0*/  LDL.LU.64 R42, [R1+0x30f8] ;  /* 0x0030f800012a7983 */ /* 0x000f280000300a00 */
[----:B------:R-:W-:Y:S04]  /*7f0d0*/  STL [R1+0x1ef0], R76 ;  /* 0x001ef04c01007387 */ /* 0x000fe80000100800 */
[----:B------:R-:W4:Y:S04]  /*7f0e0*/  LDL.LU.64 R14, [R1+0x30f0] ;  /* 0x0030f000010e7983 */ /* 0x000f280000300a00 */
[----:B------:R-:W4:Y:S01]  /*7f0f0*/  LDL.LU.64 R20, [R1+0x30e8] ;  /* 0x0030e80001147983 */ /* 0x000f220000300a00 */
[----:B--2---:R-:W-:-:S06]  /*7f100*/  PRMT R3, RZ, 0x7610, R3 ;  /* 0x00007610ff037816 */ /* 0x004fcc0000000003 */
[----:B------:R-:W2:Y:S01]  /*7f110*/  @!P6 LDG.E.U16 R3, desc[UR6][R12.64] ;  /* 0x000000060c03e981 */ /* 0x000ea2000c1e1500 */
[----:B------:R-:W-:Y:S02]  /*7f120*/  PRMT R79, RZ, 0x7610, R79 ;  /* 0x00007610ff4f7816 */ /* 0x000fe4000000004f */
[----:B------:R-:W-:Y:S02]  /*7f130*/  PRMT R78, RZ, 0x7610, R78 ;  /* 0x00007610ff4e7816 */ /* 0x000fe4000000004e */
[----:B------:R-:W-:Y:S02]  /*7f140*/  PRMT R71, RZ, 0x7610, R71 ;  /* 0x00007610ff477816 */ /* 0x000fe40000000047 */
[----:B---3--:R-:W3:Y:S04]  /*7f150*/  @!P5 LDG.E.U16 R79, desc[UR6][R8.64] ;  /* 0x00000006084fd981 */ /* 0x008ee8000c1e1500 */
[----:B----4-:R-:W4:Y:S04]  /*7f160*/  @!P6 LDG.E.U16 R78, desc[UR6][R36.64] ;  /* 0x00000006244ee981 */ /* 0x010f28000c1e1500 */
[----:B------:R-:W-:Y:S04]  /*7f170*/  STL [R1+0x2f8c], R64 ;  /* 0x002f8c4001007387 */ /* 0x000fe80000100800 */
[----:B------:R-:W3:Y:S04]  /*7f180*/  LDL.LU.64 R34, [R1+0x30e0] ;  /* 0x0030e00001227983 */ /* 0x000ee80000300a00 */
[----:B------:R-:W-:Y:S04]  /*7f190*/  STL [R1+0x2f90], R74 ;  /* 0x002f904a01007387 */ /* 0x000fe80000100800 */
[----:B------:R-:W4:Y:S04]  /*7f1a0*/  LDL.LU.64 R18, [R1+0x30d8] ;  /* 0x0030d80001127983 */ /* 0x000f280000300a00 */
[----:B------:R0:W-:Y:S04]  /*7f1b0*/  STL [R1+0x2f70], R72 ;  /* 0x002f704801007387 */ /* 0x0001e80000100800 */
[----:B------:R-:W4:Y:S04]  /*7f1c0*/  LDL.LU.64 R90, [R1+0x30d0] ;  /* 0x0030d000015a7983 */ /* 0x000f280000300a00 */
[----:B------:R1:W-:Y:S04]  /*7f1d0*/  STL [R1+0x2f74], R70 ;  /* 0x002f744601007387 */ /* 0x0003e80000100800 */
[----:B------:R-:W4:Y:S04]  /*7f1e0*/  LDL.LU.64 R40, [R1+0x30c8] ;  /* 0x0030c80001287983 */ /* 0x000f280000300a00 */
[----:B------:R-:W-:Y:S04]  /*7f1f0*/  STL [R1+0x2f94], R26 ;  /* 0x002f941a01007387 */ /* 0x000fe80000100800 */
[----:B------:R-:W4:Y:S01]  /*7f200*/  LDL.LU.64 R22, [R1+0x30c0] ;  /* 0x0030c00001167983 */ /* 0x000f220000300a00 */
[----:B0-----:R-:W-:-:S02]  /*7f210*/  PRMT R72, RZ, 0x7610, R72 ;  /* 0x00007610ff487816 */ /* 0x001fc40000000048 */
[----:B-1----:R-:W-:Y:S01]  /*7f220*/  PRMT R70, RZ, 0x7610, R70 ;  /* 0x00007610ff467816 */ /* 0x002fe20000000046 */
[----:B------:R-:W-:Y:S04]  /*7f230*/  STL [R1+0x2f98], R27 ;  /* 0x002f981b01007387 */ /* 0x000fe80000100800 */
[----:B------:R-:W4:Y:S04]  /*7f240*/  @!P5 LDG.E.U16 R72, desc[UR6][R80.64] ;  /* 0x000000065048d981 */ /* 0x000f28000c1e1500 */
[----:B------:R-:W4:Y:S04]  /*7f250*/  LDL.LU.64 R38, [R1+0x30b8] ;  /* 0x0030b80001267983 */ /* 0x000f280000300a00 */
[----:B------:R-:W-:Y:S04]  /*7f260*/  STL [R1+0x203c], R7 ;  /* 0x00203c0701007387 */ /* 0x000fe80000100800 */
[----:B------:R-:W4:Y:S04]  /*7f270*/  LDL.LU.64 R12, [R1+0x30b0] ;  /* 0x0030b000010c7983 */ /* 0x000f280000300a00 */
[----:B------:R-:W4:Y:S04]  /*7f280*/  @!P6 LDG.E.U16 R70, desc[UR6][R30.64] ;  /* 0x000000061e46e981 */ /* 0x000f28000c1e1500 */
[----:B------:R-:W4:Y:S04]  /*7f290*/  LDL.64 R86, [R1+0x80] ;  /* 0x0000800001567983 */ /* 0x000f280000100a00 */
[----:B------:R0:W-:Y:S04]  /*7f2a0*/  STL [R1+0x2038], R6 ;  /* 0x0020380601007387 */ /* 0x0001e80000100800 */
[----:B------:R-:W4:Y:S04]  /*7f2b0*/  LDL.64 R76, [R1+0x258] ;  /* 0x00025800014c7983 */ /* 0x000f280000100a00 */
[----:B------:R-:W4:Y:S04]  /*7f2c0*/  @!P5 LDG.E.U16 R71, desc[UR6][R20.64] ;  /* 0x000000061447d981 */ /* 0x000f28000c1e1500 */
[----:B0-----:R-:W4:Y:S04]  /*7f2d0*/  LDL.64 R6, [R1+0x90] ;  /* 0x0000900001067983 */ /* 0x001f280000100a00 */
[----:B--2---:R-:W-:Y:S04]  /*7f2e0*/  STL [R1+0x2fcc], R3 ;  /* 0x002fcc0301007387 */ /* 0x004fe80000100800 */
[----:B------:R0:W-:Y:S04]  /*7f2f0*/  STL [R1+0x2004], R2 ;  /* 0x0020040201007387 */ /* 0x0001e80000100800 */
[----:B0-----:R-:W2:Y:S04]  /*7f300*/  LDL.64 R2, [R1+0x228] ;  /* 0x0002280001027983 */ /* 0x001ea80000100a00 */
[----:B------:R-:W2:Y:S01]  /*7f310*/  LDL.LU.64 R80, [R1+0x30a8] ;  /* 0x0030a80001507983 */ /* 0x000ea20000300a00 */
[----:B------:R-:W-:-:S02]  /*7f320*/  PRMT R4, RZ, 0x7610, R4 ;  /* 0x00007610ff047816 */ /* 0x000fc40000000004 */
[----:B------:R-:W-:Y:S02]  /*7f330*/  PRMT R74, RZ, 0x7610, R74 ;  /* 0x00007610ff4a7816 */ /* 0x000fe4000000004a */
[----:B------:R-:W-:Y:S02]  /*7f340*/  PRMT R27, RZ, 0x7610, R27 ;  /* 0x00007610ff1b7816 */ /* 0x000fe4000000001b */
[----:B------:R-:W-:Y:S02]  /*7f350*/  PRMT R26, RZ, 0x7610, R26 ;  /* 0x00007610ff1a7816 */ /* 0x000fe4000000001a */
[----:B------:R-:W-:Y:S02]  /*7f360*/  PRMT R68, RZ, 0x7610, R68 ;  /* 0x00007610ff447816 */ /* 0x000fe40000000044 */
[----:B------:R-:W-:-:S04]  /*7f370*/  PRMT R67, RZ, 0x7610, R67 ;  /* 0x00007610ff437816 */ /* 0x000fc80000000043 */
[----:B------:R-:W2:Y:S04]  /*7f380*/  @!P5 LDG.E.U16 R68, desc[UR6][R10.64] ;  /* 0x000000060a44d981 */ /* 0x000ea8000c1e1500 */
[----:B------:R-:W2:Y:S04]  /*7f390*/  @!P6 LDG.E.U16 R67, desc[UR6][R28.64] ;  /* 0x000000061c43e981 */ /* 0x000ea8000c1e1500 */
[----:B---3--:R-:W3:Y:S04]  /*7f3a0*/  @!P6 LDG.E.U16 R4, desc[UR6][R34.64] ;  /* 0x000000062204e981 */ /* 0x008ee8000c1e1500 */
[----:B----4-:R-:W-:Y:S04]  /*7f3b0*/  STL [R1+0x2f9c], R72 ;  /* 0x002f9c4801007387 */ /* 0x010fe80000100800 */
[----:B------:R-:W4:Y:S04]  /*7f3c0*/  LDL.LU.64 R30, [R1+0x30a0] ;  /* 0x0030a000011e7983 */ /* 0x000f280000300a00 */
[----:B------:R-:W-:Y:S04]  /*7f3d0*/  STL [R1+0x2fa0], R70 ;  /* 0x002fa04601007387 */ /* 0x000fe80000100800 */
[----:B------:R-:W3:Y:S04]  /*7f3e0*/  LDL.LU.64 R8, [R1+0x3098] ;  /* 0x0030980001087983 */ /* 0x000ee80000300a00 */
[----:B------:R-:W-:Y:S04]  /*7f3f0*/  STL [R1+0x2fd0], R79 ;  /* 0x002fd04f01007387 */ /* 0x000fe80000100800 */
[----:B------:R-:W3:Y:S04]  /*7f400*/  LDL.LU.64 R36, [R1+0x3090] ;  /* 0x0030900001247983 */ /* 0x000ee80000300a00 */
[----:B------:R0:W-:Y:S04]  /*7f410*/  STL [R1+0x2fd4], R78 ;  /* 0x002fd44e01007387 */ /* 0x0001e80000100800 */
[----:B------:R-:W3:Y:S04]  /*7f420*/  @!P5 LDG.E.U16 R27, desc[UR6][R76.64] ;  /* 0x000000064c1bd981 */ /* 0x000ee8000c1e1500 */
[----:B------:R-:W3:Y:S04]  /*7f430*/  @!P6 LDG.E.U16 R26, desc[UR6][R6.64] ;  /* 0x00000006061ae981 */ /* 0x000ee8000c1e1500 */
[----:B0-----:R-:W3:Y:S04]  /*7f440*/  LDL.64 R78, [R1+0x1f8] ;  /* 0x0001f800014e7983 */ /* 0x001ee80000100a00 */
[----:B------:R-:W4:Y:S04]  /*7f450*/  LDL.LU.64 R20, [R1+0x3088] ;  /* 0x0030880001147983 */ /* 0x000f280000300a00 */
[----:B------:R-:W-:Y:S04]  /*7f460*/  STL [R1+0x2fd8], R71 ;  /* 0x002fd84701007387 */ /* 0x000fe80000100800 */
[----:B------:R-:W4:Y:S01]  /*7f470*/  LDL.LU.64 R34, [R1+0x3080] ;  /* 0x0030800001227983 */ /* 0x000f220000300a00 */
[----:B------:R-:W-:-:S02]  /*7f480*/  PRMT R72, RZ, 0x7610, R72 ;  /* 0x00007610ff487816 */ /* 0x000fc40000000048 */
[----:B------:R-:W-:-:S06]  /*7f490*/  PRMT R70, RZ, 0x7610, R70 ;  /* 0x00007610ff467816 */ /* 0x000fcc0000000046 */
[----:B------:R-:W4:Y:S04]  /*7f4a0*/  @!P6 LDG.E.U16 R70, desc[UR6][R86.64] ;  /* 0x000000065646e981 */ /* 0x000f28000c1e1500 */
[----:B--2---:R-:W2:Y:S04]  /*7f4b0*/  @!P5 LDG.E.U16 R72, desc[UR6][R2.64] ;  /* 0x000000060248d981 */ /* 0x004ea8000c1e1500 */
[----:B------:R0:W2:Y:S04]  /*7f4c0*/  @!P6 LDG.E.U16 R74, desc[UR6][R80.64] ;  /* 0x00000006504ae981 */ /* 0x0000a8000c1e1500 */
[----:B------:R-:W0:Y:S01]  /*7f4d0*/  LDL.LU.64 R80, [R1+0x3078] ;  /* 0x0030780001507983 */ /* 0x000e220000300a00 */
[----:B------:R-:W-:-:S02]  /*7f4e0*/  PRMT R88, RZ, 0x7610, R88 ;  /* 0x00007610ff587816 */ /* 0x000fc40000000058 */
[----:B------:R-:W-:Y:S02]  /*7f4f0*/  PRMT R0, RZ, 0x7610, R0 ;  /* 0x00007610ff007816 */ /* 0x000fe40000000000 */
[----:B------:R-:W-:Y:S02]  /*7f500*/  PRMT R55, RZ, 0x7610, R55 ;  /* 0x00007610ff377816 */ /* 0x000fe40000000037 */
[----:B------:R-:W4:Y:S04]  /*7f510*/  @!P5 LDG.E.U16 R88, desc[UR6][R16.64] ;  /* 0x000000061058d981 */ /* 0x000f28000c1e1500 */
[----:B------:R-:W4:Y:S04]  /*7f520*/  @!P5 LDG.E.U16 R55, desc[UR6][R44.64] ;  /* 0x000000062c37d981 */ /* 0x000f28000c1e1500 */
[----:B---3--:R-:W3:Y:S01]  /*7f530*/  @!P5 LDG.E.U16 R0, desc[UR6][R78.64] ;  /* 0x000000064e00d981 */ /* 0x008ee2000c1e1500 */
[----:B0-----:R-:W-:-:S03]  /*7f540*/  PRMT R80, RZ, 0x7610, R80 ;  /* 0x00007610ff507816 */ /* 0x001fc60000000050 */
[----:B--2---:R-:W-:Y:S04]  /*7f550*/  STL [R1+0x2ff4], R74 ;  /* 0x002ff44a01007387 */ /* 0x004fe80000100800 */
[----:B------:R-:W2:Y:S04]  /*7f560*/  @!P6 LDG.E.U16 R80, desc[UR6][R84.64] ;  /* 0x000000065450e981 */ /* 0x000ea8000c1e1500 */
[----:B------:R-:W-:Y:S04]  /*7f570*/  STL [R1+0x2ff8], R72 ;  /* 0x002ff84801007387 */ /* 0x000fe80000100800 */
[----:B----4-:R-:W-:Y:S04]  /*7f580*/  STL [R1+0x2ffc], R70 ;  /* 0x002ffc4601007387 */ /* 0x010fe80000100800 */
[----:B------:R0:W-:Y:S04]  /*7f590*/  STL.64 [R1+0x3010], R26 ;  /* 0x0030101a01007387 */ /* 0x0001e80000100a00 */
[----:B------:R-:W4:Y:S04]  /*7f5a0*/  LDL.LU.64 R10, [R1+0x3070] ;  /* 0x00307000010a7983 */ /* 0x000f280000300a00 */
[----:B------:R-:W-:Y:S04]  /*7f5b0*/  STL [R1+0x2fa4], R68 ;  /* 0x002fa44401007387 */ /* 0x000fe80000100800 */
[----:B------:R-:W4:Y:S04]  /*7f5c0*/  LDL.LU.64 R28, [R1+0x3068] ;  /* 0x00306800011c7983 */ /* 0x000f280000300a00 */
[----:B------:R-:W-:Y:S04]  /*7f5d0*/  STL [R1+0x2fa8], R67 ;  /* 0x002fa84301007387 */ /* 0x000fe80000100800 */
[----:B------:R-:W4:Y:S04]  /*7f5e0*/  LDL.LU.64 R16, [R1+0x3060] ;  /* 0x0030600001107983 */ /* 0x000f280000300a00 */
[----:B------:R-:W-:Y:S04]  /*7f5f0*/  STL [R1+0x2fac], R88 ;  /* 0x002fac5801007387 */ /* 0x000fe80000100800 */
[----:B------:R-:W4:Y:S01]  /*7f600*/  LDL.LU.64 R84, [R1+0x3058] ;  /* 0x0030580001547983 */ /* 0x000f220000300a00 */
[----:B------:R-:W-:-:S02]  /*7f610*/  PRMT R66, RZ, 0x7610, R66 ;  /* 0x00007610ff427816 */ /* 0x000fc40000000042 */
[----:B------:R-:W-:Y:S02]  /*7f620*/  PRMT R65, RZ, 0x7610, R65 ;  /* 0x00007610ff417816 */ /* 0x000fe40000000041 */
[----:B------:R-:W-:Y:S02]  /*7f630*/  PRMT R63, RZ, 0x7610, R63 ;  /* 0x00007610ff3f7816 */ /* 0x000fe4000000003f */
[----:B------:R-:W-:Y:S02]  /*7f640*/  PRMT R62, RZ, 0x7610, R62 ;  /* 0x00007610ff3e7816 */ /* 0x000fe4000000003e */
[----:B------:R-:W-:Y:S02]  /*7f650*/  PRMT R61, RZ, 0x7610, R61 ;  /* 0x00007610ff3d7816 */ /* 0x000fe4000000003d */
[----:B------:R-:W-:Y:S01]  /*7f660*/  PRMT R60, RZ, 0x7610, R60 ;  /* 0x00007610ff3c7816 */ /* 0x000fe2000000003c */
[----:B------:R-:W4:Y:S01]  /*7f670*/  @!P5 LDG.E.U16 R66, desc[UR6][R32.64] ;  /* 0x000000062042d981 */ /* 0x000f22000c1e1500 */
[----:B------:R-:W-:-:S03]  /*7f680*/  PRMT R59, RZ, 0x7610, R59 ;  /* 0x00007610ff3b7816 */ /* 0x000fc6000000003b */
[----:B------:R1:W4:Y:S01]  /*7f690*/  @!P6 LDG.E.U16 R65, desc[UR6][R82.64] ;  /* 0x000000065241e981 */ /* 0x000322000c1e1500 */
[----:B------:R-:W-:-:S03]  /*7f6a0*/  PRMT R58, RZ, 0x7610, R58 ;  /* 0x00007610ff3a7816 */ /* 0x000fc6000000003a */
[----:B------:R-:W4:Y:S04]  /*7f6b0*/  @!P5 LDG.E.U16 R63, desc[UR6][R18.64] ;  /* 0x00000006123fd981 */ /* 0x000f28000c1e1500 */
[----:B------:R0:W4:Y:S04]  /*7f6c0*/  @!P6 LDG.E.U16 R62, desc[UR6][R90.64] ;  /* 0x000000065a3ee981 */ /* 0x000128000c1e1500 */
[----:B------:R-:W4:Y:S04]  /*7f6d0*/  @!P5 LDG.E.U16 R61, desc[UR6][R30.64] ;  /* 0x000000061e3dd981 */ /* 0x000f28000c1e1500 */
[----:B------:R-:W4:Y:S04]  /*7f6e0*/  @!P6 LDG.E.U16 R60, desc[UR6][R8.64] ;  /* 0x00000006083ce981 */ /* 0x000f28000c1e1500 */
[----:B--2---:R-:W-:Y:S04]  /*7f6f0*/  STL [R1+0x2fb0], R80 ;  /* 0x002fb05001007387 */ /* 0x004fe80000100800 */
[----:B------:R-:W-:Y:S04]  /*7f700*/  STL [R1+0x1f90], R4 ;  /* 0x001f900401007387 */ /* 0x000fe80000100800 */
[----:B---3--:R-:W-:Y:S04]  /*7f710*/  STL [R1+0x1f5c], R0 ;  /* 0x001f5c0001007387 */ /* 0x008fe80000100800 */
[----:B------:R-:W-:Y:S04]  /*7f720*/  STL [R1+0x2fbc], R55 ;  /* 0x002fbc3701007387 */ /* 0x000fe80000100800 */
[----:B------:R-:W-:Y:S04]  /*7f730*/  STL [R1+0x2fb8], R44 ;  /* 0x002fb82c01007387 */ /* 0x000fe80000100800 */
[----:B------:R2:W-:Y:S04]  /*7f740*/  STL [R1+0x2fb4], R45 ;  /* 0x002fb42d01007387 */ /* 0x0005e80000100800 */
[----:B------:R-:W-:Y:S04]  /*7f750*/  STL [R1+0x2fc0], R25 ;  /* 0x002fc01901007387 */ /* 0x000fe80000100800 */
[----:B------:R-:W3:Y:S04]  /*7f760*/  LDL.LU.64 R32, [R1+0x3050] ;  /* 0x0030500001207983 */ /* 0x000ee80000300a00 */
[----:B------:R-:W1:Y:S04]  /*7f770*/  LDL.LU.64 R82, [R1+0x3048] ;  /* 0x0030480001527983 */ /* 0x000e680000300a00 */
[----:B------:R-:W3:Y:S04]  /*7f780*/  LDL.LU.64 R18, [R1+0x3040] ;  /* 0x0030400001127983 */ /* 0x000ee80000300a00 */
[----:B------:R-:W3:Y:S04]  /*7f790*/  LDL.LU.64 R90, [R1+0x3038] ;  /* 0x00303800015a7983 */ /* 0x000ee80000300a00 */
[----:B------:R-:W3:Y:S04]  /*7f7a0*/  LDL.LU.64 R30, [R1+0x3030] ;  /* 0x00303000011e7983 */ /* 0x000ee80000300a00 */
[----:B------:R-:W3:Y:S04]  /*7f7b0*/  LDL.LU.64 R8, [R1+0x3028] ;  /* 0x0030280001087983 */ /* 0x000ee80000300a00 */
[----:B----4-:R-:W4:Y:S04]  /*7f7c0*/  @!P5 LDG.E.U16 R59, desc[UR6][R28.64] ;  /* 0x000000061c3bd981 */ /* 0x010f28000c1e1500 */
[----:B------:R-:W3:Y:S04]  /*7f7d0*/  @!P6 LDG.E.U16 R58, desc[UR6][R16.64] ;  /* 0x00000006103ae981 */ /* 0x000ee8000c1e1500 */
[----:B------:R-:W3:Y:S04]  /*7f7e0*/  LDL.LU.64 R28, [R1+0x3020] ;  /* 0x00302000011c7983 */ /* 0x000ee80000300a00 */
[----:B------:R-:W3:Y:S04]  /*7f7f0*/  LDL.LU.64 R16, [R1+0x3018] ;  /* 0x0030180001107983 */ /* 0x000ee80000300a00 */
[----:B0-----:R-:W3:Y:S04]  /*7f800*/  LDL.64 R26, [R1+0x260] ;  /* 0x00026000011a7983 */ /* 0x001ee80000100a00 */
[----:B------:R-:W4:Y:S04]  /*7f810*/  LDL.64 R6, [R1+0x98] ;  /* 0x0000980001067983 */ /* 0x000f280000100a00 */
[----:B--2---:R-:W2:Y:S04]  /*7f820*/  LDL.LU R45, [R1+0x2448] ;  /* 0x00244800012d7983 */ /* 0x004ea80000300800 */
        /* <DEDUP_REMOVED lines=20> */
[----:B------:R-:W-:-:S03]  /*7f970*/  PRMT R57, RZ, 0x7610, R57 ;  /* 0x00007610ff397816 */ /* 0x000fc60000000039 */
[----:B------:R-:W2:Y:S01]  /*7f980*/  LDL.LU R73, [R1+0x20c4] ;  /* 0x0020c40001497983 */ /* 0x000ea20000300800 */
[----:B------:R-:W-:-:S03]  /*7f990*/  PRMT R56, RZ, 0x7610, R56 ;  /* 0x00007610ff387816 */ /* 0x000fc60000000038 */
[----:B------:R-:W2:Y:S04]  /*7f9a0*/  LDL.LU R4, [R1+0x20c0] ;  /* 0x0020c00001047983 */ /* 0x000ea80000300800 */
[----:B------:R-:W2:Y:S04]  /*7f9b0*/  LDL.LU R77, [R1+0x208c] ;  /* 0x00208c00014d7983 */ /* 0x000ea80000300800 */
[----:B------:R-:W2:Y:S04]  /*7f9c0*/  LDL.LU R2, [R1+0x2088] ;  /* 0x0020880001027983 */ /* 0x000ea80000300800 */
[----:B------:R-:W2:Y:S04]  /*7f9d0*/  LDL.LU R86, [R1+0x2054] ;  /* 0x0020540001567983 */ /* 0x000ea80000300800 */
[----:B------:R-:W2:Y:S04]  /*7f9e0*/  LDL.LU R92, [R1+0x2050] ;  /* 0x00205000015c7983 */ /* 0x000ea80000300800 */
[----:B---3--:R-:W3:Y:S04]  /*7f9f0*/  @!P5 LDG.E.U16 R57, desc[UR6][R26.64] ;  /* 0x000000061a39d981 */ /* 0x008ee8000c1e1500 */
[----:B----4-:R-:W4:Y:S04]  /*7fa00*/  @!P6 LDG.E.U16 R56, desc[UR6][R6.64] ;  /* 0x000000060638e981 */ /* 0x010f28000c1e1500 */
[----:B------:R-:W2:Y:S04]  /*7fa10*/  LDL.LU.64 R26, [R1+0x3010] ;  /* 0x00301000011a7983 */ /* 0x000ea80000300a00 */
[----:B------:R-:W2:Y:S01]  /*7fa20*/  LDL.LU.64 R6, [R1+0x3008] ;  /* 0x0030080001067983 */ /* 0x000ea20000300a00 */
[----:B------:R-:W-:-:S02]  /*7fa30*/  PRMT R54, RZ, 0x7610, R54 ;  /* 0x00007610ff367816 */ /* 0x000fc40000000036 */
[----:B------:R-:W-:Y:S02]  /*7fa40*/  PRMT R84, RZ, 0x7610, R84 ;  /* 0x00007610ff547816 */ /* 0x000fe40000000054 */
[----:B------:R-:W-:Y:S02]  /*7fa50*/  PRMT R85, RZ, 0x7610, R85 ;  /* 0x00007610ff557816 */ /* 0x000fe40000000055 */
[----:B------:R-:W-:Y:S02]  /*7fa60*/  PRMT R53, RZ, 0x7610, R53 ;  /* 0x00007610ff357816 */ /* 0x000fe40000000035 */
[----:B------:R-:W-:Y:S02]  /*7fa70*/  PRMT R52, RZ, 0x7610, R52 ;  /* 0x00007610ff347816 */ /* 0x000fe40000000034 */
        /* <DEDUP_REMOVED lines=12> */
[----:B------:R-:W3:Y:S04]  /*7fb40*/  @!P6 LDG.E.U16 R54, desc[UR6][R24.64] ;  /* 0x000000061836e981 */ /* 0x000ee8000c1e1500 */
        /* <DEDUP_REMOVED lines=16> */
[----:B--2---:R-:W-:Y:S04]  /*7fc50*/  STS.U16 [R7+UR76+0x73080], R45 ;  /* 0x0730802d07007988 */ /* 0x004fe8000800044c */
[----:B------:R0:W-:Y:S04]  /*7fc60*/  STS.U16 [R7+UR76+0x64480], R76 ;  /* 0x0644804c07007988 */ /* 0x0001e8000800044c */
[----:B------:R1:W-:Y:S04]  /*7fc70*/  STS.U16 [R7+UR76+0x74480], R0 ;  /* 0x0744800007007988 */ /* 0x0003e8000800044c */
[----:B0-----:R-:W2:Y:S04]  /*7fc80*/  LDL.LU R76, [R1+0x201c] ;  /* 0x00201c00014c7983 */ /* 0x001ea80000300800 */
[----:B-1----:R-:W3:Y:S04]  /*7fc90*/  LDL.LU R0, [R1+0x2018] ;  /* 0x0020180001007983 */ /* 0x002ee80000300800 */
        /* <DEDUP_REMOVED lines=82> */
[----:B------:R0:W-:Y:S04]  /*801c0*/  STS.U16 [R6+UR76+0x62100], R2 ;  /* 0x0621000206007988 */ /* 0x0001e8000800044c */
[----:B0-----:R-:W4:Y:S04]  /*801d0*/  LDL.LU R2, [R1+0x21d4] ;  /* 0x0021d40001027983 */ /* 0x001f280000300800 */
[----:B--2---:R0:W-:Y:S04]  /*801e0*/  STS.U16 [R6+UR76+0x72100], R76 ;  /* 0x0721004c06007988 */ /* 0x0041e8000800044c */
[----:B---3--:R1:W-:Y:S04]  /*801f0*/  STS.U16 [R6+UR76+0x62500], R0 ;  /* 0x0625000006007988 */ /* 0x0083e8000800044c */
[----:B0-----:R-:W2:Y:S04]  /*80200*/  LDL.LU R76, [R1+0x23d4] ;  /* 0x0023d400014c7983 */ /* 0x001ea80000300800 */
[----:B-1----:R-:W3:Y:S04]  /*80210*/  LDL.LU R0, [R1+0x21b8] ;  /* 0x0021b80001007983 */ /* 0x002ee80000300800 */
        /* <DEDUP_REMOVED lines=26> */
[----:B----4-:R4:W-:Y:S04]  /*803c0*/  STS.U16 [R6+UR76+0x72900], R92 ;  /* 0x0729005c06007988 */ /* 0x0109e8000800044c */
[----:B0-----:R-:W3:Y:S04]  /*803d0*/  LDL.LU R77, [R1+0x20b8] ;  /* 0x0020b800014d7983 */ /* 0x001ee80000300800 */
[----:B-1----:R-:W3:Y:S04]  /*803e0*/  LDL.LU R86, [R1+0x2084] ;  /* 0x0020840001567983 */ /* 0x002ee80000300800 */
[----:B----4-:R-:W4:Y:S04]  /*803f0*/  LDL.LU R92, [R1+0x2080] ;  /* 0x00208000015c7983 */ /* 0x010f280000300800 */
        /* <DEDUP_REMOVED lines=28> */
[----:B------:R-:W3:Y:S04]  /*805c0*/  LDL.LU R73, [R1+0x2360] ;  /* 0x0023600001497983 */ /* 0x000ee80000300800 */
        /* <DEDUP_REMOVED lines=25> */
[----:B------:R-:W-:Y:S04]  /*80760*/  STS.U16 [R6+UR76+0x76900], R5 ;  /* 0x0769000506007988 */ /* 0x000fe8000800044c */
[----:B0-----:R-:W4:Y:S04]  /*80770*/  LDL.LU R77, [R1+0x24d4] ;  /* 0x0024d400014d7983 */ /* 0x001f280000300800 */
[----:B-1----:R-:W4:Y:S04]  /*80780*/  LDL.LU R2, [R1+0x22b8] ;  /* 0x0022b80001027983 */ /* 0x002f280000300800 */
[----:B--2---:R0:W-:Y:S04]  /*80790*/  STS.U16 [R6+UR76+0x76500], R76 ;  /* 0x0765004c06007988 */ /* 0x0041e8000800044c */
[----:B---3--:R1:W-:Y:S04]  /*807a0*/  STS.U16 [R6+UR76+0x66900], R0 ;  /* 0x0669000006007988 */ /* 0x0083e8000800044c */
[----:B0-----:R-:W2:Y:S04]  /*807b0*/  LDL.LU R76, [R1+0x24bc] ;  /* 0x0024bc00014c7983 */ /* 0x001ea80000300800 */
[----:B-1----:R-:W3:Y:S04]  /*807c0*/  LDL.LU R0, [R1+0x22a0] ;  /* 0x0022a00001007983 */ /* 0x002ee80000300800 */
        /* <DEDUP_REMOVED lines=13> */
[----:B------:R1:W-:Y:S04]  /*808a0*/  STS.U16 [R5+UR76+0x70180], R86 ;  /* 0x0701805605007988 */ /* 0x0003e8000800044c */
[----:B------:R2:W-:Y:S04]  /*808b0*/  STS.U16 [R5+UR76+0x60580], R92 ;  /* 0x0605805c05007988 */ /* 0x0005e8000800044c */
[----:B----4-:R4:W-:Y:S04]  /*808c0*/  STS.U16 [R5+UR76+0x61980], R4 ;  /* 0x0619800405007988 */ /* 0x0109e8000800044c */
[----:B------:R2:W-:Y:S04]  /*808d0*/  STS.U16 [R5+UR76+0x71980], R77 ;  /* 0x0719804d05007988 */ /* 0x0005e8000800044c */
[----:B0-----:R-:W3:Y:S04]  /*808e0*/  LDL.LU R73, [R1+0x24a4] ;  /* 0x0024a40001497983 */ /* 0x001ee80000300800 */
[----:B-1----:R-:W3:Y:S04]  /*808f0*/  LDL.LU R86, [R1+0x2288] ;  /* 0x0022880001567983 */ /* 0x002ee80000300800 */
[----:B--2---:R-:W2:Y:S04]  /*80900*/  LDL.LU R92, [R1+0x248c] ;  /* 0x00248c00015c7983 */ /* 0x004ea80000300800 */
[----:B------:R-:W2:Y:S04]  /*80910*/  LDL.LU R70, [R1+0x2270] ;  /* 0x0022700001467983 */ /* 0x000ea80000300800 */
[----:B------:R-:W2:Y:S04]  /*80920*/  LDL.LU R72, [R1+0x2474] ;  /* 0x0024740001487983 */ /* 0x000ea80000300800 */
[----:B------:R-:W2:Y:S04]  /*80930*/  LDL.LU R74, [R1+0x2258] ;  /* 0x00225800014a7983 */ /* 0x000ea80000300800 */
[----:B----4-:R-:W4:Y:S04]  /*80940*/  LDL.LU R4, [R1+0x245c] ;  /* 0x00245c0001047983 */ /* 0x010f280000300800 */
[----:B------:R0:W-:Y:S04]  /*80950*/  STS.U16 [R5+UR76+0x61d80], R2 ;  /* 0x061d800205007988 */ /* 0x0001e8000800044c */
[----:B------:R-:W4:Y:S04]  /*80960*/  LDL.LU R77, [R1+0x2240] ;  /* 0x00224000014d7983 */ /* 0x000f280000300800 */
[----:B------:R1:W-:Y:S04]  /*80970*/  STS.U16 [R5+UR76+0x71d80], R76 ;  /* 0x071d804c05007988 */ /* 0x0003e8000800044c */
[----:B---3--:R3:W-:Y:S04]  /*80980*/  STS.U16 [R5+UR76+0x62180], R0 ;  /* 0x0621800005007988 */ /* 0x0087e8000800044c */
[----:B0-----:R-:W4:Y:S04]  /*80990*/  LDL.LU R2, [R1+0x2440] ;  /* 0x0024400001027983 */ /* 0x001f280000300800 */
[----:B-1----:R-:W4:Y:S04]  /*809a0*/  LDL.LU R76, [R1+0x2224] ;  /* 0x00222400014c7983 */ /* 0x002f280000300800 */
[----:B---3--:R-:W3:Y:S04]  /*809b0*/  LDL.LU R0, [R1+0x2424] ;  /* 0x0024240001007983 */ /* 0x008ee80000300800 */
        /* <DEDUP_REMOVED lines=28> */
[----:B--2---:R2:W-:Y:S04]  /*80b80*/  STS.U16 [R5+UR76+0x72580], R92 ;  /* 0x0725805c05007988 */ /* 0x0045e8000800044c */
        /* <DEDUP_REMOVED lines=9> */
[----:B----4-:R0:W-:Y:S04]  /*80c20*/  STS.U16 [R5+UR76+0x72d80], R4 ;  /* 0x072d800405007988 */ /* 0x0101e8000800044c */
[----:B------:R1:W-:Y:S04]  /*80c30*/  STS.U16 [R5+UR76+0x63180], R77 ;  /* 0x0631804d05007988 */ /* 0x0003e8000800044c */
[----:B------:R4:W-:Y:S04]  /*80c40*/  STS.U16 [R5+UR76+0x73180], R2 ;  /* 0x0731800205007988 */ /* 0x0009e8000800044c */
[----:B------:R1:W-:Y:S04]  /*80c50*/  STS.U16 [R5+UR76+0x63580], R76 ;  /* 0x0635804c05007988 */ /* 0x0003e8000800044c */
[----:B---3--:R3:W-:Y:S04]  /*80c60*/  STS.U16 [R5+UR76+0x73580], R0 ;  /* 0x0735800005007988 */ /* 0x0087e8000800044c */
[----:B0-----:R-:W2:Y:S04]  /*80c70*/  LDL.LU R4, [R1+0x2ff0] ;  /* 0x002ff00001047983 */ /* 0x001ea80000300800 */
[----:B-1----:R-:W2:Y:S04]  /*80c80*/  LDL.LU R77, [R1+0x2fec] ;  /* 0x002fec00014d7983 */ /* 0x002ea80000300800 */
[----:B----4-:R-:W4:Y:S04]  /*80c90*/  LDL.LU R2, [R1+0x2fe8] ;  /* 0x002fe80001027983 */ /* 0x010f280000300800 */
[----:B------:R-:W4:Y:S04]  /*80ca0*/  LDL.LU R76, [R1+0x2fe4] ;  /* 0x002fe400014c7983 */ /* 0x000f280000300800 */
[----:B---3--:R-:W3:Y:S04]  /*80cb0*/  LDL.LU R0, [R1+0x2fe0] ;  /* 0x002fe00001007983 */ /* 0x008ee80000300800 */
[----:B------:R0:W-:Y:S04]  /*80cc0*/  STS.U16 [R5+UR76+0x73d80], R89 ;  /* 0x073d805905007988 */ /* 0x0001e8000800044c */
[----:B------:R1:W-:Y:S04]  /*80cd0*/  STS.U16 [R5+UR76+0x64180], R87 ;  /* 0x0641805705007988 */ /* 0x0003e8000800044c */
[----:B------:R1:W-:Y:S04]  /*80ce0*/  STS.U16 [R5+UR76+0x74180], R75 ;  /* 0x0741804b05007988 */ /* 0x0003e8000800044c */
[----:B0-----:R-:W4:Y:S04]  /*80cf0*/  LDL.LU R89, [R1+0x2078] ;  /* 0x0020780001597983 */ /* 0x001f280000300800 */
[----:B-1----:R-:W4:Y:S04]  /*80d00*/  LDL.LU R87, [R1+0x2044] ;  /* 0x0020440001577983 */ /* 0x002f280000300800 */
        /* <DEDUP_REMOVED lines=16> */
[----:B------:R-:W-:Y:S04]  /*80e10*/  STS.U16 [R5+UR76+0x74d80], R71 ;  /* 0x074d804705007988 */ /* 0x000fe8000800044c */
[----:B0-----:R-:W4:Y:S04]  /*80e20*/  LDL.LU R67, [R1+0x1ef4] ;  /* 0x001ef40001437983 */ /* 0x001f280000300800 */
[----:B-1----:R-:W4:Y:S04]  /*80e30*/  LDL.LU R68, [R1+0x1ef0] ;  /* 0x001ef00001447983 */ /* 0x002f280000300800 */
[----:B------:R-:W4:Y:S04]  /*80e40*/  LDL.LU R69, [R1+0x235c] ;  /* 0x00235c0001457983 */ /* 0x000f280000300800 */
[----:B------:R-:W-:Y:S04]  /*80e50*/  STS.U16 [R5+UR76+0x65180], R78 ;  /* 0x0651804e05007988 */ /* 0x000fe8000800044c */
[----:B------:R-:W-:Y:S04]  /*80e60*/  STS.U16 [R5+UR76+0x75180], R79 ;  /* 0x0751804f05007988 */ /* 0x000fe8000800044c */
[----:B------:R-:W-:Y:S04]  /*80e70*/  STS.U16 [R5+UR76+0x65580], R3 ;  /* 0x0655800305007988 */ /* 0x000fe8000800044c */
[----:B------:R-:W-:Y:S04]  /*80e80*/  STS.U16 [R5+UR76+0x75580], R64 ;  /* 0x0755804005007988 */ /* 0x000fe8000800044c */
[----:B------:R0:W-:Y:S04]  /*80e90*/  STS.U16 [R5+UR76+0x75980], R73 ;  /* 0x0759804905007988 */ /* 0x0001e8000800044c */
[----:B------:R1:W-:Y:S04]  /*80ea0*/  STS.U16 [R5+UR76+0x65d80], R86 ;  /* 0x065d805605007988 */ /* 0x0003e8000800044c */
[----:B--2---:R2:W-:Y:S04]  /*80eb0*/  STS.U16 [R5+UR76+0x75d80], R92 ;  /* 0x075d805c05007988 */ /* 0x0045e8000800044c */
[----:B0-----:R-:W4:Y:S04]  /*80ec0*/  LDL.LU R73, [R1+0x2560] ;  /* 0x0025600001497983 */ /* 0x001f280000300800 */
[----:B-1----:R-:W4:Y:S04]  /*80ed0*/  LDL.LU R86, [R1+0x2344] ;  /* 0x0023440001567983 */ /* 0x002f280000300800 */
[----:B--2---:R-:W2:Y:S04]  /*80ee0*/  LDL.LU R92, [R1+0x2548] ;  /* 0x00254800015c7983 */ /* 0x004ea80000300800 */
        /* <DEDUP_REMOVED lines=9> */
[----:B------:R-:W2:Y:S04]  /*80f80*/  LDL.LU R64, [R1+0x2500] ;  /* 0x0025000001407983 */ /* 0x000ea80000300800 */
[----:B-1----:R-:W2:Y:S04]  /*80f90*/  LDL.LU R76, [R1+0x22e4] ;  /* 0x0022e400014c7983 */ /* 0x002ea80000300800 */
[----:B---3--:R-:W3:Y:S04]  /*80fa0*/  LDL.LU R2, [R1+0x24e8] ;  /* 0x0024e80001027983 */ /* 0x008ee80000300800 */
[----:B----4-:R-:W4:Y:S04]  /*80fb0*/  LDL.LU R4, [R1+0x2fdc] ;  /* 0x002fdc0001047983 */ /* 0x010f280000300800 */
        /* <DEDUP_REMOVED lines=17> */
[----:B------:R1:W-:Y:S04]  /*810d0*/  STS.U16 [R4+UR76+0x70200], R73 ;  /* 0x0702004904007988 */ /* 0x0003e8000800044c */
        /* <DEDUP_REMOVED lines=9> */
[----:B---3--:R0:W-:Y:S04]  /*81170*/  STS.U16 [R4+UR76+0x71600], R2 ;  /* 0x0716000204007988 */ /* 0x0081e8000800044c */
        /* <DEDUP_REMOVED lines=29> */
[----:B------:R1:W-:Y:S04]  /*81350*/  STS.U16 [R4+UR76+0x72200], R73 ;  /* 0x0722004904007988 */ /* 0x0003e8000800044c */
[----:B----4-:R4:W-:Y:S04]  /*81360*/  STS.U16 [R4+UR76+0x62600], R86 ;  /* 0x0626005604007988 */ /* 0x0109e8000800044c */
[----:B--2---:R2:W-:Y:S04]  /*81370*/  STS.U16 [R4+UR76+0x72600], R92 ;  /* 0x0726005c04007988 */ /* 0x0045e8000800044c */
[----:B------:R0:W-:Y:S04]  /*81380*/  STS.U16 [R4+UR76+0x62a00], R0 ;  /* 0x062a000004007988 */ /* 0x0001e8000800044c */
[----:B---3--:R3:W-:Y:S04]  /*81390*/  STS.U16 [R4+UR76+0x72a00], R76 ;  /* 0x072a004c04007988 */ /* 0x0087e8000800044c */
[----:B0-----:R-:W3:Y:S04]  /*813a0*/  LDL.LU R69, [R1+0x2154] ;  /* 0x0021540001457983 */ /* 0x001ee80000300800 */
[----:B-1----:R-:W3:Y:S04]  /*813b0*/  LDL.LU R73, [R1+0x2150] ;  /* 0x0021500001497983 */ /* 0x002ee80000300800 */
[----:B----4-:R-:W4:Y:S04]  /*813c0*/  LDL.LU R86, [R1+0x211c] ;  /* 0x00211c0001567983 */ /* 0x010f280000300800 */
[----:B--2---:R-:W2:Y:S04]  /*813d0*/  LDL.LU R92, [R1+0x2118] ;  /* 0x00211800015c7983 */ /* 0x004ea80000300800 */
        /* <DEDUP_REMOVED lines=50> */
[----:B------:R-:W-:Y:S04]  /*81700*/  STS.U16 [R4+UR76+0x76a00], R3 ;  /* 0x076a000304007988 */ /* 0x000fe8000800044c */
[----:B------:R1:W-:Y:S04]  /*81710*/  STS.U16 [R4+UR76+0x75e00], R77 ;  /* 0x075e004d04007988 */ /* 0x0003e8000800044c */
[----:B0-----:R-:W2:Y:S04]  /*81720*/  LDL.LU R2, [R1+0x22e0] ;  /* 0x0022e00001027983 */ /* 0x001ea80000300800 */
[----:B-1----:R-:W2:Y:S04]  /*81730*/  LDL.LU R77, [R1+0x24e4] ;  /* 0x0024e400014d7983 */ /* 0x002ea80000300800 */
[----:B------:R-:W2:Y:S04]  /*81740*/  LDL.LU R3, [R1+0x2fc4] ;  /* 0x002fc40001037983 */ /* 0x000ea80000300800 */
[----:B------:R0:W-:Y:S04]  /*81750*/  STS.U16 [R4+UR76+0x66e00], R79 ;  /* 0x066e004f04007988 */ /* 0x0001e8000800044c */
[----:B------:R1:W-:Y:S04]  /*81760*/  STS.U16 [R4+UR76+0x76e00], R78 ;  /* 0x076e004e04007988 */ /* 0x0003e8000800044c */
[----:B------:R1:W-:Y:S04]  /*81770*/  STS.U16 [R4+UR76+0x67200], R71 ;  /* 0x0672004704007988 */ /* 0x0003e8000800044c */
[----:B0-----:R-:W3:Y:S04]  /*81780*/  LDL.LU R79, [R1+0x22c8] ;  /* 0x0022c800014f7983 */ /* 0x001ee80000300800 */
        /* <DEDUP_REMOVED lines=8> */
[----:B------:R-:W-:Y:S04]  /*81810*/  STS.U16 [R4+UR76+0x77200], R67 ;  /* 0x0772004304007988 */ /* 0x000fe8000800044c */
[----:B------:R-:W-:Y:S04]  /*81820*/  STS.U16 [R4+UR76+0x67600], R68 ;  /* 0x0676004404007988 */ /* 0x000fe8000800044c */
[----:B0-----:R-:W3:Y:S04]  /*81830*/  LDL.LU R55, [R1+0x2298] ;  /* 0x0022980001377983 */ /* 0x001ee80000300800 */
[----:B------:R-:W-:Y:S04]  /*81840*/  STS.U16 [R4+UR76+0x77600], R74 ;  /* 0x0776004a04007988 */ /* 0x000fe8000800044c */
[----:B-1----:R-:W4:Y:S04]  /*81850*/  LDL.LU R44, [R1+0x249c] ;  /* 0x00249c00012c7983 */ /* 0x002f280000300800 */
[----:B------:R-:W4:Y:S04]  /*81860*/  LDL.LU R45, [R1+0x2280] ;  /* 0x00228000012d7983 */ /* 0x000f280000300800 */
[----:B------:R-:W-:Y:S04]  /*81870*/  STS.U16 [R4+UR76+0x67a00], R72 ;  /* 0x067a004804007988 */ /* 0x000fe8000800044c */
[----:B------:R-:W-:Y:S04]  /*81880*/  STS.U16 [R4+UR76+0x77a00], R70 ;  /* 0x077a004604007988 */ /* 0x000fe8000800044c */
[----:B------:R-:W-:Y:S04]  /*81890*/  STS.U16 [R4+UR76+0x67e00], R27 ;  /* 0x067e001b04007988 */ /* 0x000fe8000800044c */
[----:B------:R-:W-:Y:S04]  /*818a0*/  STS.U16 [R4+UR76+0x77e00], R26 ;  /* 0x077e001a04007988 */ /* 0x000fe8000800044c */
[----:B------:R-:W4:Y:S04]  /*818b0*/  LDL.LU R80, [R1+0x2484] ;  /* 0x0024840001507983 */ /* 0x000f280000300800 */
[----:B------:R-:W4:Y:S04]  /*818c0*/  LDL.LU R88, [R1+0x2268] ;  /* 0x0022680001587983 */ /* 0x000f280000300800 */
[----:B--2---:R0:W-:Y:S04]  /*818d0*/  STS.U16 [R3+UR76+0x60680], R87 ;  /* 0x0606805703007988 */ /* 0x0041e8000800044c */
[----:B------:R1:W-:Y:S04]  /*818e0*/  STS.U16 [R3+UR76+0x71680], R77 ;  /* 0x0716804d03007988 */ /* 0x0003e8000800044c */
[----:B------:R2:W-:Y:S04]  /*818f0*/  STS.U16 [R3+UR76+0x70680], R75 ;  /* 0x0706804b03007988 */ /* 0x0005e8000800044c */
[----:B0-----:R-:W4:Y:S04]  /*81900*/  LDL.LU R87, [R1+0x246c] ;  /* 0x00246c0001577983 */ /* 0x001f280000300800 */
[----:B-1----:R-:W4:Y:S04]  /*81910*/  LDL.LU R77, [R1+0x2250] ;  /* 0x00225000014d7983 */ /* 0x002f280000300800 */
[----:B--2---:R-:W2:Y:S04]  /*81920*/  LDL.LU R75, [R1+0x2454] ;  /* 0x00245400014b7983 */ /* 0x004ea80000300800 */
        /* <DEDUP_REMOVED lines=11> */
[----:B---3--:R3:W-:Y:S04]  /*819e0*/  STS.U16 [R3+UR76+0x61e80], R71 ;  /* 0x061e804703007988 */ /* 0x0087e8000800044c */
[----:B0-----:R-:W2:Y:S04]  /*819f0*/  LDL.LU R64, [R1+0x23e4] ;  /* 0x0023e40001407983 */ /* 0x001ea80000300800 */
[----:B-1----:R-:W2:Y:S04]  /*81a00*/  LDL.LU R69, [R1+0x21c8] ;  /* 0x0021c80001457983 */ /* 0x002ea80000300800 */
[----:B------:R-:W2:Y:S04]  /*81a10*/  LDL.LU R73, [R1+0x23c8] ;  /* 0x0023c80001497983 */ /* 0x000ea80000300800 */
[----:B------:R-:W2:Y:S04]  /*81a20*/  LDL.LU R2, [R1+0x21ac] ;  /* 0x0021ac0001027983 */ /* 0x000ea80000300800 */
[----:B---3--:R-:W3:Y:S04]  /*81a30*/  LDL.LU R71, [R1+0x23ac] ;  /* 0x0023ac0001477983 */ /* 0x008ee80000300800 */
        /* <DEDUP_REMOVED lines=19> */
[----:B-1----:R0:W5:Y:S04]  /*81b70*/  LDL.LU R25, [R1+0x2fc0] ;  /* 0x002fc00001197983 */ /* 0x0021680000300800 */
[----:B------:R-:W4:Y:S04]  /*81b80*/  LDL.LU R55, [R1+0x2fbc] ;  /* 0x002fbc0001377983 */ /* 0x000f280000300800 */
[----:B------:R0:W5:Y:S04]  /*81b90*/  LDL.LU R44, [R1+0x2fb8] ;  /* 0x002fb800012c7983 */ /* 0x0001680000300800 */
[----:B------:R0:W5:Y:S04]  /*81ba0*/  LDL.LU R45, [R1+0x2fb4] ;  /* 0x002fb400012d7983 */ /* 0x0001680000300800 */
[----:B------:R-:W4:Y:S04]  /*81bb0*/  LDL.LU R80, [R1+0x2fb0] ;  /* 0x002fb00001507983 */ /* 0x000f280000300800 */
[----:B------:R1:W-:Y:S04]  /*81bc0*/  STS.U16 [R3+UR76+0x62a80], R88 ;  /* 0x062a805803007988 */ /* 0x0003e8000800044c */
[----:B-1----:R-:W4:Y:S04]  /*81bd0*/  LDL.LU R88, [R1+0x2fac] ;  /* 0x002fac0001587983 */ /* 0x002f280000300800 */
[----:B------:R1:W-:Y:S04]  /*81be0*/  STS.U16 [R3+UR76+0x72a80], R87 ;  /* 0x072a805703007988 */ /* 0x0003e8000800044c */
[----:B------:R0:W-:Y:S04]  /*81bf0*/  STS.U16 [R3+UR76+0x62e80], R77 ;  /* 0x062e804d03007988 */ /* 0x0001e8000800044c */
[----:B--2---:R2:W-:Y:S04]  /*81c00*/  STS.U16 [R3+UR76+0x72e80], R75 ;  /* 0x072e804b03007988 */ /* 0x0045e8000800044c */
[----:B------:R0:W-:Y:S04]  /*81c10*/  STS.U16 [R3+UR76+0x63280], R67 ;  /* 0x0632804303007988 */ /* 0x0001e8000800044c */
[----:B------:R0:W-:Y:S04]  /*81c20*/  STS.U16 [R3+UR76+0x73280], R68 ;  /* 0x0732804403007988 */ /* 0x0001e8000800044c */
[----:B------:R2:W-:Y:S04]  /*81c30*/  STS.U16 [R3+UR76+0x63680], R70 ;  /* 0x0636804603007988 */ /* 0x0005e8000800044c */
[----:B-1----:R-:W4:Y:S04]  /*81c40*/  LDL.LU R87, [R1+0x20dc] ;  /* 0x0020dc0001577983 */ /* 0x002f280000300800 */
[----:B0-----:R-:W4:Y:S04]  /*81c50*/  LDL.LU R77, [R1+0x20d8] ;  /* 0x0020d800014d7983 */ /* 0x001f280000300800 */
        /* <DEDUP_REMOVED lines=18> */
[----:B---3--:R3:W-:Y:S04]  /*81d80*/  STS.U16 [R3+UR76+0x74680], R71 ;  /* 0x0746804703007988 */ /* 0x0087e8000800044c */
[----:B0-----:R-:W2:Y:S04]  /*81d90*/  LDL.LU R73, [R1+0x2f84] ;  /* 0x002f840001497983 */ /* 0x001ea80000300800 */
[----:B-1----:R-:W2:Y:S04]  /*81da0*/  LDL.LU R2, [R1+0x2f80] ;  /* 0x002f800001027983 */ /* 0x002ea80000300800 */
[----:B---3--:R-:W3:Y:S04]  /*81db0*/  LDL.LU R71, [R1+0x2f7c] ;  /* 0x002f7c0001477983 */ /* 0x008ee80000300800 */
[----:B------:R0:W-:Y:S04]  /*81dc0*/  STS.U16 [R3+UR76+0x74a80], R86 ;  /* 0x074a805603007988 */ /* 0x0001e8000800044c */
[----:B----4-:R1:W-:Y:S04]  /*81dd0*/  STS.U16 [R3+UR76+0x64e80], R92 ;  /* 0x064e805c03007988 */ /* 0x0103e8000800044c */
[----:B------:R4:W-:Y:S04]  /*81de0*/  STS.U16 [R3+UR76+0x74e80], R0 ;  /* 0x074e800003007988 */ /* 0x0009e8000800044c */
[----:B------:R0:W-:Y:S04]  /*81df0*/  STS.U16 [R3+UR76+0x65280], R76 ;  /* 0x0652804c03007988 */ /* 0x0001e8000800044c */
[----:B------:R0:W-:Y:S04]  /*81e00*/  STS.U16 [R3+UR76+0x75280], R79 ;  /* 0x0752804f03007988 */ /* 0x0001e8000800044c */
[----:B------:R4:W-:Y:S04]  /*81e10*/  STS.U16 [R3+UR76+0x65680], R78 ;  /* 0x0656804e03007988 */ /* 0x0009e8000800044c */
[----:B0-----:R-:W2:Y:S04]  /*81e20*/  LDL.LU R86, [R1+0x2354] ;  /* 0x0023540001567983 */ /* 0x001ea80000300800 */
[----:B-1----:R-:W2:Y:S04]  /*81e30*/  LDL.LU R92, [R1+0x2558] ;  /* 0x00255800015c7983 */ /* 0x002ea80000300800 */
[----:B----4-:R-:W4:Y:S04]  /*81e40*/  LDL.LU R0, [R1+0x233c] ;  /* 0x00233c0001007983 */ /* 0x010f280000300800 */
[----:B------:R-:W4:Y:S04]  /*81e50*/  LDL.LU R76, [R1+0x2540] ;  /* 0x00254000014c7983 */ /* 0x000f280000300800 */
[----:B------:R-:W4:Y:S04]  /*81e60*/  LDL.LU R79, [R1+0x2324] ;  /* 0x00232400014f7983 */ /* 0x000f280000300800 */
[----:B------:R-:W4:Y:S04]  /*81e70*/  LDL.LU R78, [R1+0x2528] ;  /* 0x00252800014e7983 */ /* 0x000f280000300800 */
[----:B------:R-:W-:Y:S04]  /*81e80*/  STS.U16 [R3+UR76+0x75a80], R77 ;  /* 0x075a804d03007988 */ /* 0x000fe8000800044c */
[----:B---3--:R0:W-:Y:S04]  /*81e90*/  STS.U16 [R3+UR76+0x75680], R71 ;  /* 0x0756804703007988 */ /* 0x0081e8000800044c */
[----:B--2---:R1:W-:Y:S04]  /*81ea0*/  STS.U16 [R3+UR76+0x75e80], R2 ;  /* 0x075e800203007988 */ /* 0x0043e8000800044c */
[----:B0-----:R-:W2:Y:S04]  /*81eb0*/  LDL.LU R71, [R1+0x230c] ;  /* 0x00230c0001477983 */ /* 0x001ea80000300800 */
[----:B------:R-:W3:Y:S04]  /*81ec0*/  LDL.LU R77, [R1+0x2510] ;  /* 0x00251000014d7983 */ /* 0x000ee80000300800 */
[----:B-1----:R-:W2:Y:S04]  /*81ed0*/  LDL.LU R2, [R1+0x2f78] ;  /* 0x002f780001027983 */ /* 0x002ea80000300800 */
[----:B------:R0:W-:Y:S04]  /*81ee0*/  STS.U16 [R3+UR76+0x66680], R64 ;  /* 0x0666804003007988 */ /* 0x0001e8000800044c */
[----:B------:R1:W-:Y:S04]  /*81ef0*/  STS.U16 [R3+UR76+0x66280], R73 ;  /* 0x0662804903007988 */ /* 0x0003e8000800044c */
[----:B------:R1:W-:Y:S04]  /*81f00*/  STS.U16 [R3+UR76+0x76280], R69 ;  /* 0x0762804503007988 */ /* 0x0003e8000800044c */
[----:B0-----:R-:W3:Y:S04]  /*81f10*/  LDL.LU R64, [R1+0x22f4] ;  /* 0x0022f40001407983 */ /* 0x001ee80000300800 */
[----:B-1----:R-:W3:Y:S04]  /*81f20*/  LDL.LU R73, [R1+0x24f8] ;  /* 0x0024f80001497983 */ /* 0x002ee80000300800 */
[----:B------:R-:W3:Y:S04]  /*81f30*/  LDL.LU R69, [R1+0x22dc] ;  /* 0x0022dc0001457983 */ /* 0x000ee80000300800 */
[----:B------:R-:W-:Y:S04]  /*81f40*/  STS.U16 [R3+UR76+0x64a80], R89 ;  /* 0x064a805903007988 */ /* 0x000fe8000800044c */
[----:B------:R-:W-:Y:S04]  /*81f50*/  STS.U16 [R3+UR76+0x65a80], R87 ;  /* 0x065a805703007988 */ /* 0x000fe8000800044c */
[----:B------:R-:W-:Y:S04]  /*81f60*/  STS.U16 [R3+UR76+0x65e80], R75 ;  /* 0x065e804b03007988 */ /* 0x000fe8000800044c */
[----:B------:R-:W-:Y:S04]  /*81f70*/  STS.U16 [R3+UR76+0x76680], R74 ;  /* 0x0766804a03007988 */ /* 0x000fe8000800044c */
[----:B------:R-:W-:Y:S04]  /*81f80*/  STS.U16 [R3+UR76+0x66a80], R72 ;  /* 0x066a804803007988 */ /* 0x000fe8000800044c */
[----:B------:R0:W-:Y:S04]  /*81f90*/  STS.U16 [R3+UR76+0x76a80], R70 ;  /* 0x076a804603007988 */ /* 0x0001e8000800044c */
        /* <DEDUP_REMOVED lines=10> */
[----:B0-----:R-:W3:Y:S04]  /*82040*/  LDL.LU R70, [R1+0x24e0] ;  /* 0x0024e00001467983 */ /* 0x001ee80000300800 */
[----:B--2---:R0:W-:Y:S04]  /*82050*/  STS.U16 [R2+UR76+0x60f00], R71 ;  /* 0x060f004702007988 */ /* 0x0041e8000800044c */
[----:B------:R1:W-:Y:S04]  /*82060*/  STS.U16 [R2+UR76+0x70300], R92 ;  /* 0x0703005c02007988 */ /* 0x0003e8000800044c */
[----:B----4-:R2:W-:Y:S04]  /*82070*/  STS.U16 [R2+UR76+0x60b00], R79 ;  /* 0x060b004f02007988 */ /* 0x0105e8000800044c */
[----:B------:R4:W-:Y:S04]  /*82080*/  STS.U16 [R2+UR76+0x70b00], R78 ;  /* 0x070b004e02007988 */ /* 0x0009e8000800044c */
[----:B0-----:R-:W3:Y:S04]  /*82090*/  LDL.LU R71, [R1+0x22c4] ;  /* 0x0022c40001477983 */ /* 0x001ee80000300800 */
[----:B------:R-:W3:Y:S04]  /*820a0*/  LDL.LU R72, [R1+0x24c8] ;  /* 0x0024c80001487983 */ /* 0x000ee80000300800 */
[----:B------:R-:W3:Y:S04]  /*820b0*/  LDL.LU R89, [R1+0x22ac] ;  /* 0x0022ac0001597983 */ /* 0x000ee80000300800 */
[----:B-1----:R-:W3:Y:S04]  /*820c0*/  LDL.LU R92, [R1+0x24b0] ;  /* 0x0024b000015c7983 */ /* 0x002ee80000300800 */
[----:B--2---:R-:W2:Y:S04]  /*820d0*/  LDL.LU R79, [R1+0x2294] ;  /* 0x00229400014f7983 */ /* 0x004ea80000300800 */
        /* <DEDUP_REMOVED lines=16> */
[----:B---3--:R3:W-:Y:S04]  /*821e0*/  STS.U16 [R2+UR76+0x70f00], R77 ;  /* 0x070f004d02007988 */ /* 0x0087e8000800044c */
[----:B------:R0:W-:Y:S04]  /*821f0*/  STS.U16 [R2+UR76+0x61300], R64 ;  /* 0x0613004002007988 */ /* 0x0001e8000800044c */
[----:B------:R1:W-:Y:S04]  /*82200*/  STS.U16 [R2+UR76+0x71300], R73 ;  /* 0x0713004902007988 */ /* 0x0003e8000800044c */
[----:B------:R3:W-:Y:S04]  /*82210*/  STS.U16 [R2+UR76+0x61700], R69 ;  /* 0x0617004502007988 */ /* 0x0007e8000800044c */
[----:B0-----:R-:W4:Y:S04]  /*82220*/  LDL.LU R0, [R1+0x23e0] ;  /* 0x0023e00001007983 */ /* 0x001f280000300800 */
[----:B-1----:R-:W4:Y:S04]  /*82230*/  LDL.LU R76, [R1+0x21c4] ;  /* 0x0021c400014c7983 */ /* 0x002f280000300800 */
[----:B---3--:R-:W3:Y:S04]  /*82240*/  LDL.LU R77, [R1+0x23c4] ;  /* 0x0023c400014d7983 */ /* 0x008ee80000300800 */
[----:B------:R-:W3:Y:S04]  /*82250*/  LDL.LU R64, [R1+0x21a8] ;  /* 0x0021a80001407983 */ /* 0x000ee80000300800 */
[----:B------:R-:W3:Y:S04]  /*82260*/  LDL.LU R73, [R1+0x23a8] ;  /* 0x0023a80001497983 */ /* 0x000ee80000300800 */
[----:B------:R-:W3:Y:S04]  /*82270*/  LDL.LU R69, [R1+0x218c] ;  /* 0x00218c0001457983 */ /* 0x000ee80000300800 */
[----:B------:R0:W-:Y:S04]  /*82280*/  STS.U16 [R2+UR76+0x60300], R86 ;  /* 0x0603005602007988 */ /* 0x0001e8000800044c */
[----:B------:R1:W-:Y:S04]  /*82290*/  STS.U16 [R2+UR76+0x71700], R70 ;  /* 0x0717004602007988 */ /* 0x0003e8000800044c */
[----:B0-----:R-:W3:Y:S04]  /*822a0*/  LDL.LU R86, [R1+0x238c] ;  /* 0x00238c0001567983 */ /* 0x001ee80000300800 */
[----:B-1----:R-:W3:Y:S04]  /*822b0*/  LDL.LU R70, [R1+0x2f74] ;  /* 0x002f740001467983 */ /* 0x002ee80000300800 */
[----:B------:R0:W-:Y:S04]  /*822c0*/  STS.U16 [R2+UR76+0x61b00], R71 ;  /* 0x061b004702007988 */ /* 0x0001e8000800044c */
[----:B------:R1:W-:Y:S04]  /*822d0*/  STS.U16 [R2+UR76+0x71b00], R72 ;  /* 0x071b004802007988 */ /* 0x0003e8000800044c */
[----:B------:R0:W-:Y:S04]  /*822e0*/  STS.U16 [R2+UR76+0x61f00], R89 ;  /* 0x061f005902007988 */ /* 0x0001e8000800044c */
[----:B------:R0:W-:Y:S04]  /*822f0*/  STS.U16 [R2+UR76+0x71f00], R92 ;  /* 0x071f005c02007988 */ /* 0x0001e8000800044c */
[----:B--2---:R2:W-:Y:S04]  /*82300*/  STS.U16 [R2+UR76+0x62300], R79 ;  /* 0x0623004f02007988 */ /* 0x0045e8000800044c */
[----:B----4-:R4:W-:Y:S04]  /*82310*/  STS.U16 [R2+UR76+0x72300], R78 ;  /* 0x0723004e02007988 */ /* 0x0109e8000800044c */
[----:B0-----:R-:W3:Y:S04]  /*82320*/  LDL.LU R71, [R1+0x2370] ;  /* 0x0023700001477983 */ /* 0x001ee80000300800 */
[----:B-1----:R-:W3:Y:S04]  /*82330*/  LDL.LU R72, [R1+0x2f70] ;  /* 0x002f700001487983 */ /* 0x002ee80000300800 */
[----:B------:R-:W3:Y:S04]  /*82340*/  LDL.LU R89, [R1+0x2f6c] ;  /* 0x002f6c0001597983 */ /* 0x000ee80000300800 */
[----:B------:R-:W3:Y:S04]  /*82350*/  LDL.LU R92, [R1+0x210c] ;  /* 0x00210c00015c7983 */ /* 0x000ee80000300800 */
[----:B--2---:R-:W2:Y:S04]  /*82360*/  LDL.LU R79, [R1+0x2108] ;  /* 0x00210800014f7983 */ /* 0x004ea80000300800 */
[----:B----4-:R-:W4:Y:S04]  /*82370*/  LDL.LU R78, [R1+0x20d4] ;  /* 0x0020d400014e7983 */ /* 0x010f280000300800 */
        /* <DEDUP_REMOVED lines=31> */
[----:B------:R-:W2:Y:S04]  /*82570*/  LDL.LU R0, [R1+0x2f34] ;  /* 0x002f340001007983 */ /* 0x000ea80000300800 */
[----:B------:R-:W4:Y:S04]  /*82580*/  LDL.LU R76, [R1+0x2f30] ;  /* 0x002f3000014c7983 */ /* 0x000f280000300800 */
[----:B---3--:R-:W3:Y:S04]  /*82590*/  LDL.LU R77, [R1+0x2f2c] ;  /* 0x002f2c00014d7983 */ /* 0x008ee80000300800 */
[----:B-1----:R-:W3:Y:S04]  /*825a0*/  LDL.LU R64, [R1+0x2f28] ;  /* 0x002f280001407983 */ /* 0x002ee80000300800 */
[----:B------:R-:W4:Y:S04]  /*825b0*/  LDL.LU R73, [R1+0x2f24] ;  /* 0x002f240001497983 */ /* 0x000f280000300800 */
[----:B------:R1:W-:Y:S04]  /*825c0*/  STS.U16 [R2+UR76+0x64b00], R69 ;  /* 0x064b004502007988 */ /* 0x0003e8000800044c */
[----:B-1----:R-:W4:Y:S04]  /*825d0*/  LDL.LU R69, [R1+0x2f20] ;  /* 0x002f200001457983 */ /* 0x002f280000300800 */
[----:B------:R-:W-:Y:S04]  /*825e0*/  STS.U16 [R2+UR76+0x74f00], R71 ;  /* 0x074f004702007988 */ /* 0x000fe8000800044c */
[----:B--2---:R-:W-:Y:S04]  /*825f0*/  STS.U16 [R2+UR76+0x75f00], R0 ;  /* 0x075f000002007988 */ /* 0x004fe8000800044c */
[----:B---3--:R-:W-:Y:S04]  /*82600*/  STS.U16 [R2+UR76+0x75300], R64 ;  /* 0x0753004002007988 */ /* 0x008fe8000800044c */
[----:B----4-:R-:W-:Y:S04]  /*82610*/  STS.U16 [R2+UR76+0x65300], R73 ;  /* 0x0653004902007988 */ /* 0x010fe8000800044c */
[----:B------:R1:W-:Y:S04]  /*82620*/  STS.U16 [R2+UR76+0x64f00], R69 ;  /* 0x064f004502007988 */ /* 0x0003e8000800044c */
[----:B-1----:R-:W2:Y:S04]  /*82630*/  LDL.LU R69, [R1+0x2350] ;  /* 0x0023500001457983 */ /* 0x002ea80000300800 */
[----:B------:R-:W3:Y:S04]  /*82640*/  LDL.LU R71, [R1+0x2554] ;  /* 0x0025540001477983 */ /* 0x000ee80000300800 */
[----:B------:R-:W4:Y:S04]  /*82650*/  LDL.LU R73, [R1+0x2338] ;  /* 0x0023380001497983 */ /* 0x000f280000300800 */
[----:B------:R-:W2:Y:S04]  /*82660*/  LDL.LU R64, [R1+0x253c] ;  /* 0x00253c0001407983 */ /* 0x000ea80000300800 */
[----:B------:R-:W2:Y:S04]  /*82670*/  LDL.LU R0, [R1+0x2f1c] ;  /* 0x002f1c0001007983 */ /* 0x000ea80000300800 */
        /* <DEDUP_REMOVED lines=21> */
[----:B-1----:R-:W4:Y:S04]  /*827d0*/  LDL.LU R65, [R1+0x2320] ;  /* 0x0023200001417983 */ /* 0x002f280000300800 */
[----:B------:R-:W-:Y:S04]  /*827e0*/  STS.U16 [R2+UR76+0x77f00], R56 ;  /* 0x077f003802007988 */ /* 0x000fe8000800044c */
[----:B0-----:R-:W4:Y:S04]  /*827f0*/  LDL.LU R67, [R1+0x2524] ;  /* 0x0025240001437983 */ /* 0x001f280000300800 */
[----:B--2---:R0:W-:Y:S04]  /*82800*/  STS.U16 [R0+UR76+0x60380], R69 ;  /* 0x0603804500007988 */ /* 0x0041e8000800044c */
[----:B---3--:R1:W-:Y:S04]  /*82810*/  STS.U16 [R0+UR76+0x70380], R71 ;  /* 0x0703804700007988 */ /* 0x0083e8000800044c */
[----:B----4-:R2:W-:Y:S04]  /*82820*/  STS.U16 [R0+UR76+0x60780], R73 ;  /* 0x0607804900007988 */ /* 0x0105e8000800044c */
[----:B0-----:R-:W3:Y:S04]  /*82830*/  LDL.LU R69, [R1+0x2308] ;  /* 0x0023080001457983 */ /* 0x001ee80000300800 */
        /* <DEDUP_REMOVED lines=23> */
[----:B0-----:R-:W2:Y:S04]  /*829b0*/  LDL.LU R64, [R1+0x23f8] ;  /* 0x0023f80001407983 */ /* 0x001ea80000300800 */
[----:B------:R0:W-:Y:S04]  /*829c0*/  STS.U16 [R0+UR76+0x60b80], R65 ;  /* 0x060b804100007988 */ /* 0x0001e8000800044c */
[----:B------:R1:W-:Y:S04]  /*829d0*/  STS.U16 [R0+UR76+0x70b80], R67 ;  /* 0x070b804300007988 */ /* 0x0003e8000800044c */
[----:B0-----:R-:W2:Y:S04]  /*829e0*/  LDL.LU R65, [R1+0x23dc] ;  /* 0x0023dc0001417983 */ /* 0x001ea80000300800 */
[----:B-1----:R-:W2:Y:S04]  /*829f0*/  LDL.LU R67, [R1+0x23c0] ;  /* 0x0023c00001437983 */ /* 0x002ea80000300800 */
[----:B---3--:R0:W-:Y:S04]  /*82a00*/  STS.U16 [R0+UR76+0x60f80], R69 ;  /* 0x060f804500007988 */ /* 0x0081e8000800044c */
[----:B----4-:R1:W-:Y:S04]  /*82a10*/  STS.U16 [R0+UR76+0x70f80], R71 ;  /* 0x070f804700007988 */ /* 0x0103e8000800044c */
[----:B--2---:R2:W-:Y:S04]  /*82a20*/  STS.U16 [R0+UR76+0x61380], R73 ;  /* 0x0613804900007988 */ /* 0x0045e8000800044c */
[----:B------:R3:W-:Y:S04]  /*82a30*/  STS.U16 [R0+UR76+0x71380], R56 ;  /* 0x0713803800007988 */ /* 0x0007e8000800044c */
[----:B------:R4:W-:Y:S04]  /*82a40*/  STS.U16 [R0+UR76+0x61780], R57 ;  /* 0x0617803900007988 */ /* 0x0009e8000800044c */
[----:B------:R2:W-:Y:S04]  /*82a50*/  STS.U16 [R0+UR76+0x71780], R58 ;  /* 0x0717803a00007988 */ /* 0x0005e8000800044c */
[----:B0-----:R-:W2:Y:S04]  /*82a60*/  LDL.LU R69, [R1+0x23a4] ;  /* 0x0023a40001457983 */ /* 0x001ea80000300800 */
[----:B-1----:R-:W2:Y:S04]  /*82a70*/  LDL.LU R71, [R1+0x2388] ;  /* 0x0023880001477983 */ /* 0x002ea80000300800 */
[----:B--2---:R-:W2:Y:S04]  /*82a80*/  LDL.LU R73, [R1+0x236c] ;  /* 0x00236c0001497983 */ /* 0x004ea80000300800 */
[----:B---3--:R0:W5:Y:S04]  /*82a90*/  LDL.LU R56, [R1+0x2f18] ;  /* 0x002f180001387983 */ /* 0x0081680000300800 */
[----:B----4-:R0:W5:Y:S04]  /*82aa0*/  LDL.LU R57, [R1+0x2f14] ;  /* 0x002f140001397983 */ /* 0x0101680000300800 */
        /* <DEDUP_REMOVED lines=8> */
[----:B---3--:R1:W5:Y:S04]  /*82b30*/  LDL.LU R60, [R1+0x2f08] ;  /* 0x002f0800013c7983 */ /* 0x0083680000300800 */
[----:B----4-:R1:W5:Y:S04]  /*82b40*/  LDL.LU R61, [R1+0x2f04] ;  /* 0x002f0400013d7983 */ /* 0x0103680000300800 */
[----:B0-----:R1:W5:Y:S04]  /*82b50*/  LDL.LU R62, [R1+0x2f00] ;  /* 0x002f0000013e7983 */ /* 0x0013680000300800 */
[----:B------:R1:W5:Y:S04]  /*82b60*/  LDL.LU R63, [R1+0x2efc] ;  /* 0x002efc00013f7983 */ /* 0x0003680000300800 */
        /* <DEDUP_REMOVED lines=8> */
[----:B----4-:R-:W4:Y:S04]  /*82bf0*/  LDL.LU R79, [R1+0x2ef0] ;  /* 0x002ef000014f7983 */ /* 0x010f280000300800 */
[----:B------:R-:W3:Y:S04]  /*82c00*/  LDL.LU R78, [R1+0x2eec] ;  /* 0x002eec00014e7983 */ /* 0x000ee80000300800 */
[----:B------:R-:W3:Y:S04]  /*82c10*/  LDL.LU R77, [R1+0x2ee8] ;  /* 0x002ee800014d7983 */ /* 0x000ee80000300800 */
[----:B-1----:R-:W3:Y:S04]  /*82c20*/  LDL.LU R76, [R1+0x2ee4] ;  /* 0x002ee400014c7983 */ /* 0x002ee80000300800 */
        /* <DEDUP_REMOVED lines=13> */
[----:B------:R-:W-:Y:S04]  /*82d00*/  STS.U16 [R0+UR76+0x73f80], R65 ;  /* 0x073f804100007988 */ /* 0x000fe8000800044c */
[----:B------:R-:W-:Y:S04]  /*82d10*/  STS.U16 [R0+UR76+0x74380], R67 ;  /* 0x0743804300007988 */ /* 0x000fe8000800044c */
[----:B------:R-:W-:Y:S04]  /*82d20*/  STS.U16 [R0+UR76+0x74780], R69 ;  /* 0x0747804500007988 */ /* 0x000fe8000800044c */
[----:B------:R-:W-:Y:S04]  /*82d30*/  STS.U16 [R0+UR76+0x74b80], R71 ;  /* 0x074b804700007988 */ /* 0x000fe8000800044c */
[----:B--2---:R-:W-:Y:S04]  /*82d40*/  STS.U16 [R0+UR76+0x74f80], R73 ;  /* 0x074f804900007988 */ /* 0x004fe8000800044c */
[----:B---3--:R-:W-:Y:S04]  /*82d50*/  STS.U16 [R0+UR76+0x65780], R76 ;  /* 0x0657804c00007988 */ /* 0x008fe8000800044c */
[----:B----4-:R-:W-:Y:S04]  /*82d60*/  STS.U16 [R0+UR76+0x75380], R75 ;  /* 0x0753804b00007988 */ /* 0x010fe8000800044c */
[----:B------:R0:W-:Y:S04]  /*82d70*/  STS.U16 [R0+UR76+0x63f80], R64 ;  /* 0x063f804000007988 */ /* 0x0001e8000800044c */
[----:B------:R1:W-:Y:S04]  /*82d80*/  STS.U16 [R0+UR76+0x64380], R66 ;  /* 0x0643804200007988 */ /* 0x0003e8000800044c */
[----:B------:R2:W-:Y:S04]  /*82d90*/  STS.U16 [R0+UR76+0x64780], R68 ;  /* 0x0647804400007988 */ /* 0x0005e8000800044c */
[----:B------:R3:W-:Y:S04]  /*82da0*/  STS.U16 [R0+UR76+0x64b80], R70 ;  /* 0x064b804600007988 */ /* 0x0007e8000800044c */
[----:B0-----:R0:W5:Y:S04]  /*82db0*/  LDL.LU R64, [R1+0x2ec4] ;  /* 0x002ec40001407983 */ /* 0x0011680000300800 */
[----:B------:R0:W5:Y:S04]  /*82dc0*/  LDL.LU R65, [R1+0x2ec0] ;  /* 0x002ec00001417983 */ /* 0x0001680000300800 */
[----:B-1----:R0:W5:Y:S04]  /*82dd0*/  LDL.LU R66, [R1+0x2ebc] ;  /* 0x002ebc0001427983 */ /* 0x0021680000300800 */
[----:B------:R0:W5:Y:S04]  /*82de0*/  LDL.LU R67, [R1+0x2eb8] ;  /* 0x002eb80001437983 */ /* 0x0001680000300800 */
[----:B--2---:R0:W5:Y:S04]  /*82df0*/  LDL.LU R68, [R1+0x2eb4] ;  /* 0x002eb40001447983 */ /* 0x0041680000300800 */
[----:B------:R0:W5:Y:S04]  /*82e00*/  LDL.LU R69, [R1+0x2eb0] ;  /* 0x002eb00001457983 */ /* 0x0001680000300800 */
[----:B---3--:R0:W5:Y:S04]  /*82e10*/  LDL.LU R70, [R1+0x2eac] ;  /* 0x002eac0001467983 */ /* 0x0081680000300800 */
[----:B------:R0:W5:Y:S04]  /*82e20*/  LDL.LU R71, [R1+0x2ea8] ;  /* 0x002ea80001477983 */ /* 0x0001680000300800 */
[----:B------:R1:W-:Y:S04]  /*82e30*/  STS.U16 [R0+UR76+0x64f80], R72 ;  /* 0x064f804800007988 */ /* 0x0003e8000800044c */
[----:B------:R2:W-:Y:S04]  /*82e40*/  STS.U16 [R0+UR76+0x65380], R74 ;  /* 0x0653804a00007988 */ /* 0x0005e8000800044c */
[----:B------:R3:W-:Y:S04]  /*82e50*/  STS.U16 [R0+UR76+0x75780], R77 ;  /* 0x0757804d00007988 */ /* 0x0007e8000800044c */
[----:B------:R4:W-:Y:S04]  /*82e60*/  STS.U16 [R0+UR76+0x65b80], R78 ;  /* 0x065b804e00007988 */ /* 0x0009e8000800044c */
[----:B------:R0:W-:Y:S04]  /*82e70*/  STS.U16 [R0+UR76+0x75b80], R79 ;  /* 0x075b804f00007988 */ /* 0x0001e8000800044c */
[----:B-1----:R1:W5:Y:S04]  /*82e80*/  LDL.LU R72, [R1+0x2ea4] ;  /* 0x002ea40001487983 */ /* 0x0023680000300800 */
[----:B------:R1:W5:Y:S04]  /*82e90*/  LDL.LU R73, [R1+0x2ea0] ;  /* 0x002ea00001497983 */ /* 0x0003680000300800 */
[----:B--2---:R1:W5:Y:S04]  /*82ea0*/  LDL.LU R74, [R1+0x2e9c] ;  /* 0x002e9c00014a7983 */ /* 0x0043680000300800 */
[----:B------:R1:W5:Y:S04]  /*82eb0*/  LDL.LU R75, [R1+0x2e98] ;  /* 0x002e9800014b7983 */ /* 0x0003680000300800 */
[----:B------:R1:W5:Y:S04]  /*82ec0*/  LDL.LU R76, [R1+0x2e94] ;  /* 0x002e9400014c7983 */ /* 0x0003680000300800 */
[----:B---3--:R1:W5:Y:S04]  /*82ed0*/  LDL.LU R77, [R1+0x2e90] ;  /* 0x002e9000014d7983 */ /* 0x0083680000300800 */
[----:B----4-:R1:W5:Y:S04]  /*82ee0*/  LDL.LU R78, [R1+0x2e8c] ;  /* 0x002e8c00014e7983 */ /* 0x0103680000300800 */
[----:B0-----:R1:W5:Y:S04]  /*82ef0*/  LDL.LU R79, [R1+0x2e88] ;  /* 0x002e8800014f7983 */ /* 0x0013680000300800 */
[----:B------:R0:W-:Y:S04]  /*82f00*/  STS.U16 [R0+UR76+0x65f80], R92 ;  /* 0x065f805c00007988 */ /* 0x0001e8000800044c */
[----:B0-----:R-:W2:Y:S04]  /*82f10*/  LDL.LU R92, [R1+0x2e84] ;  /* 0x002e8400015c7983 */ /* 0x001ea80000300800 */
[----:B------:R0:W-:Y:S04]  /*82f20*/  STS.U16 [R0+UR76+0x75f80], R86 ;  /* 0x075f805600007988 */ /* 0x0001e8000800044c */
[----:B------:R3:W-:Y:S04]  /*82f30*/  STS.U16 [R0+UR76+0x66380], R87 ;  /* 0x0663805700007988 */ /* 0x0007e8000800044c */
[----:B------:R4:W-:Y:S04]  /*82f40*/  STS.U16 [R0+UR76+0x76380], R89 ;  /* 0x0763805900007988 */ /* 0x0009e8000800044c */
[----:B------:R1:W-:Y:S04]  /*82f50*/  STS.U16 [R0+UR76+0x66780], R26 ;  /* 0x0667801a00007988 */ /* 0x0003e8000800044c */
[----:B0-----:R0:W5:Y:S04]  /*82f60*/  LDL.LU R86, [R1+0x2e80] ;  /* 0x002e800001567983 */ /* 0x0011680000300800 */
[----:B---3--:R0:W5:Y:S04]  /*82f70*/  LDL.LU R87, [R1+0x2e7c] ;  /* 0x002e7c0001577983 */ /* 0x0081680000300800 */
[----:B----4-:R-:W3:Y:S04]  /*82f80*/  LDL.LU R89, [R1+0x2e78] ;  /* 0x002e780001597983 */ /* 0x010ee80000300800 */
[----:B-1----:R0:W5:Y:S04]  /*82f90*/  LDL.LU R26, [R1+0x2e74] ;  /* 0x002e7400011a7983 */ /* 0x0021680000300800 */
[----:B------:R1:W-:Y:S04]  /*82fa0*/  STS.U16 [R0+UR76+0x76780], R27 ;  /* 0x0767801b00007988 */ /* 0x0003e8000800044c */
[----:B------:R4:W-:Y:S04]  /*82fb0*/  STS.U16 [R0+UR76+0x66b80], R88 ;  /* 0x066b805800007988 */ /* 0x0009e8000800044c */
[----:B------:R0:W-:Y:S04]  /*82fc0*/  STS.U16 [R0+UR76+0x76b80], R80 ;  /* 0x076b805000007988 */ /* 0x0001e8000800044c */
[----:B------:R0:W-:Y:S04]  /*82fd0*/  STS.U16 [R0+UR76+0x66f80], R84 ;  /* 0x066f805400007988 */ /* 0x0001e8000800044c */
[----:B------:R0:W-:Y:S04]  /*82fe0*/  STS.U16 [R0+UR76+0x76f80], R85 ;  /* 0x076f805500007988 */ /* 0x0001e8000800044c */
[----:B------:R0:W-:Y:S04]  /*82ff0*/  STS.U16 [R0+UR76+0x67380], R82 ;  /* 0x0673805200007988 */ /* 0x0001e8000800044c */
[----:B-1----:R1:W5:Y:S04]  /*83000*/  LDL.LU R27, [R1+0x2e70] ;  /* 0x002e7000011b7983 */ /* 0x0023680000300800 */
[----:B----4-:R1:W5:Y:S04]  /*83010*/  LDL.LU R88, [R1+0x2e6c] ;  /* 0x002e6c0001587983 */ /* 0x0103680000300800 */
[----:B0-----:R1:W5:Y:S04]  /*83020*/  LDL.LU R80, [R1+0x2e68] ;  /* 0x002e680001507983 */ /* 0x0013680000300800 */
[----:B------:R1:W5:Y:S04]  /*83030*/  LDL.LU R84, [R1+0x2e64] ;  /* 0x002e640001547983 */ /* 0x0003680000300800 */
[----:B------:R1:W5:Y:S04]  /*83040*/  LDL.LU R85, [R1+0x2e60] ;  /* 0x002e600001557983 */ /* 0x0003680000300800 */
[----:B------:R1:W5:Y:S04]  /*83050*/  LDL.LU R82, [R1+0x2e5c] ;  /* 0x002e5c0001527983 */ /* 0x0003680000300800 */
[----:B------:R0:W-:Y:S04]  /*83060*/  STS.U16 [R0+UR76+0x77380], R83 ;  /* 0x0773805300007988 */ /* 0x0001e8000800044c */
[----:B------:R4:W-:Y:S04]  /*83070*/  STS.U16 [R0+UR76+0x67780], R90 ;  /* 0x0677805a00007988 */ /* 0x0009e8000800044c */
[----:B------:R1:W-:Y:S04]  /*83080*/  STS.U16 [R0+UR76+0x77780], R91 ;  /* 0x0777805b00007988 */ /* 0x0003e8000800044c */
[----:B------:R1:W-:Y:S04]  /*83090*/  STS.U16 [R0+UR76+0x67b80], R93 ;  /* 0x067b805d00007988 */ /* 0x0003e8000800044c */
[----:B0-----:R0:W5:Y:S04]  /*830a0*/  LDL.LU R83, [R1+0x2e58] ;  /* 0x002e580001537983 */ /* 0x0011680000300800 */
[----:B----4-:R0:W5:Y:S04]  /*830b0*/  LDL.LU R90, [R1+0x2e54] ;  /* 0x002e5400015a7983 */ /* 0x0101680000300800 */
[----:B-1----:R0:W5:Y:S04]  /*830c0*/  LDL.LU R91, [R1+0x2e50] ;  /* 0x002e5000015b7983 */ /* 0x0021680000300800 */
[----:B------:R0:W5:Y:S04]  /*830d0*/  LDL.LU R93, [R1+0x2e4c] ;  /* 0x002e4c00015d7983 */ /* 0x0001680000300800 */
[----:B--2---:R1:W-:Y:S04]  /*830e0*/  STS.U16 [R0+UR76+0x77f80], R92 ;  /* 0x077f805c00007988 */ /* 0x0043e8000800044c */
[----:B-1----:R-:W2:Y:S04]  /*830f0*/  LDL R92, [R1+0x26d4] ;  /* 0x0026d400015c7983 */ /* 0x002ea80000100800 */
[----:B------:R1:W-:Y:S04]  /*83100*/  STS.U16 [R0+UR76+0x77b80], R81 ;  /* 0x077b805100007988 */ /* 0x0003e8000800044c */
[----:B---3--:R3:W-:Y:S01]  /*83110*/  STS.U16 [R0+UR76+0x67f80], R89 ;  /* 0x067f805900007988 */ /* 0x0087e2000800044c */
[----:B------:R4:W-:Y:S06]  /*83120*/  MEMBAR.ALL.CTA ;  /* 0x0000000000007992 */ /* 0x0009ec0000008000 */
[----:B----4-:R-:W4:Y:S01]  /*83130*/  FENCE.VIEW.ASYNC.S ;  /* 0x00000000000073c6 */ /* 0x010f220000000000 */
[----:B-1----:R-:W1:Y:S01]  /*83140*/  S2R R81, SR_TID.X ;  /* 0x0000000000517919 */ /* 0x002e620000002100 */
[----:B---3--:R-:W3:Y:S02]  /*83150*/  LDC R89, c[0x0][0x3ac] ;  /* 0x0000eb00ff597b82 */ /* 0x008ee40000000800 */
[----:B---3--:R-:W-:Y:S01]  /*83160*/  IMAD.SHL.U32 R89, R89, 0x100, RZ ;  /* 0x0000010059597824 */ /* 0x008fe200078e00ff */
[----:B-1----:R-:W-:-:S03]  /*83170*/  LOP3.LUT R81, R81, 0x7f, RZ, 0xc0, !PT ;  /* 0x0000007f51517812 */ /* 0x002fc600078ec0ff */
[----:B------:R-:W-:Y:S01]  /*83180*/  IMAD.SHL.U32 R89, R89, 0x2, RZ ;  /* 0x0000000259597824 */ /* 0x000fe200078e00ff */
[----:B------:R-:W-:Y:S01]  /*83190*/  LOP3.LUT R81, R81, 0x80, RZ, 0xfc, !PT ;  /* 0x0000008051517812 */ /* 0x000fe200078efcff */
[----:B----4-:R-:W-:Y:S01]  /*831a0*/  BAR.SYNC.DEFER_BLOCKING 0x0 ;  /* 0x0000000000007b1d */ /* 0x010fe20000010000 */
[----:B--2---:R-:W-:-:S05]  /*831b0*/  LEA R92, R92, UR76, 0x3 ;  /* 0x0000004c5c5c7c11 */ /* 0x004fca000f8e18ff */
[----:B------:R-:W-:-:S05]  /*831c0*/  VIADD R92, R92, 0x80000 ;  /* 0x000800005c5c7836 */ /* 0x000fca0000000000 */
[----:B------:R-:W-:Y:S01]  /*831d0*/  R2UR UR4, R92 ;  /* 0x000000005c0472ca */ /* 0x000fe200000e0000 */
[----:B0-----:R-:W-:-:S14]  /*831e0*/  @P2 BRA `(.L_x_9) ;  /* 0x0000000400882947 */ /* 0x001fdc0003800000 */
[----:B------:R0:W-:Y:S04]  /*831f0*/  STL.64 [R1+0x2e58], R4 ;  /* 0x002e580401007387 */ /* 0x0001e80000100a00 */
[----:B0-----:R-:W2:Y:S01]  /*83200*/  LDL R4, [R1+0x2e40] ;  /* 0x002e400001047983 */ /* 0x001ea20000100800 */
[----:B------:R-:W-:Y:S02]  /*83210*/  ELECT P0, URZ, PT ;  /* 0x0000000000ff782f */ /* 0x000fe40003800000 */
[----:B------:R-:W-:Y:S02]  /*83220*/  MOV.SPILL R89, UR73 ;  /* 0x0000004900597c02 */ /* 0x000fe40009000f00 */
[----:B------:R-:W-:Y:S01]  /*83230*/  MOV.SPILL R81, UR72 ;  /* 0x0000004800517c02 */ /* 0x000fe20009000f00 */
[----:B------:R0:W-:Y:S01]  /*83240*/  STL.64 [R1+0x2e50], R2 ;  /* 0x002e500201007387 */ /* 0x0001e20000100a00 */
[----:B------:R-:W-:-:S07]  /*83250*/  MOV.SPILL R92, UR6 ;  /* 0x00000006005c7c02 */ /* 0x000fce0009000f00 */
[----:B------:R-:W-:Y:S01]  /*83260*/  @P0 IMAD.MOV.U32 R5, RZ, RZ, 0x40004040 ;  /* 0x40004040ff050424 */ /* 0x000fe200078e00ff */
[----:B------:R-:W-:Y:S01]  /*83270*/  UMOV UR72, 0x0 ;  /* 0x0000000000487882 */ /* 0x000fe20000000000 */
[----:B------:R-:W-:Y:S01]  /*83280*/  UMOV UR73, 0x8408010 ;  /* 0x0840801000497882 */ /* 0x000fe20000000000 */
[----:B0-----:R-:W-:Y:S02]  /*83290*/  MOV.SPILL R2, UR7 ;  /* 0x0000000700027c02 */ /* 0x001fe40009000f00 */
[----:B------:R-:W-:Y:S01]  /*832a0*/  @P0 R2UR UR75, R5 ;  /* 0x00000000054b02ca */ /* 0x000fe200000e0000 */
[----:B------:R-:W-:Y:S02]  /*832b0*/  UIADD3.64 UR6, UPT, UPT, UR8, 0x100, URZ ;  /* 0x0000010008067897 */ /* 0x000fe4000fffe0ff */
[----:B------:R-:W-:Y:S01]  /*832c0*/  UIADD3 UR77, UPT, UPT, UR5, 0x100, URZ ;  /* 0x00000100054d7890 */ /* 0x000fe2000fffe0ff */
[----:B------:R-:W-:Y:S01]  /*832d0*/  IMAD.MOV.U32 R3, RZ, RZ, RZ ;  /* 0x000000ffff037224 */ /* 0x000fe200078e00ff */
[----:B--2---:R-:W-:-:S13]  /*832e0*/  R2UR UR74, R4 ;  /* 0x00000000044a72ca */ /* 0x004fda00000e0000 */
[----:B------:R-:W-:-:S05]  /*832f0*/  IMAD.U32 R4, RZ, RZ, UR74 ;  /* 0x0000004aff047e24 */ /* 0x000fca000f8e00ff */
[----:B------:R-:W-:Y:S02]  /*83300*/  @P0 R2UR UR74, R4 ;  /* 0x00000000044a02ca */ /* 0x000fe400000e0000 */
[----:B------:R0:W5:Y:S11]  /*83310*/  LDL.LU.64 R4, [R1+0x2e58] ;  /* 0x002e580001047983 */ /* 0x0001760000300a00 */
[----:B------:R1:W-:Y:S02]  /*83320*/  UTCHMMA gdesc[UR74], gdesc[UR12], tmem[UR5], tmem[UR72], idesc[UR73], UPT ;  /* 0x00ff480c4a0075ea */ /* 0x0003e4000b800005 */
[----:B-1----:R-:W-:Y:S01]  /*83330*/  UIADD3.64 UR72, UPT, UPT, UR8, 0x80, URZ ;  /* 0x0000008008487897 */ /* 0x002fe2000fffe0ff */
[----:B------:R-:W-:Y:S01]  /*83340*/  UMOV UR74, 0x0 ;  /* 0x00000000004a7882 */ /* 0x000fe20000000000 */
[----:B------:R-:W-:-:S02]  /*83350*/  UMOV UR75, 0x8408010 ;  /* 0x08408010004b7882 */ /* 0x000fc40000000000 */
[----:B------:R-:W-:Y:S05]  /*83360*/  UTCHMMA gdesc[UR8], gdesc[UR10], tmem[UR5], tmem[UR74], idesc[UR75], UPT ;  /* 0x00ff4a0a080075ea */ /* 0x000fea000b800005 */
[----:B------:R1:W-:Y:S01]  /*83370*/  UTCHMMA gdesc[UR72], gdesc[UR14], tmem[UR5], tmem[UR74], idesc[UR75], UPT ;  /* 0x00ff4a0e480075ea */ /* 0x0003e2000b800005 */
[----:B------:R2:W-:Y:S01]  /*83380*/  UTCHMMA gdesc[UR6], gdesc[UR16], tmem[UR5], tmem[UR74], idesc[UR75], UPT ;  /* 0x00ff4a10060075ea */ /* 0x0005e2000b800005 */
[----:B-1----:R-:W-:Y:S02]  /*83390*/  UIADD3.64 UR72, UPT, UPT, UR8, 0x180, URZ ;  /* 0x0000018008487897 */ /* 0x002fe4000fffe0ff */
[----:B--2---:R-:W-:-:S07]  /*833a0*/  UIADD3.64 UR6, UPT, UPT, UR8, 0x200, URZ ;  /* 0x0000020008067897 */ /* 0x004fce000fffe0ff */
[----:B------:R1:W-:Y:S02]  /*833b0*/  UTCHMMA gdesc[UR72], gdesc[UR18], tmem[UR5], tmem[UR74], idesc[UR75], UPT ;  /* 0x00ff4a12480075ea */ /* 0x0003e4000b800005 */
        /* <DEDUP_REMOVED lines=21> */
[----:B-1----:R-:W-:Y:S01]  /*83510*/  R2UR.FILL UR73, R89 ;  /* 0x00000000594972ca */ /* 0x002fe200004e0000 */
[----:B--2---:R-:W-:Y:S01]  /*83520*/  UIADD3 UR74, UPT, UPT, UR5, 0x100, URZ ;  /* 0x00000100054a7890 */ /* 0x004fe2000fffe0ff */
[----:B------:R-:W-:Y:S01]  /*83530*/  R2UR.FILL UR72, R81 ;  /* 0x00000000514872ca */ /* 0x000fe200004e0000 */
[----:B------:R-:W-:Y:S01]  /*83540*/  UIADD3 UR75, UPT, UPT, UR5, 0x100, URZ ;  /* 0x00000100054b7890 */ /* 0x000fe2000fffe0ff */
[----:B------:R-:W1:Y:S01]  /*83550*/  S2R R81, SR_TID.X ;  /* 0x0000000000517919 */ /* 0x000e620000002100 */
[----:B------:R-:W-:Y:S01]  /*83560*/  UMOV UR6, 0x0 ;  /* 0x0000000000067882 */ /* 0x000fe20000000000 */
[----:B------:R-:W-:Y:S01]  /*83570*/  UMOV UR7, 0x8408010 ;  /* 0x0840801000077882 */ /* 0x000fe20000000000 */
[----:B------:R-:W2:Y:S03]  /*83580*/  LDC R89, c[0x0][0x3ac] ;  /* 0x0000eb00ff597b82 */ /* 0x000ea60000000800 */
[----:B------:R3:W-:Y:S02]  /*83590*/  UTCHMMA gdesc[UR42], gdesc[UR12], tmem[UR74], tmem[UR6], idesc[UR7], UPT ;  /* 0x00ff060c2a0075ea */ /* 0x0007e4000b80004a */
[----:B------:R4:W-:Y:S01]  /*835a0*/  UTCHMMA gdesc[UR44], gdesc[UR10], tmem[UR75], tmem[UR6], idesc[UR7], UPT ;  /* 0x00ff060a2c0075ea */ /* 0x0009e2000b80004b */
[----:B---3--:R-:W-:Y:S01]  /*835b0*/  UMOV UR74, 0x0 ;  /* 0x00000000004a7882 */ /* 0x008fe20000000000 */
[----:B----4-:R-:W-:-:S02]  /*835c0*/  UMOV UR75, 0x8408010 ;  /* 0x08408010004b7882 */ /* 0x010fc40000000000 */
[----:B------:R3:W-:Y:S01]  /*835d0*/  UTCHMMA gdesc[UR46], gdesc[UR14], tmem[UR77], tmem[UR74], idesc[UR75], UPT ;  /* 0x00ff4a0e2e0075ea */ /* 0x0007e2000b80004d */
[----:B--2---:R-:W-:Y:S01]  /*835e0*/  IMAD.SHL.U32 R89, R89, 0x100, RZ ;  /* 0x0000010059597824 */ /* 0x004fe200078e00ff */
[----:B---3--:R-:W-:-:S03]  /*835f0*/  UIADD3 UR74, UPT, UPT, UR5, 0x100, URZ ;  /* 0x00000100054a7890 */ /* 0x008fc6000fffe0ff */
[----:B------:R-:W-:Y:S01]  /*83600*/  IMAD.SHL.U32 R89, R89, 0x2, RZ ;  /* 0x0000000259597824 */ /* 0x000fe200078e00ff */
[----:B------:R-:W-:Y:S01]  /*83610*/  UIADD3 UR75, UPT, UPT, UR5, 0x100, URZ ;  /* 0x00000100054b7890 */ /* 0x000fe2000fffe0ff */
[----:B-1----:R-:W-:-:S04]  /*83620*/  LOP3.LUT R81, R81, 0x7f, RZ, 0xc0, !PT ;  /* 0x0000007f51517812 */ /* 0x002fc800078ec0ff */
[----:B------:R-:W-:Y:S01]  /*83630*/  LOP3.LUT R81, R81, 0x80, RZ, 0xfc, !PT ;  /* 0x0000008051517812 */ /* 0x000fe200078efcff */
[----:B------:R-:W-:Y:S03]  /*83640*/  UTCHMMA gdesc[UR48], gdesc[UR16], tmem[UR74], tmem[UR6], idesc[UR7], UPT ;  /* 0x00ff0610300075ea */ /* 0x000fe6000b80004a */
[----:B------:R-:W-:Y:S01]  /*83650*/  UTCHMMA gdesc[UR50], gdesc[UR18], tmem[UR75], tmem[UR6], idesc[UR7], UPT ;  /* 0x00ff0612320075ea */ /* 0x000fe2000b80004b */
[----:B------:R1:W-:Y:S01]  /*83660*/  UTCHMMA gdesc[UR52], gdesc[UR20], tmem[UR74], tmem[UR6], idesc[UR7], UPT ;  /* 0x00ff0614340075ea */ /* 0x0003e2000b80004a */
[----:B------:R2:W-:Y:S01]  /*83670*/  UTCHMMA gdesc[UR54], gdesc[UR22], tmem[UR75], tmem[UR6], idesc[UR7], UPT ;  /* 0x00ff0616360075ea */ /* 0x0005e2000b80004b */
[----:B-1----:R-:W-:Y:S01]  /*83680*/  UMOV UR74, 0x0 ;  /* 0x00000000004a7882 */ /* 0x002fe20000000000 */
[----:B--2---:R-:W-:Y:S02]  /*83690*/  UMOV UR75, 0x8408010 ;  /* 0x08408010004b7882 */ /* 0x004fe40000000000 */
[----:B------:R1:W-:Y:S02]  /*836a0*/  UTCHMMA gdesc[UR56], gdesc[UR24], tmem[UR77], tmem[UR74], idesc[UR75], UPT ;  /* 0x00ff4a18380075ea */ /* 0x0003e4000b80004d */
[----:B-1----:R-:W-:-:S02]  /*836b0*/  UIADD3 UR74, UPT, UPT, UR5, 0x100, URZ ;  /* 0x00000100054a7890 */ /* 0x002fc4000fffe0ff */
[----:B------:R-:W-:-:S07]  /*836c0*/  UIADD3 UR75, UPT, UPT, UR5, 0x100, URZ ;  /* 0x00000100054b7890 */ /* 0x000fce000fffe0ff */
[----:B------:R-:W-:Y:S02]  /*836d0*/  UTCHMMA gdesc[UR58], gdesc[UR26], tmem[UR74], tmem[UR6], idesc[UR7], UPT ;  /* 0x00ff061a3a0075ea */ /* 0x000fe4000b80004a */
        /* <DEDUP_REMOVED lines=10> */
[----:B------:R1:W-:Y:S02]  /*83780*/  UTCHMMA gdesc[UR72], gdesc[UR40], tmem[UR74], tmem[UR6], idesc[UR7], UPT ;  /* 0x00ff0628480075ea */ /* 0x0003e4000b80004a */
[----:B-1----:R-:W-:Y:S01]  /*83790*/  R2UR.FILL UR7, R2 ;  /* 0x00000000020772ca */ /* 0x002fe200004e0000 */
[----:B------:R-:W-:Y:S01]  /*837a0*/  IMAD.U32 R2, RZ, RZ, UR4 ;  /* 0x00000004ff027e24 */ /* 0x000fe2000f8e00ff */
[----:B------:R-:W-:-:S04]  /*837b0*/  R2UR.FILL UR6, R92 ;  /* 0x000000005c0672ca */ /* 0x000fc800004e0000 */
[----:B------:R-:W-:Y:S02]  /*837c0*/  @P0 MOV R92, R2 ;  /* 0x00000002005c0202 */ /* 0x000fe40000000f00 */
[----:B------:R0:W5:Y:S02]  /*837d0*/  LDL.LU.64 R2, [R1+0x2e50] ;  /* 0x002e500001027983 */ /* 0x0001640000300a00 */
[----:B------:R-:W-:-:S13]  /*837e0*/  @P0 R2UR UR77, R92 ;  /* 0x000000005c4d02ca */ /* 0x000fda00000e0000 */
[----:B------:R0:W-:Y:S01]  /*837f0*/  UTCBAR [UR77], URZ ;  /* 0x000000ff4d0073e9 */ /* 0x0001e200080000ff */
[----:B------:R-:W-:Y:S01]  /*83800*/  NOP ;  /* 0x0000000000007918 */ /* 0x000fe20000000000 */
.L_x_9:
[----:B------:R-:W2:Y:S04]  /*83810*/  LDL.LU R92, [R1+0x26d4] ;  /* 0x0026d400015c7983 */ /* 0x000ea80000300800 */
[----:B-----5:R1:W-:Y:S04]  /*83820*/  STL [R1+0x2e50], R2 ;  /* 0x002e500201007387 */ /* 0x0203e80000100800 */
[----:B------:R3:W-:Y:S01]  /*83830*/  STL [R1+0x2e4c], R0 ;  /* 0x002e4c0001007387 */ /* 0x0007e20000100800 */
[----:B-1----:R-:W1:Y:S03]  /*83840*/  LDC R2, c[0x0][0x3a0] ;  /* 0x0000e800ff027b82 */ /* 0x002e660000000800 */
[----:B---3--:R-:W3:Y:S04]  /*83850*/  LDL R0, [R1+0x1ed8] ;  /* 0x001ed80001007983 */ /* 0x008ee80000100800 */
[----:B------:R-:W4:Y:S01]  /*83860*/  LDL.LU R89, [R1+0x26d8] ;  /* 0x0026d80001597983 */ /* 0x000f220000300800 */
[----:B-1----:R-:W-:-:S05]  /*83870*/  VIADD R2, R2, 0xff ;  /* 0x000000ff02027836 */ /* 0x002fca0000000000 */
[----:B------:R-:W-:-:S04]  /*83880*/  SHF.R.S32.HI R81, RZ, 0x1f, R2 ;  /* 0x0000001fff517819 */ /* 0x000fc80000011402 */
[----:B------:R-:W-:-:S04]  /*83890*/  LEA.HI R2, R81, R2, RZ, 0x8 ;  /* 0x0000000251027211 */ /* 0x000fc800078f40ff */
[----:B------:R-:W-:-:S04]  /*838a0*/  SHF.R.S32.HI R2, RZ, 0x8, R2 ;  /* 0x00000008ff027819 */ /* 0x000fc80000011402 */
[----:B------:R-:W-:-:S05]  /*838b0*/  VIMNMX R2, PT, PT, R2, 0x1, !PT ;  /* 0x0000000102027848 */ /* 0x000fca0007fe0100 */
[----:B------:R-:W-:Y:S02]  /*838c0*/  VIADD R2, R2, 0xffffffff ;  /* 0xffffffff02027836 */ /* 0x000fe40000000000 */
[----:B--2---:R-:W-:-:S05]  /*838d0*/  VIADD R92, R92, 0x1 ;  /* 0x000000015c5c7836 */ /* 0x004fca0000000000 */
[----:B------:R-:W-:-:S04]  /*838e0*/  ISETP.GT.AND P0, PT, R92, 0x1, PT ;  /* 0x000000015c00780c */ /* 0x000fc80003f04270 */
[----:B------:R-:W-:Y:S02]  /*838f0*/  SEL R81, RZ, 0x1, !P0 ;  /* 0x00000001ff517807 */ /* 0x000fe40004000000 */
[----:B------:R-:W-:Y:S02]  /*83900*/  SEL R92, R92, RZ, !P0 ;  /* 0x000000ff5c5c7207 */ /* 0x000fe40004000000 */
[----:B---3--:R-:W-:Y:S02]  /*83910*/  ISETP.NE.U32.AND P5, PT, R0, R2, PT ;  /* 0x000000020000720c */ /* 0x008fe40003fa5070 */
[----:B------:R2:W5:Y:S01]  /*83920*/  LDL.LU R2, [R1+0x2e50] ;  /* 0x002e500001027983 */ /* 0x0005620000300800 */
[----:B----4-:R-:W-:-:S03]  /*83930*/  LOP3.LUT R81, R89, R81, RZ, 0x3c, !PT ;  /* 0x0000005159517212 */ /* 0x010fc600078e3cff */
[----:B------:R2:W5:Y:S04]  /*83940*/  LDL.LU R0, [R1+0x2e4c] ;  /* 0x002e4c0001007983 */ /* 0x0005680000300800 */
[----:B------:R1:W-:Y:S04]  /*83950*/  STL [R1+0x1ed0], R89 ;  /* 0x001ed05901007387 */ /* 0x0003e80000100800 */
[----:B------:R3:W-:Y:S01]  /*83960*/  STL [R1+0x26d4], R92 ;  /* 0x0026d45c01007387 */ /* 0x0007e20000100800 */
[----:B-1----:R-:W1:Y:S01]  /*83970*/  LDC R89, c[0x0][0x3ac] ;  /* 0x0000eb00ff597b82 */ /* 0x002e620000000800 */
[----:B---3--:R-:W-:-:S02]  /*83980*/  IMAD.MOV.U32 R92, RZ, RZ, R81 ;  /* 0x000000ffff5c7224 */ /* 0x008fc400078e0051 */
[----:B------:R-:W3:Y:S03]  /*83990*/  S2R R81, SR_TID.X ;  /* 0x0000000000517919 */ /* 0x000ee60000002100 */
[----:B------:R2:W-:Y:S01]  /*839a0*/  STL [R1+0x26d8], R92 ;  /* 0x0026d85c01007387 */ /* 0x0005e20000100800 */
[----:B-1----:R-:W-:-:S04]  /*839b0*/  IMAD.SHL.U32 R89, R89, 0x100, RZ ;  /* 0x0000010059597824 */ /* 0x002fc800078e00ff */
[----:B------:R-:W-:Y:S01]  /*839c0*/  IMAD.SHL.U32 R89, R89, 0x2, RZ ;  /* 0x0000000259597824 */ /* 0x000fe200078e00ff */
[----:B---3--:R-:W-:-:S04]  /*839d0*/  LOP3.LUT R81, R81, 0x7f, RZ, 0xc0, !PT ;  /* 0x0000007f51517812 */ /* 0x008fc800078ec0ff */
[----:B------:R-:W-:Y:S01]  /*839e0*/  LOP3.LUT R81, R81, 0x80, RZ, 0xfc, !PT ;  /* 0x0000008051517812 */ /* 0x000fe200078efcff */
[----:B--2---:R-:W-:Y:S06]  /*839f0*/  @P5 BRA `(.L_x_10) ;  /* 0xfffffb7000cc5947 */ /* 0x004fec000383ffff */
.L_x_7:
[----:B------:R-:W1:Y:S01]  /*83a00*/  LDC.64 R68, c[0x0][0x398] ;  /* 0x0000e600ff447b82 */ /* 0x000e620000000a00 */
[----:B-----5:R-:W-:-:S07]  /*83a10*/  VIADD R0, R93, 0xff ;  /* 0x000000ff5d007836 */ /* 0x020fce0000000000 */
[----:B------:R-:W2:Y:S08]  /*83a20*/  LDC R2, c[0x0][0x398] ;  /* 0x0000e600ff027b82 */ /* 0x000eb00000000800 */
[----:B------:R-:W3:Y:S01]  /*83a30*/  LDC R3, c[0x0][0x398] ;  /* 0x0000e600ff037b82 */ /* 0x000ee20000000800 */
[----:B-1----:R-:W-:Y:S01]  /*83a40*/  ISETP.GE.AND P0, PT, R0, R69, PT ;  /* 0x000000450000720c */ /* 0x002fe20003f06270 */
[----:B------:R-:W-:-:S12]  /*83a50*/  @!P3 BRA `(.L_x_11) ;  /* 0x000000000010b947 */ /* 0x000fd80003800000 */
[----:B------:R-:W4:Y:S02]  /*83a60*/  LDL.LU R92, [R1+0x1ed0] ;  /* 0x001ed000015c7983 */ /* 0x000f240000300800 */
[----:B----4-:R-:W-:-:S04]  /*83a70*/  IMAD.U32 R0, R92, -0x80000000, RZ ;  /* 0x800000005c007824 */ /* 0x010fc800078e00ff */
[----:B------:R-:W1:Y:S02]  /*83a80*/  SYNCS.PHASECHK.TRANS64.TRYWAIT P2, [UR4], R0 ;  /* 0x00000000ff0075a7 */ /* 0x000e640008041104 */
[----:B-1----:R-:W-:Y:S05]  /*83a90*/  @!P2 BRA `(.L_x_12) ;  /* 0x000001340074a947 */ /* 0x002fea0003800000 */
.L_x_11:
[----:B------:R-:W4:Y:S04]  /*83aa0*/  LDL.LU R6, [R1+0x2e48] ;  /* 0x002e480001067983 */ /* 0x000f280000300800 */
[----:B------:R-:W5:Y:S04]  /*83ab0*/  LDL R5, [R1+0x62c] ;  /* 0x00062c0001057983 */ /* 0x000f680000100800 */
[----:B---3--:R-:W3:Y:S01]  /*83ac0*/  LDL R4, [R1+0x628] ;  /* 0x0006280001047983 */ /* 0x008ee20000100800 */
[----:B------:R-:W-:Y:S06]  /*83ad0*/  BAR.SYNC.DEFER_BLOCKING 0x0 ;  /* 0x0000000000007b1d */ /* 0x000fec0000010000 */
[----:B------:R-:W-:Y:S04]  /*83ae0*/  STL [R1+0x2f70], R92 ;  /* 0x002f705c01007387 */ /* 0x000fe80000100800 */
[----:B------:R-:W-:Y:S04]  /*83af0*/  STL [R1+0x2f6c], R91 ;  /* 0x002f6c5b01007387 */ /* 0x000fe80000100800 */
[----:B------:R-:W-:Y:S04]  /*83b00*/  STL [R1+0x2f68], R90 ;  /* 0x002f685a01007387 */ /* 0x000fe80000100800 */
[----:B------:R-:W-:Y:S01]  /*83b10*/  STL [R1+0x2f64], R89 ;  /* 0x002f645901007387 */ /* 0x000fe20000100800 */
[----:B------:R-:W1:Y:S02]  /*83b20*/  @!P1 SYNCS.CCTL.IV [UR76+0x80000] ;  /* 0x08000000ff0099b1 */ /* 0x000e64000800004c */
[----:B-1----:R-:W-:Y:S06]  /*83b30*/  BAR.SYNC.DEFER_BLOCKING 0x0 ;  /* 0x0000000000007b1d */ /* 0x002fec0000010000 */
[----:B------:R-:W-:Y:S04]  /*83b40*/  STL [R1+0x2f60], R88 ;  /* 0x002f605801007387 */ /* 0x000fe80000100800 */
[----:B------:R-:W-:Y:S04]  /*83b50*/  STL [R1+0x2f5c], R87 ;  /* 0x002f5c5701007387 */ /* 0x000fe80000100800 */
[----:B------:R-:W-:Y:S04]  /*83b60*/  STL [R1+0x2f58], R86 ;  /* 0x002f585601007387 */ /* 0x000fe80000100800 */
[----:B------:R-:W-:Y:S04]  /*83b70*/  STL [R1+0x2f54], R85 ;  /* 0x002f545501007387 */ /* 0x000fe80000100800 */
[----:B------:R-:W-:Y:S01]  /*83b80*/  STL [R1+0x2f50], R84 ;  /* 0x002f505401007387 */ /* 0x000fe20000100800 */
[----:B------:R-:W1:Y:S03]  /*83b90*/  @!P1 SYNCS.CCTL.IV [UR76+0x80008] ;  /* 0x08000800ff0099b1 */ /* 0x000e66000800004c */
[----:B------:R-:W-:Y:S04]  /*83ba0*/  STL [R1+0x2f4c], R83 ;  /* 0x002f4c5301007387 */ /* 0x000fe80000100800 */
[----:B------:R0:W-:Y:S04]  /*83bb0*/  STL [R1+0x2f48], R82 ;  /* 0x002f485201007387 */ /* 0x0001e80000100800 */
        /* <DEDUP_REMOVED lines=13> */
[----:B------:R-:W-:Y:S04]  /*83c90*/  STL [R1+0x2ec0], R93 ;  /* 0x002ec05d01007387 */ /* 0x000fe80000100800 */
[----:B------:R-:W-:Y:S04]  /*83ca0*/  STL [R1+0x2ebc], R68 ;  /* 0x002ebc4401007387 */ /* 0x000fe80000100800 */
[----:B--2---:R-:W-:Y:S04]  /*83cb0*/  STL [R1+0x2ec4], R2 ;  /* 0x002ec40201007387 */ /* 0x004fe80000100800 */
[----:B------:R-:W-:Y:S01]  /*83cc0*/  STL [R1+0x2ec8], R3 ;  /* 0x002ec80301007387 */ /* 0x000fe20000100800 */
[----:B----4-:R-:W-:-:S02]  /*83cd0*/  R2UR UR4, R6 ;  /* 0x00000000060472ca */ /* 0x010fc400000e0000 */
[----:B-----5:R-:W-:Y:S02]  /*83ce0*/  ISETP.LT.AND P5, PT, R5, R2, !P0 ;  /* 0x000000020500720c */ /* 0x020fe400047a1270 */
[----:B---3--:R-:W-:-:S09]  /*83cf0*/  ISETP.LT.AND P0, PT, R4, R3, !P0 ;  /* 0x000000030400720c */ /* 0x008fd20004701270 */
[----:B------:R-:W2:Y:S02]  /*83d00*/  LDTM.x64 R4, tmem[UR4] ;  /* 0x00000004000479ee */ /* 0x000ea40008340000 */
[----:B--2---:R-:W-:Y:S01]  /*83d10*/  STL.64 [R1+0x300], R4 ;  /* 0x0003000401007387 */ /* 0x004fe20000100a00 */
[----:B------:R-:W-:Y:S01]  /*83d20*/  IMAD.MOV.U32 R0, RZ, RZ, R67 ;  /* 0x000000ffff007224 */ /* 0x000fe200078e0043 */
[----:B0-----:R-:W-:Y:S01]  /*83d30*/  MOV R82, R28 ;  /* 0x0000001c00527202 */ /* 0x001fe20000000f00 */
[----:B------:R-:W-:Y:S01]  /*83d40*/  IMAD.MOV.U32 R92, RZ, RZ, R38 ;  /* 0x000000ffff5c7224 */ /* 0x000fe200078e0026 */
[----:B------:R-:W-:Y:S01]  /*83d50*/  STL.64 [R1+0x308], R6 ;  /* 0x0003080601007387 */ /* 0x000fe20000100a00 */
[----:B------:R-:W-:Y:S02]  /*83d60*/  IMAD.MOV.U32 R91, RZ, RZ, R37 ;  /* 0x000000ffff5b7224 */ /* 0x000fe400078e0025 */
[----:B------:R-:W-:Y:S01]  /*83d70*/  IMAD.MOV.U32 R90, RZ, RZ, R36 ;  /* 0x000000ffff5a7224 */ /* 0x000fe200078e0024 */
[----:B------:R-:W-:Y:S01]  /*83d80*/  STL.64 [R1+0x310], R8 ;  /* 0x0003100801007387 */ /* 0x000fe20000100a00 */
[----:B------:R-:W-:-:S02]  /*83d90*/  IMAD.MOV.U32 R89, RZ, RZ, R35 ;  /* 0x000000ffff597224 */ /* 0x000fc400078e0023 */
[----:B------:R-:W-:Y:S01]  /*83da0*/  IMAD.MOV.U32 R88, RZ, RZ, R34 ;  /* 0x000000ffff587224 */ /* 0x000fe200078e0022 */
[----:B------:R-:W-:Y:S01]  /*83db0*/  STL.64 [R1+0x318], R10 ;  /* 0x0003180a01007387 */ /* 0x000fe20000100a00 */
[----:B------:R-:W-:Y:S02]  /*83dc0*/  IMAD.MOV.U32 R87, RZ, RZ, R33 ;  /* 0x000000ffff577224 */ /* 0x000fe400078e0021 */
[----:B------:R-:W-:Y:S01]  /*83dd0*/  IMAD.MOV.U32 R86, RZ, RZ, R32 ;  /* 0x000000ffff567224 */ /* 0x000fe200078e0020 */
[----:B------:R-:W-:Y:S01]  /*83de0*/  STL.64 [R1+0x320], R12 ;  /* 0x0003200c01007387 */ /* 0x000fe20000100a00 */
[----:B------:R-:W-:Y:S02]  /*83df0*/  IMAD.MOV.U32 R85, RZ, RZ, R31 ;  /* 0x000000ffff557224 */ /* 0x000fe400078e001f */
[----:B------:R-:W-:Y:S01]  /*83e00*/  IMAD.MOV.U32 R84, RZ, RZ, R30 ;  /* 0x000000ffff547224 */ /* 0x000fe200078e001e */
[----:B------:R-:W-:Y:S01]  /*83e10*/  STL [R1+0x328], R14 ;  /* 0x0003280e01007387 */ /* 0x000fe20000100800 */
[----:B------:R-:W-:-:S02]  /*83e20*/  IMAD.MOV.U32 R83, RZ, RZ, R29 ;  /* 0x000000ffff537224 */ /* 0x000fc400078e001d */
[----:B------:R-:W-:Y:S01]  /*83e30*/  IMAD.MOV.U32 R81, RZ, RZ, R27 ;  /* 0x000000ffff517224 */ /* 0x000fe200078e001b */
[----:B------:R-:W-:Y:S01]  /*83e40*/  STL [R1+0x38c], R39 ;  /* 0x00038c2701007387 */ /* 0x000fe20000100800 */
[----:B------:R-:W-:Y:S02]  /*83e50*/  IMAD.MOV.U32 R80, RZ, RZ, R26 ;  /* 0x000000ffff507224 */ /* 0x000fe400078e001a */
        /* <DEDUP_REMOVED lines=24> */
[----:B------:R0:W-:Y:S04]  /*83fe0*/  STL [R1+0x3f8], R66 ;  /* 0x0003f84201007387 */ /* 0x0001e80000100800 */
[----:B------:R2:W-:Y:S04]  /*83ff0*/  STL [R1+0x2fa8], R79 ;  /* 0x002fa84f01007387 */ /* 0x0005e80000100800 */
[----:B------:R3:W-:Y:S01]  /*84000*/  STL [R1+0x2fa4], R80 ;  /* 0x002fa45001007387 */ /* 0x0007e20000100800 */
[----:B0-----:R-:W0:Y:S03]  /*84010*/  LDTM.x64 R4, tmem[UR4+0x40] ;  /* 0x00004004000479ee */ /* 0x001e260008340000 */
[----:B------:R-:W-:Y:S01]  /*84020*/  STL [R1+0x2fa0], R81 ;  /* 0x002fa05101007387 */ /* 0x000fe20000100800 */
[----:B--2---:R-:W-:-:S03]  /*84030*/  IMAD.MOV.U32 R79, RZ, RZ, R0 ;  /* 0x000000ffff4f7224 */ /* 0x004fc600078e0000 */
        /* <DEDUP_REMOVED lines=11> */
[----:B0-----:R-:W-:Y:S04]  /*840f0*/  STL.64 [R1+0x200], R4 ;  /* 0x0002000401007387 */ /* 0x001fe80000100a00 */
        /* <DEDUP_REMOVED lines=31> */
[----:B---3--:R-:W2:Y:S01]  /*842f0*/  LDL.LU R80, [R1+0x3f8] ;  /* 0x0003f80001507983 */ /* 0x008ea20000300800 */
[----:B0-----:R-:W0:Y:S03]  /*84300*/  LDTM.x64 R4, tmem[UR4+0x80] ;  /* 0x00008004000479ee */ /* 0x001e260008340000 */
        /* <DEDUP_REMOVED lines=32> */
[----:B------:R-:W3:Y:S04]  /*84510*/  LDL.LU R81, [R1+0x3f4] ;  /* 0x0003f40001517983 */ /* 0x000ee80000300800 */
[----:B------:R-:W4:Y:S01]  /*84520*/  LDL.LU R82, [R1+0x3f0] ;  /* 0x0003f00001527983 */ /* 0x000f220000300800 */
[----:B0-----:R-:W0:Y:S03]  /*84530*/  LDTM.x64 R4, tmem[UR4+0xc0] ;  /* 0x0000c004000479ee */ /* 0x001e260008340000 */
[----:B------:R-:W5:Y:S04]  /*84540*/  LDL.LU R83, [R1+0x3ec] ;  /* 0x0003ec0001537983 */ /* 0x000f680000300800 */
[----:B0-----:R-:W-:Y:S04]  /*84550*/  STL [R1+0x4], R5 ;  /* 0x0000040501007387 */ /* 0x001fe80000100800 */
[----:B------:R-:W-:Y:S04]  /*84560*/  STL.64 [R1+0x8], R6 ;  /* 0x0000080601007387 */ /* 0x000fe80000100a00 */
[----:B------:R-:W-:Y:S04]  /*84570*/  STL.64 [R1+0x10], R8 ;  /* 0x0000100801007387 */ /* 0x000fe80000100a00 */
[----:B------:R-:W-:Y:S04]  /*84580*/  STL [R1+0x18], R10 ;  /* 0x0000180a01007387 */ /* 0x000fe80000100800 */
        /* <DEDUP_REMOVED lines=27> */
[----:B------:R-:W5:Y:S04]  /*84740*/  LDL.LU R84, [R1+0x3e8] ;  /* 0x0003e80001547983 */ /* 0x000f680000300800 */
[----:B------:R-:W5:Y:S04]  /*84750*/  LDL.LU R85, [R1+0x3e4] ;  /* 0x0003e40001557983 */ /* 0x000f680000300800 */
[----:B------:R-:W5:Y:S04]  /*84760*/  LDL.LU R86, [R1+0x3e0] ;  /* 0x0003e00001567983 */ /* 0x000f680000300800 */
[----:B------:R-:W5:Y:S04]  /*84770*/  LDL.LU R87, [R1+0x3dc] ;  /* 0x0003dc0001577983 */ /* 0x000f680000300800 */
[----:B------:R-:W5:Y:S04]  /*84780*/  LDL.LU R88, [R1+0x3d8] ;  /* 0x0003d80001587983 */ /* 0x000f680000300800 */
[----:B------:R-:W5:Y:S04]  /*84790*/  LDL.LU R89, [R1+0x3d4] ;  /* 0x0003d40001597983 */ /* 0x000f680000300800 */
[----:B------:R-:W5:Y:S04]  /*847a0*/  LDL.LU R90, [R1+0x3d0] ;  /* 0x0003d000015a7983 */ /* 0x000f680000300800 */
[----:B------:R-:W5:Y:S04]  /*847b0*/  LDL.LU R91, [R1+0x3cc] ;  /* 0x0003cc00015b7983 */ /* 0x000f680000300800 */
[----:B------:R-:W5:Y:S01]  /*847c0*/  LDL.LU R92, [R1+0x3c8] ;  /* 0x0003c800015c7983 */ /* 0x000f620000300800 */
[----:B------:R-:W-:-:S02]  /*847d0*/  IMAD.MOV.U32 R3, RZ, RZ, R17 ;  /* 0x000000ffff037224 */ /* 0x000fc400078e0011 */
[----:B------:R-:W-:Y:S02]  /*847e0*/  IMAD.MOV.U32 R2, RZ, RZ, R15 ;  /* 0x000000ffff027224 */ /* 0x000fe400078e000f */
[----:B------:R-:W-:Y:S02]  /*847f0*/  IMAD.MOV.U32 R0, RZ, RZ, R14 ;  /* 0x000000ffff007224 */ /* 0x000fe400078e000e */
[----:B------:R-:W-:Y:S02]  /*84800*/  IMAD.MOV.U32 R93, RZ, RZ, R11 ;  /* 0x000000ffff5d7224 */ /* 0x000fe400078e000b */
[----:B------:R-:W-:Y:S02]  /*84810*/  IMAD.MOV.U32 R68, RZ, RZ, R4 ;  /* 0x000000ffff447224 */ /* 0x000fe400078e0004 */
[----:B0-----:R-:W0:Y:S03]  /*84820*/  LDTM.x64 R4, tmem[UR4+0x100] ;  /* 0x00010004000479ee */ /* 0x001e260008340000 */
[----:B------:R1:W-:Y:S04]  /*84830*/  STL [R1+0x2edc], R68 ;  /* 0x002edc4401007387 */ /* 0x0003e80000100800 */
[----:B-1----:R-:W5:Y:S04]  /*84840*/  LDL.LU R68, [R1+0x38c] ;  /* 0x00038c0001447983 */ /* 0x002f680000300800 */
[----:B------:R1:W-:Y:S04]  /*84850*/  STL [R1+0x2ed8], R93 ;  /* 0x002ed85d01007387 */ /* 0x0003e80000100800 */
[----:B-1----:R-:W5:Y:S01]  /*84860*/  LDL.LU R93, [R1+0x390] ;  /* 0x00039000015d7983 */ /* 0x002f620000300800 */
[----:B0-----:R-:W-:-:S03]  /*84870*/  F2FP.F16.F32.PACK_AB R67, R67, R79 ;  /* 0x0000004f4343723e */ /* 0x001fc600000000ff */
[----:B------:R-:W-:Y:S04]  /*84880*/  STL [R1+0x2ed4], R0 ;  /* 0x002ed40001007387 */ /* 0x000fe80000100800 */
[----:B------:R-:W-:Y:S04]  /*84890*/  STL [R1+0x2ee0], R0 ;  /* 0x002ee00001007387 */ /* 0x000fe80000100800 */
[----:B------:R-:W-:Y:S01]  /*848a0*/  STL [R1+0x2ed0], R2 ;  /* 0x002ed00201007387 */ /* 0x000fe20000100800 */
[----:B--2---:R-:W-:-:S03]  /*848b0*/  F2FP.F16.F32.PACK_AB R66, R66, R80 ;  /* 0x000000504242723e */ /* 0x004fc600000000ff */
[----:B------:R-:W-:Y:S04]  /*848c0*/  STL [R1+0x2ee4], R2 ;  /* 0x002ee40201007387 */ /* 0x000fe80000100800 */
[----:B------:R-:W-:Y:S04]  /*848d0*/  STL [R1+0x2f10], R2 ;  /* 0x002f100201007387 */ /* 0x000fe80000100800 */
[----:B------:R-:W-:Y:S04]  /*848e0*/  STL [R1+0x2ecc], R3 ;  /* 0x002ecc0301007387 */ /* 0x000fe80000100800 */
[----:B------:R-:W-:Y:S04]  /*848f0*/  STL [R1+0x2ee8], R3 ;  /* 0x002ee80301007387 */ /* 0x000fe80000100800 */
[----:B------:R-:W2:Y:S04]  /*84900*/  LDL.LU R79, [R1+0x2fa8] ;  /* 0x002fa800014f7983 */ /* 0x000ea80000300800 */
[----:B------:R0:W-:Y:S04]  /*84910*/  STL [R1+0x3fc], R67 ;  /* 0x0003fc4301007387 */ /* 0x0001e80000100800 */
[----:B0-----:R-:W2:Y:S04]  /*84920*/  LDL.LU R67, [R1+0x394] ;  /* 0x0003940001437983 */ /* 0x001ea80000300800 */
[----:B------:R-:W2:Y:S04]  /*84930*/  LDL.LU R80, [R1+0x2fa4] ;  /* 0x002fa40001507983 */ /* 0x000ea80000300800 */
[----:B------:R0:W-:Y:S04]  /*84940*/  STL [R1+0x3f8], R66 ;  /* 0x0003f84201007387 */ /* 0x0001e80000100800 */
[----:B0-----:R-:W2:Y:S01]  /*84950*/  LDL.LU R66, [R1+0x398] ;  /* 0x0003980001427983 */ /* 0x001ea20000300800 */
[----:B---3--:R-:W-:-:S03]  /*84960*/  F2FP.F16.F32.PACK_AB R65, R65, R81 ;  /* 0x000000514141723e */ /* 0x008fc600000000ff */
[----:B------:R-:W3:Y:S01]  /*84970*/  LDL.LU R81, [R1+0x2fa0] ;  /* 0x002fa00001517983 */ /* 0x000ee20000300800 */
[----:B----4-:R-:W-:-:S03]  /*84980*/  F2FP.F16.F32.PACK_AB R64, R64, R82 ;  /* 0x000000524040723e */ /* 0x010fc600000000ff */
[----:B------:R0:W-:Y:S01]  /*84990*/  STL [R1+0x3f4], R65 ;  /* 0x0003f44101007387 */ /* 0x0001e20000100800 */
[----:B-----5:R-:W-:-:S03]  /*849a0*/  F2FP.F16.F32.PACK_AB R63, R63, R83 ;  /* 0x000000533f3f723e */ /* 0x020fc600000000ff */
[----:B0-----:R-:W4:Y:S04]  /*849b0*/  LDL.LU R65, [R1+0x39c] ;  /* 0x00039c0001417983 */ /* 0x001f280000300800 */
[----:B------:R-:W5:Y:S04]  /*849c0*/  LDL.LU R82, [R1+0x2f9c] ;  /* 0x002f9c0001527983 */ /* 0x000f680000300800 */
[----:B------:R0:W-:Y:S04]  /*849d0*/  STL [R1+0x3f0], R64 ;  /* 0x0003f04001007387 */ /* 0x0001e80000100800 */
[----:B0-----:R-:W3:Y:S04]  /*849e0*/  LDL.LU R64, [R1+0x3a0] ;  /* 0x0003a00001407983 */ /* 0x001ee80000300800 */
[----:B------:R-:W5:Y:S04]  /*849f0*/  LDL.LU R83, [R1+0x2f98] ;  /* 0x002f980001537983 */ /* 0x000f680000300800 */
[----:B------:R0:W-:Y:S04]  /*84a00*/  STL [R1+0x3ec], R63 ;  /* 0x0003ec3f01007387 */ /* 0x0001e80000100800 */
[----:B0-----:R-:W5:Y:S01]  /*84a10*/  LDL.LU R63, [R1+0x3a4] ;  /* 0x0003a400013f7983 */ /* 0x001f620000300800 */
[----:B------:R-:W-:-:S03]  /*84a20*/  F2FP.F16.F32.PACK_AB R62, R62, R84 ;  /* 0x000000543e3e723e */ /* 0x000fc600000000ff */
[----:B------:R-:W5:Y:S01]  /*84a30*/  LDL.LU R84, [R1+0x2f94] ;  /* 0x002f940001547983 */ /* 0x000f620000300800 */
[----:B------:R-:W-:-:S03]  /*84a40*/  F2FP.F16.F32.PACK_AB R61, R61, R85 ;  /* 0x000000553d3d723e */ /* 0x000fc600000000ff */
[----:B------:R0:W-:Y:S01]  /*84a50*/  STL [R1+0x3e8], R62 ;  /* 0x0003e83e01007387 */ /* 0x0001e20000100800 */
[----:B------:R-:W-:Y:S02]  /*84a60*/  F2FP.F16.F32.PACK_AB R60, R60, R86 ;  /* 0x000000563c3c723e */ /* 0x000fe400000000ff */
[----:B------:R-:W-:Y:S01]  /*84a70*/  F2FP.F16.F32.PACK_AB R59, R59, R87 ;  /* 0x000000573b3b723e */ /* 0x000fe200000000ff */
[----:B0-----:R-:W5:Y:S04]  /*84a80*/  LDL.LU R62, [R1+0x3a8] ;  /* 0x0003a800013e7983 */ /* 0x001f680000300800 */
[----:B------:R-:W5:Y:S04]  /*84a90*/  LDL.LU R85, [R1+0x2f90] ;  /* 0x002f900001557983 */ /* 0x000f680000300800 */
[----:B------:R0:W-:Y:S01]  /*84aa0*/  STL [R1+0x3e4], R61 ;  /* 0x0003e43d01007387 */ /* 0x0001e20000100800 */
[----:B------:R-:W-:-:S02]  /*84ab0*/  F2FP.F16.F32.PACK_AB R58, R58, R88 ;  /* 0x000000583a3a723e */ /* 0x000fc400000000ff */
        /* <DEDUP_REMOVED lines=8> */
[----:B------:R0:W-:Y:S04]  /*84b40*/  STL [R1+0x3dc], R59 ;  /* 0x0003dc3b01007387 */ /* 0x0001e80000100800 */
        /* <DEDUP_REMOVED lines=12> */
[----:B0-----:R-:W5:Y:S01]  /*84c10*/  LDL.LU R55, [R1+0x3c4] ;  /* 0x0003c40001377983 */ /* 0x001f620000300800 */
[----:B------:R-:W-:-:S03]  /*84c20*/  F2FP.F16.F32.PACK_AB R54, R54, R92 ;  /* 0x0000005c3636723e */ /* 0x000fc600000000ff */
[----:B------:R-:W5:Y:S04]  /*84c30*/  LDL.LU R92, [R1+0x2f74] ;  /* 0x002f7400015c7983 */ /* 0x000f680000300800 */
[----:B------:R-:W-:Y:S01]  /*84c40*/  STL [R1+0x3c8], R54 ;  /* 0x0003c83601007387 */ /* 0x000fe20000100800 */
[----:B----4-:R-:W-:Y:S02]  /*84c50*/  F2FP.F16.F32.PACK_AB R43, R43, R65 ;  /* 0x000000412b2b723e */ /* 0x010fe400000000ff */
[----:B--2---:R-:W-:Y:S02]  /*84c60*/  F2FP.F16.F32.PACK_AB R42, R42, R66 ;  /* 0x000000422a2a723e */ /* 0x004fe400000000ff */
[----:B------:R-:W-:Y:S02]  /*84c70*/  F2FP.F16.F32.PACK_AB R41, R41, R67 ;  /* 0x000000432929723e */ /* 0x000fe400000000ff */
[----:B------:R-:W-:-:S02]  /*84c80*/  F2FP.F16.F32.PACK_AB R40, R40, R93 ;  /* 0x0000005d2828723e */ /* 0x000fc400000000ff */
[----:B---3--:R-:W-:Y:S02]  /*84c90*/  F2FP.F16.F32.PACK_AB R44, R44, R64 ;  /* 0x000000402c2c723e */ /* 0x008fe400000000ff */
[----:B------:R-:W-:Y:S02]  /*84ca0*/  F2FP.F16.F32.PACK_AB R39, R39, R68 ;  /* 0x000000442727723e */ /* 0x000fe400000000ff */
[----:B-----5:R-:W-:Y:S02]  /*84cb0*/  F2FP.F16.F32.PACK_AB R45, R45, R63 ;  /* 0x0000003f2d2d723e */ /* 0x020fe400000000ff */
[----:B------:R-:W-:Y:S02]  /*84cc0*/  F2FP.F16.F32.PACK_AB R46, R46, R62 ;  /* 0x0000003e2e2e723e */ /* 0x000fe400000000ff */
[----:B------:R-:W-:Y:S02]  /*84cd0*/  F2FP.F16.F32.PACK_AB R47, R47, R61 ;  /* 0x0000003d2f2f723e */ /* 0x000fe400000000ff */
[----:B------:R-:W-:-:S02]  /*84ce0*/  F2FP.F16.F32.PACK_AB R48, R48, R60 ;  /* 0x0000003c3030723e */ /* 0x000fc400000000ff */
[----:B------:R-:W-:Y:S02]  /*84cf0*/  F2FP.F16.F32.PACK_AB R49, R49, R59 ;  /* 0x0000003b3131723e */ /* 0x000fe400000000ff */
[----:B------:R-:W-:Y:S02]  /*84d00*/  F2FP.F16.F32.PACK_AB R50, R50, R58 ;  /* 0x0000003a3232723e */ /* 0x000fe400000000ff */
[----:B------:R-:W-:Y:S02]  /*84d10*/  F2FP.F16.F32.PACK_AB R51, R51, R57 ;  /* 0x000000393333723e */ /* 0x000fe400000000ff */
[----:B------:R-:W-:Y:S02]  /*84d20*/  F2FP.F16.F32.PACK_AB R52, R52, R56 ;  /* 0x000000383434723e */ /* 0x000fe400000000ff */
[----:B------:R-:W-:-:S05]  /*84d30*/  F2FP.F16.F32.PACK_AB R53, R53, R55 ;  /* 0x000000373535723e */ /* 0x000fca00000000ff */
        /* <DEDUP_REMOVED lines=10> */
[----:B------:R-:W-:-:S03]  /*84de0*/  F2FP.F16.F32.PACK_AB R38, R38, R92 ;  /* 0x0000005c2626723e */ /* 0x000fc600000000ff */
[----:B------:R-:W-:Y:S04]  /*84df0*/  STL [R1+0x39c], R43 ;  /* 0x00039c2b01007387 */ /* 0x000fe80000100800 */
[----:B------:R-:W-:Y:S04]  /*84e00*/  STL [R1+0x398], R42 ;  /* 0x0003982a01007387 */ /* 0x000fe80000100800 */
[----:B------:R-:W-:Y:S04]  /*84e10*/  STL [R1+0x394], R41 ;  /* 0x0003942901007387 */ /* 0x000fe80000100800 */
[----:B------:R-:W-:Y:S04]  /*84e20*/  STL [R1+0x390], R40 ;  /* 0x0003902801007387 */ /* 0x000fe80000100800 */
[----:B------:R0:W2:Y:S01]  /*84e30*/  LDL.LU R92, [R1+0x2f70] ;  /* 0x002f7000015c7983 */ /* 0x0000a20000300800 */
[----:B------:R-:W-:-:S03]  /*84e40*/  F2FP.F16.F32.PACK_AB R37, R37, R91 ;  /* 0x0000005b2525723e */ /* 0x000fc600000000ff */
[----:B------:R-:W-:Y:S04]  /*84e50*/  STL [R1+0x38c], R39 ;  /* 0x00038c2701007387 */ /* 0x000fe80000100800 */
[----:B------:R0:W3:Y:S01]  /*84e60*/  LDL.LU R91, [R1+0x2f6c] ;  /* 0x002f6c00015b7983 */ /* 0x0000e20000300800 */
[----:B------:R-:W-:Y:S02]  /*84e70*/  F2FP.F16.F32.PACK_AB R36, R36, R90 ;  /* 0x0000005a2424723e */ /* 0x000fe400000000ff */
[----:B------:R-:W-:Y:S01]  /*84e80*/  F2FP.F16.F32.PACK_AB R35, R35, R89 ;  /* 0x000000592323723e */ /* 0x000fe200000000ff */
[----:B------:R-:W-:Y:S01]  /*84e90*/  STL [R1+0x388], R38 ;  /* 0x0003882601007387 */ /* 0x000fe20000100800 */
[----:B------:R-:W-:-:S03]  /*84ea0*/  F2FP.F16.F32.PACK_AB R34, R34, R88 ;  /* 0x000000582222723e */ /* 0x000fc600000000ff */
[----:B------:R0:W4:Y:S01]  /*84eb0*/  LDL.LU R90, [R1+0x2f68] ;  /* 0x002f6800015a7983 */ /* 0x0001220000300800 */
[----:B------:R-:W-:-:S03]  /*84ec0*/  F2FP.F16.F32.PACK_AB R33, R33, R87 ;  /* 0x000000572121723e */ /* 0x000fc600000000ff */
[----:B------:R-:W-:Y:S04]  /*84ed0*/  STL [R1+0x384], R37 ;  /* 0x0003842501007387 */ /* 0x000fe80000100800 */
[----:B------:R0:W5:Y:S01]  /*84ee0*/  LDL.LU R89, [R1+0x2f64] ;  /* 0x002f640001597983 */ /* 0x0001620000300800 */
        /* <DEDUP_REMOVED lines=11> */
[----:B------:R0:W5:Y:S04]  /*84fa0*/  LDL.LU R85, [R1+0x2f54] ;  /* 0x002f540001557983 */ /* 0x0001680000300800 */
[----:B------:R-:W-:Y:S01]  /*84fb0*/  STL [R1+0x370], R32 ;  /* 0x0003702001007387 */ /* 0x000fe20000100800 */
[----:B------:R-:W-:-:S03]  /*84fc0*/  F2FP.F16.F32.PACK_AB R0, R28, R82 ;  /* 0x000000521c00723e */ /* 0x000fc600000000ff */
[----:B------:R0:W5:Y:S04]  /*84fd0*/  LDL.LU R84, [R1+0x2f50] ;  /* 0x002f500001547983 */ /* 0x0001680000300800 */
[----:B------:R-:W-:Y:S04]  /*84fe0*/  STL [R1+0x36c], R31 ;  /* 0x00036c1f01007387 */ /* 0x000fe80000100800 */
[----:B------:R0:W5:Y:S04]  /*84ff0*/  LDL.LU R83, [R1+0x2f4c] ;  /* 0x002f4c0001537983 */ /* 0x0001680000300800 */
[----:B------:R1:W-:Y:S04]  /*85000*/  STL [R1+0x368], R3 ;  /* 0x0003680301007387 */ /* 0x0003e80000100800 */
[----:B------:R0:W5:Y:S04]  /*85010*/  LDL.LU R82, [R1+0x2f48] ;  /* 0x002f480001527983 */ /* 0x0001680000300800 */
[----:B------:R-:W-:Y:S04]  /*85020*/  STL [R1+0x364], R2 ;  /* 0x0003640201007387 */ /* 0x000fe80000100800 */
[----:B------:R-:W5:Y:S04]  /*85030*/  LDL.LU R59, [R1+0x328] ;  /* 0x00032800013b7983 */ /* 0x000f680000300800 */
[----:B------:R-:W5:Y:S04]  /*85040*/  LDL.LU R60, [R1+0x324] ;  /* 0x00032400013c7983 */ /* 0x000f680000300800 */
[----:B------:R0:W-:Y:S04]  /*85050*/  STL [R1+0x360], R0 ;  /* 0x0003600001007387 */ /* 0x0001e80000100800 */
[----:B------:R-:W5:Y:S04]  /*85060*/  LDL.LU R61, [R1+0x320] ;  /* 0x00032000013d7983 */ /* 0x000f680000300800 */
[----:B------:R-:W5:Y:S04]  /*85070*/  LDL.LU R62, [R1+0x31c] ;  /* 0x00031c00013e7983 */ /* 0x000f680000300800 */
[----:B------:R-:W5:Y:S04]  /*85080*/  LDL.LU R63, [R1+0x318] ;  /* 0x00031800013f7983 */ /* 0x000f680000300800 */
[----:B------:R-:W5:Y:S04]  /*85090*/  LDL.LU R64, [R1+0x314] ;  /* 0x0003140001407983 */ /* 0x000f680000300800 */
[----:B------:R-:W5:Y:S04]  /*850a0*/  LDL.LU R65, [R1+0x310] ;  /* 0x0003100001417983 */ /* 0x000f680000300800 */
[----:B------:R-:W5:Y:S04]  /*850b0*/  LDL.LU R66, [R1+0x30c] ;  /* 0x00030c0001427983 */ /* 0x000f680000300800 */
[----:B------:R-:W5:Y:S04]  /*850c0*/  LDL.LU R67, [R1+0x308] ;  /* 0x0003080001437983 */ /* 0x000f680000300800 */
[----:B-1----:R-:W5:Y:S04]  /*850d0*/  LDL.LU R3, [R1+0x304] ;  /* 0x0003040001037983 */ /* 0x002f680000300800 */
[----:B0-----:R-:W5:Y:S04]  /*850e0*/  LDL.LU R0, [R1+0x300] ;  /* 0x0003000001007983 */ /* 0x001f680000300800 */
[----:B------:R-:W5:Y:S04]  /*850f0*/  LDL.LU R68, [R1+0x2fc] ;  /* 0x0002fc0001447983 */ /* 0x000f680000300800 */
[----:B------:R-:W5:Y:S04]  /*85100*/  LDL.LU R93, [R1+0x2f8] ;  /* 0x0002f800015d7983 */ /* 0x000f680000300800 */
[----:B------:R-:W5:Y:S01]  /*85110*/  LDL.LU R2, [R1+0x2ec] ;  /* 0x0002ec0001027983 */ /* 0x000f620000300800 */
[----:B--2---:R-:W-:-:S03]  /*85120*/  F2FP.F16.F32.PACK_AB R92, R27, R81 ;  /* 0x000000511b5c723e */ /* 0x004fc600000000ff */
[----:B------:R0:W2:Y:S04]  /*85130*/  LDL.LU R81, [R1+0x2f44] ;  /* 0x002f440001517983 */ /* 0x0000a80000300800 */
[----:B------:R1:W-:Y:S01]  /*85140*/  STL [R1+0x2eb4], R92 ;  /* 0x002eb45c01007387 */ /* 0x0003e20000100800 */
[----:B---3--:R-:W-:-:S03]  /*85150*/  F2FP.F16.F32.PACK_AB R91, R26, R80 ;  /* 0x000000501a5b723e */ /* 0x008fc600000000ff */
[----:B-1----:R-:W3:Y:S04]  /*85160*/  LDL.LU R92, [R1+0x2d4] ;  /* 0x0002d400015c7983 */ /* 0x002ee80000300800 */
[----:B------:R0:W3:Y:S01]  /*85170*/  LDL.LU R80, [R1+0x2f40] ;  /* 0x002f400001507983 */ /* 0x0000e20000300800 */
[----:B----4-:R-:W-:-:S03]  /*85180*/  F2FP.F16.F32.PACK_AB R90, R25, R79 ;  /* 0x0000004f195a723e */ /* 0x010fc600000000ff */
[----:B------:R-:W-:Y:S01]  /*85190*/  STL [R1+0x2eb8], R91 ;  /* 0x002eb85b01007387 */ /* 0x000fe20000100800 */
[----:B-----5:R-:W-:-:S03]  /*851a0*/  F2FP.F16.F32.PACK_AB R89, R24, R78 ;  /* 0x0000004e1859723e */ /* 0x020fc600000000ff */
[----:B------:R0:W4:Y:S04]  /*851b0*/  LDL.LU R79, [R1+0x2f3c] ;  /* 0x002f3c00014f7983 */ /* 0x0001280000300800 */
[----:B------:R1:W-:Y:S01]  /*851c0*/  STL [R1+0x2eec], R90 ;  /* 0x002eec5a01007387 */ /* 0x0003e20000100800 */
[----:B------:R-:W-:-:S03]  /*851d0*/  F2FP.F16.F32.PACK_AB R88, R23, R77 ;  /* 0x0000004d1758723e */ /* 0x000fc600000000ff */
[----:B-1----:R-:W5:Y:S01]  /*851e0*/  LDL.LU R90, [R1+0x2d8] ;  /* 0x0002d800015a7983 */ /* 0x002f620000300800 */
[----:B------:R-:W-:-:S03]  /*851f0*/  F2FP.F16.F32.PACK_AB R87, R22, R76 ;  /* 0x0000004c1657723e */ /* 0x000fc600000000ff */
[----:B------:R0:W5:Y:S04]  /*85200*/  LDL.LU R78, [R1+0x2f38] ;  /* 0x002f3800014e7983 */ /* 0x0001680000300800 */
[----:B------:R1:W-:Y:S01]  /*85210*/  STL [R1+0x2ef0], R89 ;  /* 0x002ef05901007387 */ /* 0x0003e20000100800 */
[----:B------:R-:W-:-:S03]  /*85220*/  F2FP.F16.F32.PACK_AB R86, R21, R75 ;  /* 0x0000004b1556723e */ /* 0x000fc600000000ff */
[----:B-1----:R-:W5:Y:S04]  /*85230*/  LDL.LU R89, [R1+0x2dc] ;  /* 0x0002dc0001597983 */ /* 0x002f680000300800 */
[----:B------:R0:W5:Y:S04]  /*85240*/  LDL.LU R77, [R1+0x2f34] ;  /* 0x002f3400014d7983 */ /* 0x0001680000300800 */
[----:B------:R1:W-:Y:S01]  /*85250*/  STL [R1+0x2ef4], R88 ;  /* 0x002ef45801007387 */ /* 0x0003e20000100800 */
[----:B------:R-:W-:Y:S02]  /*85260*/  F2FP.F16.F32.PACK_AB R85, R20, R74 ;  /* 0x0000004a1455723e */ /* 0x000fe400000000ff */
[----:B------:R-:W-:Y:S01]  /*85270*/  F2FP.F16.F32.PACK_AB R84, R19, R73 ;  /* 0x000000491354723e */ /* 0x000fe200000000ff */
[----:B-1----:R-:W5:Y:S04]  /*85280*/  LDL.LU R88, [R1+0x2e0] ;  /* 0x0002e00001587983 */ /* 0x002f680000300800 */
[----:B------:R0:W5:Y:S04]  /*85290*/  LDL.LU R76, [R1+0x2f30] ;  /* 0x002f3000014c7983 */ /* 0x0001680000300800 */
[----:B------:R1:W-:Y:S01]  /*852a0*/  STL [R1+0x2ef8], R87 ;  /* 0x002ef85701007387 */ /* 0x0003e20000100800 */
[----:B------:R-:W-:-:S03]  /*852b0*/  F2FP.F16.F32.PACK_AB R83, R18, R72 ;  /* 0x000000481253723e */ /* 0x000fc600000000ff */
[----:B-1----:R-:W5:Y:S04]  /*852c0*/  LDL.LU R87, [R1+0x2e4] ;  /* 0x0002e40001577983 */ /* 0x002f680000300800 */
[----:B------:R0:W5:Y:S04]  /*852d0*/  LDL.LU R75, [R1+0x2f2c] ;  /* 0x002f2c00014b7983 */ /* 0x0001680000300800 */
[----:B------:R1:W-:Y:S01]  /*852e0*/  STL [R1+0x2efc], R86 ;  /* 0x002efc5601007387 */ /* 0x0003e20000100800 */
[----:B------:R-:W-:-:S03]  /*852f0*/  F2FP.F16.F32.PACK_AB R82, R17, R71 ;  /* 0x000000471152723e */ /* 0x000fc600000000ff */
[----:B-1----:R-:W5:Y:S04]  /*85300*/  LDL.LU R86, [R1+0x2e8] ;  /* 0x0002e80001567983 */ /* 0x002f680000300800 */
[----:B------:R0:W5:Y:S04]  /*85310*/  LDL.LU R74, [R1+0x2f28] ;  /* 0x002f2800014a7983 */ /* 0x0001680000300800 */
[----:B------:R-:W-:Y:S04]  /*85320*/  STL [R1+0x2f00], R85 ;  /* 0x002f005501007387 */ /* 0x000fe80000100800 */
[----:B------:R0:W5:Y:S04]  /*85330*/  LDL.LU R73, [R1+0x2f24] ;  /* 0x002f240001497983 */ /* 0x0001680000300800 */
[----:B------:R1:W-:Y:S04]  /*85340*/  STL [R1+0x2f04], R84 ;  /* 0x002f045401007387 */ /* 0x0003e80000100800 */
[----:B-1----:R-:W5:Y:S04]  /*85350*/  LDL.LU R84, [R1+0x2f0] ;  /* 0x0002f00001547983 */ /* 0x002f680000300800 */
[----:B------:R0:W5:Y:S04]  /*85360*/  LDL.LU R72, [R1+0x2f20] ;  /* 0x002f200001487983 */ /* 0x0001680000300800 */
[----:B------:R1:W-:Y:S04]  /*85370*/  STL [R1+0x2f08], R83 ;  /* 0x002f085301007387 */ /* 0x0003e80000100800 */
[----:B-1----:R-:W5:Y:S04]  /*85380*/  LDL.LU R83, [R1+0x2f4] ;  /* 0x0002f40001537983 */ /* 0x002f680000300800 */
[----:B------:R0:W5:Y:S04]  /*85390*/  LDL.LU R71, [R1+0x2f1c] ;  /* 0x002f1c0001477983 */ /* 0x0001680000300800 */
[----:B------:R1:W-:Y:S01]  /*853a0*/  STL [R1+0x2f0c], R82 ;  /* 0x002f0c5201007387 */ /* 0x0003e20000100800 */
[----:B--2---:R-:W-:-:S03]  /*853b0*/  F2FP.F16.F32.PACK_AB R81, R16, R70 ;  /* 0x000000461051723e */ /* 0x004fc600000000ff */
[----:B------:R0:W2:Y:S01]  /*853c0*/  LDL.LU R70, [R1+0x2f18] ;  /* 0x002f180001467983 */ /* 0x0000a20000300800 */
[----:B---3--:R-:W-:-:S03]  /*853d0*/  F2FP.F16.F32.PACK_AB R80, R15, R69 ;  /* 0x000000450f50723e */ /* 0x008fc600000000ff */
[----:B------:R0:W3:Y:S01]  /*853e0*/  LDL.LU R69, [R1+0x2f14] ;  /* 0x002f140001457983 */ /* 0x0000e20000300800 */
[----:B----4-:R-:W-:Y:S02]  /*853f0*/  F2FP.F16.F32.PACK_AB R79, R14, R59 ;  /* 0x0000003b0e4f723e */ /* 0x010fe400000000ff */
[----:B-----5:R-:W-:Y:S02]  /*85400*/  F2FP.F16.F32.PACK_AB R78, R13, R60 ;  /* 0x0000003c0d4e723e */ /* 0x020fe400000000ff */
[----:B------:R-:W-:Y:S02]  /*85410*/  F2FP.F16.F32.PACK_AB R77, R12, R61 ;  /* 0x0000003d0c4d723e */ /* 0x000fe400000000ff */
[----:B------:R-:W-:Y:S02]  /*85420*/  F2FP.F16.F32.PACK_AB R76, R11, R62 ;  /* 0x0000003e0b4c723e */ /* 0x000fe400000000ff */
[----:B------:R-:W-:Y:S02]  /*85430*/  F2FP.F16.F32.PACK_AB R75, R10, R63 ;  /* 0x0000003f0a4b723e */ /* 0x000fe400000000ff */
[----:B------:R-:W-:-:S02]  /*85440*/  F2FP.F16.F32.PACK_AB R74, R9, R64 ;  /* 0x00000040094a723e */ /* 0x000fc400000000ff */
[----:B------:R-:W-:Y:S02]  /*85450*/  F2FP.F16.F32.PACK_AB R73, R8, R65 ;  /* 0x000000410849723e */ /* 0x000fe400000000ff */
[----:B------:R-:W-:Y:S02]  /*85460*/  F2FP.F16.F32.PACK_AB R72, R7, R66 ;  /* 0x000000420748723e */ /* 0x000fe400000000ff */
[----:B------:R-:W-:Y:S02]  /*85470*/  F2FP.F16.F32.PACK_AB R71, R6, R67 ;  /* 0x000000430647723e */ /* 0x000fe400000000ff */
[----:B--2---:R-:W-:Y:S02]  /*85480*/  F2FP.F16.F32.PACK_AB R70, R5, R3 ;  /* 0x000000030546723e */ /* 0x004fe400000000ff */
[----:B------:R-:W2:Y:S01]  /*85490*/  LDL.LU R3, [R1+0x2d0] ;  /* 0x0002d00001037983 */ /* 0x000ea20000300800 */
[----:B---3--:R-:W-:-:S03]  /*854a0*/  F2FP.F16.F32.PACK_AB R69, R4, R0 ;  /* 0x000000000445723e */ /* 0x008fc600000000ff */
[----:B------:R-:W3:Y:S01]  /*854b0*/  LDL.LU R0, [R1+0x2cc] ;  /* 0x0002cc0001007983 */ /* 0x000ee20000300800 */
[----:B------:R-:W1:Y:S02]  /*854c0*/  LDTM.x64 R4, tmem[UR4+0x140] ;  /* 0x00014004000479ee */ /* 0x000e640008340000 */
[----:B-1----:R-:W-:Y:S02]  /*854d0*/  F2FP.F16.F32.PACK_AB R82, R67, R68 ;  /* 0x000000444352723e */ /* 0x002fe400000000ff */
[----:B------:R-:W4:Y:S01]  /*854e0*/  LDL.LU R68, [R1+0x2c8] ;  /* 0x0002c80001447983 */ /* 0x000f220000300800 */
[----:B------:R-:W-:Y:S02]  /*854f0*/  F2FP.F16.F32.PACK_AB R67, R66, R93 ;  /* 0x0000005d4243723e */ /* 0x000fe400000000ff */
[----:B------:R-:W-:Y:S01]  /*85500*/  F2FP.F16.F32.PACK_AB R65, R65, R83 ;  /* 0x000000534141723e */ /* 0x000fe200000000ff */
[----:B------:R-:W-:Y:S01]  /*85510*/  STL [R1+0x2fc], R82 ;  /* 0x0002fc5201007387 */ /* 0x000fe20000100800 */
[----:B------:R-:W-:-:S03]  /*85520*/  F2FP.F16.F32.PACK_AB R66, R64, R84 ;  /* 0x000000544042723e */ /* 0x000fc600000000ff */
[----:B------:R-:W5:Y:S04]  /*85530*/  LDL.LU R93, [R1+0x2bc] ;  /* 0x0002bc00015d7983 */ /* 0x000f680000300800 */
[----:B------:R-:W-:Y:S04]  /*85540*/  STL [R1+0x2f8], R67 ;  /* 0x0002f84301007387 */ /* 0x000fe80000100800 */
[----:B------:R-:W5:Y:S04]  /*85550*/  LDL.LU R83, [R1+0x2b8] ;  /* 0x0002b80001537983 */ /* 0x000f680000300800 */
[----:B------:R1:W-:Y:S04]  /*85560*/  STL [R1+0x2f4], R65 ;  /* 0x0002f44101007387 */ /* 0x0003e80000100800 */
[----:B------:R-:W5:Y:S01]  /*85570*/  LDL.LU R64, [R1+0x2c0] ;  /* 0x0002c00001407983 */ /* 0x000f620000300800 */
[----:B------:R-:W-:-:S03]  /*85580*/  F2FP.F16.F32.PACK_AB R85, R63, R2 ;  /* 0x000000023f55723e */ /* 0x000fc600000000ff */
[----:B-1----:R-:W5:Y:S04]  /*85590*/  LDL.LU R65, [R1+0x2b4] ;  /* 0x0002b40001417983 */ /* 0x002f680000300800 */
[----:B------:R1:W-:Y:S04]  /*855a0*/  STL [R1+0x2f0], R66 ;  /* 0x0002f04201007387 */ /* 0x0003e80000100800 */
[----:B-1----:R-:W5:Y:S04]  /*855b0*/  LDL.LU R66, [R1+0x2b0] ;  /* 0x0002b00001427983 */ /* 0x002f680000300800 */
[----:B------:R-:W5:Y:S04]  /*855c0*/  LDL.LU R67, [R1+0x2ac] ;  /* 0x0002ac0001437983 */ /* 0x000f680000300800 */
[----:B------:R-:W5:Y:S04]  /*855d0*/  LDL.LU R82, [R1+0x2a8] ;  /* 0x0002a80001527983 */ /* 0x000f680000300800 */
[----:B------:R-:W5:Y:S04]  /*855e0*/  LDL.LU R84, [R1+0x2a4] ;  /* 0x0002a40001547983 */ /* 0x000f680000300800 */
[----:B------:R0:W5:Y:S04]  /*855f0*/  LDL.LU R2, [R1+0x2f10] ;  /* 0x002f100001027983 */ /* 0x0001680000300800 */
[----:B------:R-:W5:Y:S01]  /*85600*/  LDL.LU R63, [R1+0x2c4] ;  /* 0x0002c400013f7983 */ /* 0x000f620000300800 */
[----:B------:R-:W-:-:S02]  /*85610*/  F2FP.F16.F32.PACK_AB R62, R62, R86 ;  /* 0x000000563e3e723e */ /* 0x000fc400000000ff */
[----:B------:R-:W-:Y:S01]  /*85620*/  F2FP.F16.F32.PACK_AB R61, R61, R87 ;  /* 0x000000573d3d723e */ /* 0x000fe200000000ff */
[----:B------:R1:W-:Y:S01]  /*85630*/  STL [R1+0x2ec], R85 ;  /* 0x0002ec5501007387 */ /* 0x0003e20000100800 */
[----:B------:R-:W-:Y:S02]  /*85640*/  F2FP.F16.F32.PACK_AB R60, R60, R88 ;  /* 0x000000583c3c723e */ /* 0x000fe400000000ff */
[----:B------:R-:W-:Y:S02]  /*85650*/  F2FP.F16.F32.PACK_AB R59, R59, R89 ;  /* 0x000000593b3b723e */ /* 0x000fe400000000ff */
[----:B------:R-:W-:Y:S01]  /*85660*/  F2FP.F16.F32.PACK_AB R58, R58, R90 ;  /* 0x0000005a3a3a723e */ /* 0x000fe200000000ff */
[----:B-1----:R-:W5:Y:S04]  /*85670*/  LDL.LU R85, [R1+0x2a0] ;  /* 0x0002a00001557983 */ /* 0x002f680000300800 */
[----:B------:R-:W5:Y:S04]  /*85680*/  LDL.LU R86, [R1+0x29c] ;  /* 0x00029c0001567983 */ /* 0x000f680000300800 */
[----:B------:R-:W-:Y:S04]  /*85690*/  STL [R1+0x2e8], R62 ;  /* 0x0002e83e01007387 */ /* 0x000fe80000100800 */
[----:B------:R-:W5:Y:S04]  /*856a0*/  LDL.LU R87, [R1+0x298] ;  /* 0x0002980001577983 */ /* 0x000f680000300800 */
[----:B------:R-:W-:Y:S04]  /*856b0*/  STL [R1+0x2e4], R61 ;  /* 0x0002e43d01007387 */ /* 0x000fe80000100800 */
[----:B------:R-:W5:Y:S04]  /*856c0*/  LDL.LU R88, [R1+0x294] ;  /* 0x0002940001587983 */ /* 0x000f680000300800 */
[----:B------:R-:W-:Y:S04]  /*856d0*/  STL [R1+0x2e0], R60 ;  /* 0x0002e03c01007387 */ /* 0x000fe80000100800 */
[----:B------:R-:W5:Y:S01]  /*856e0*/  LDL.LU R89, [R1+0x290] ;  /* 0x0002900001597983 */ /* 0x000f620000300800 */
[----:B------:R-:W-:-:S03]  /*856f0*/  F2FP.F16.F32.PACK_AB R57, R57, R92 ;  /* 0x0000005c3939723e */ /* 0x000fc600000000ff */
[----:B------:R-:W-:Y:S04]  /*85700*/  STL [R1+0x2dc], R59 ;  /* 0x0002dc3b01007387 */ /* 0x000fe80000100800 */
[----:B------:R-:W5:Y:S04]  /*85710*/  LDL.LU R90, [R1+0x28c] ;  /* 0x00028c00015a7983 */ /* 0x000f680000300800 */
[----:B------:R-:W-:Y:S04]  /*85720*/  STL [R1+0x2d8], R58 ;  /* 0x0002d83a01007387 */ /* 0x000fe80000100800 */
[----:B------:R-:W5:Y:S04]  /*85730*/  LDL.LU R92, [R1+0x288] ;  /* 0x00028800015c7983 */ /* 0x000f680000300800 */
[----:B------:R-:W-:Y:S01]  /*85740*/  STL [R1+0x2d4], R57 ;  /* 0x0002d43901007387 */ /* 0x000fe20000100800 */
[----:B--2---:R-:W-:-:S03]  /*85750*/  F2FP.F16.F32.PACK_AB R56, R56, R3 ;  /* 0x000000033838723e */ /* 0x004fc600000000ff */
[----:B------:R-:W2:Y:S04]  /*85760*/  LDL.LU R3, [R1+0x284] ;  /* 0x0002840001037983 */ /* 0x000ea80000300800 */
[----:B------:R-:W-:Y:S01]  /*85770*/  STL [R1+0x2d0], R56 ;  /* 0x0002d03801007387 */ /* 0x000fe20000100800 */
[----:B---3--:R-:W-:-:S03]  /*85780*/  F2FP.F16.F32.PACK_AB R55, R55, R0 ;  /* 0x000000003737723e */ /* 0x008fc600000000ff */
[----:B------:R-:W3:Y:S04]  /*85790*/  LDL.LU R0, [R1+0x280] ;  /* 0x0002800001007983 */ /* 0x000ee80000300800 */
[----:B------:R-:W-:Y:S01]  /*857a0*/  STL [R1+0x2cc], R55 ;  /* 0x0002cc3701007387 */ /* 0x000fe20000100800 */
[----:B----4-:R-:W-:-:S03]  /*857b0*/  F2FP.F16.F32.PACK_AB R54, R54, R68 ;  /* 0x000000443636723e */ /* 0x010fc600000000ff */
[----:B------:R-:W4:Y:S04]  /*857c0*/  LDL.LU R68, [R1+0x27c] ;  /* 0x00027c0001447983 */ /* 0x000f280000300800 */
[----:B------:R-:W-:Y:S01]  /*857d0*/  STL [R1+0x2c8], R54 ;  /* 0x0002c83601007387 */ /* 0x000fe20000100800 */
[----:B-----5:R-:W-:Y:S02]  /*857e0*/  F2FP.F16.F32.PACK_AB R51, R51, R93 ;  /* 0x0000005d3333723e */ /* 0x020fe400000000ff */
[----:B------:R-:W-:Y:S02]  /*857f0*/  F2FP.F16.F32.PACK_AB R50, R50, R83 ;  /* 0x000000533232723e */ /* 0x000fe400000000ff */
[----:B------:R-:W-:Y:S02]  /*85800*/  F2FP.F16.F32.PACK_AB R52, R52, R64 ;  /* 0x000000403434723e */ /* 0x000fe400000000ff */
[----:B------:R-:W-:-:S02]  /*85810*/  F2FP.F16.F32.PACK_AB R49, R49, R65 ;  /* 0x000000413131723e */ /* 0x000fc400000000ff */
[----:B------:R-:W-:Y:S02]  /*85820*/  F2FP.F16.F32.PACK_AB R48, R48, R66 ;  /* 0x000000423030723e */ /* 0x000fe400000000ff */
[----:B------:R-:W-:Y:S02]  /*85830*/  F2FP.F16.F32.PACK_AB R47, R47, R67 ;  /* 0x000000432f2f723e */ /* 0x000fe400000000ff */
[----:B------:R-:W-:Y:S02]  /*85840*/  F2FP.F16.F32.PACK_AB R46, R46, R82 ;  /* 0x000000522e2e723e */ /* 0x000fe400000000ff */
[----:B------:R-:W-:-:S05]  /*85850*/  F2FP.F16.F32.PACK_AB R53, R53, R63 ;  /* 0x0000003f3535723e */ /* 0x000fca00000000ff */
[----:B------:R-:W-:Y:S04]  /*85860*/  STL [R1+0x2c4], R53 ;  /* 0x0002c43501007387 */ /* 0x000fe80000100800 */
[----:B------:R-:W5:Y:S04]  /*85870*/  LDL.LU R93, [R1+0x278] ;  /* 0x00027800015d7983 */ /* 0x000f680000300800 */
[----:B------:R-:W-:Y:S04]  /*85880*/  STL [R1+0x2c0], R52 ;  /* 0x0002c03401007387 */ /* 0x000fe80000100800 */
[----:B------:R-:W-:Y:S01]  /*85890*/  STL [R1+0x2bc], R51 ;  /* 0x0002bc3301007387 */ /* 0x000fe20000100800 */
[----:B------:R-:W-:-:S03]  /*858a0*/  F2FP.F16.F32.PACK_AB R45, R45, R84 ;  /* 0x000000542d2d723e */ /* 0x000fc600000000ff */
[----:B------:R-:W5:Y:S01]  /*858b0*/  LDL.LU R83, [R1+0x274] ;  /* 0x0002740001537983 */ /* 0x000f620000300800 */
[----:B------:R-:W-:-:S03]  /*858c0*/  F2FP.F16.F32.PACK_AB R44, R44, R85 ;  /* 0x000000552c2c723e */ /* 0x000fc600000000ff */
[----:B------:R-:W-:Y:S04]  /*858d0*/  STL [R1+0x2b8], R50 ;  /* 0x0002b83201007387 */ /* 0x000fe80000100800 */
[----:B------:R-:W-:Y:S01]  /*858e0*/  STL [R1+0x2b4], R49 ;  /* 0x0002b43101007387 */ /* 0x000fe20000100800 */
[----:B------:R-:W-:-:S03]  /*858f0*/  F2FP.F16.F32.PACK_AB R43, R43, R86 ;  /* 0x000000562b2b723e */ /* 0x000fc600000000ff */
[----:B------:R-:W-:Y:S04]  /*85900*/  STL [R1+0x2b0], R48 ;  /* 0x0002b03001007387 */ /* 0x000fe80000100800 */
[----:B------:R-:W-:Y:S01]  /*85910*/  STL [R1+0x2ac], R47 ;  /* 0x0002ac2f01007387 */ /* 0x000fe20000100800 */
[----:B------:R-:W-:-:S03]  /*85920*/  F2FP.F16.F32.PACK_AB R42, R42, R87 ;  /* 0x000000572a2a723e */ /* 0x000fc600000000ff */
[----:B------:R-:W5:Y:S04]  /*85930*/  LDL.LU R84, [R1+0x270] ;  /* 0x0002700001547983 */ /* 0x000f680000300800 */
[----:B------:R-:W-:Y:S01]  /*85940*/  STL [R1+0x2a8], R46 ;  /* 0x0002a82e01007387 */ /* 0x000fe20000100800 */
[----:B------:R-:W-:-:S03]  /*85950*/  F2FP.F16.F32.PACK_AB R41, R41, R88 ;  /* 0x000000582929723e */ /* 0x000fc600000000ff */
[----:B------:R-:W-:Y:S04]  /*85960*/  STL [R1+0x2a4], R45 ;  /* 0x0002a42d01007387 */ /* 0x000fe80000100800 */
[----:B------:R-:W5:Y:S01]  /*85970*/  LDL.LU R85, [R1+0x26c] ;  /* 0x00026c0001557983 */ /* 0x000f620000300800 */
[----:B------:R-:W-:-:S03]  /*85980*/  F2FP.F16.F32.PACK_AB R40, R40, R89 ;  /* 0x000000592828723e */ /* 0x000fc600000000ff */
[----:B------:R-:W-:Y:S04]  /*85990*/  STL [R1+0x2a0], R44 ;  /* 0x0002a02c01007387 */ /* 0x000fe80000100800 */
[----:B------:R-:W5:Y:S01]  /*859a0*/  LDL.LU R86, [R1+0x268] ;  /* 0x0002680001567983 */ /* 0x000f620000300800 */
[----:B------:R-:W-:-:S03]  /*859b0*/  F2FP.F16.F32.PACK_AB R39, R39, R90 ;  /* 0x0000005a2727723e */ /* 0x000fc600000000ff */
[----:B------:R-:W-:Y:S04]  /*859c0*/  STL [R1+0x29c], R43 ;  /* 0x00029c2b01007387 */ /* 0x000fe80000100800 */
[----:B------:R-:W5:Y:S04]  /*859d0*/  LDL.LU R87, [R1+0x264] ;  /* 0x0002640001577983 */ /* 0x000f680000300800 */
[----:B------:R-:W-:Y:S01]  /*859e0*/  STL [R1+0x298], R42 ;  /* 0x0002982a01007387 */ /* 0x000fe20000100800 */
[----:B------:R-:W-:-:S03]  /*859f0*/  F2FP.F16.F32.PACK_AB R38, R38, R92 ;  /* 0x0000005c2626723e */ /* 0x000fc600000000ff */
[----:B------:R-:W5:Y:S04]  /*85a00*/  LDL.LU R88, [R1+0x260] ;  /* 0x0002600001587983 */ /* 0x000f680000300800 */
[----:B------:R-:W-:Y:S04]  /*85a10*/  STL [R1+0x294], R41 ;  /* 0x0002942901007387 */ /* 0x000fe80000100800 */
[----:B------:R-:W5:Y:S04]  /*85a20*/  LDL.LU R89, [R1+0x25c] ;  /* 0x00025c0001597983 */ /* 0x000f680000300800 */
        /* <DEDUP_REMOVED lines=10> */
[----:B------:R-:W-:Y:S04]  /*85ad0*/  STL [R1+0x280], R36 ;  /* 0x0002802401007387 */ /* 0x000fe80000100800 */
[----:B------:R-:W3:Y:S04]  /*85ae0*/  LDL.LU R63, [R1+0x248] ;  /* 0x00024800013f7983 */ /* 0x000ee80000300800 */
[----:B------:R-:W3:Y:S01]  /*85af0*/  LDL.LU R64, [R1+0x244] ;  /* 0x0002440001407983 */ /* 0x000ee20000300800 */
[----:B----4-:R-:W-:-:S05]  /*85b00*/  F2FP.F16.F32.PACK_AB R35, R35, R68 ;  /* 0x000000442323723e */ /* 0x010fca00000000ff */
[----:B------:R-:W-:Y:S04]  /*85b10*/  STL [R1+0x27c], R35 ;  /* 0x00027c2301007387 */ /* 0x000fe80000100800 */
[----:B------:R-:W4:Y:S01]  /*85b20*/  LDL.LU R68, [R1+0x240] ;  /* 0x0002400001447983 */ /* 0x000f220000300800 */
[----:B-----5:R-:W-:-:S03]  /*85b30*/  F2FP.F16.F32.PACK_AB R34, R34, R93 ;  /* 0x0000005d2222723e */ /* 0x020fc600000000ff */
[----:B------:R-:W5:Y:S04]  /*85b40*/  LDL.LU R93, [R1+0x23c] ;  /* 0x00023c00015d7983 */ /* 0x000f680000300800 */
[----:B------:R-:W-:Y:S04]  /*85b50*/  STL [R1+0x278], R34 ;  /* 0x0002782201007387 */ /* 0x000fe80000100800 */
[----:B------:R-:W5:Y:S01]  /*85b60*/  LDL.LU R65, [R1+0x238] ;  /* 0x0002380001417983 */ /* 0x000f620000300800 */
[----:B------:R-:W-:-:S03]  /*85b70*/  F2FP.F16.F32.PACK_AB R33, R33, R83 ;  /* 0x000000532121723e */ /* 0x000fc600000000ff */
[----:B------:R-:W5:Y:S04]  /*85b80*/  LDL.LU R66, [R1+0x234] ;  /* 0x0002340001427983 */ /* 0x000f680000300800 */
[----:B------:R-:W-:Y:S04]  /*85b90*/  STL [R1+0x274], R33 ;  /* 0x0002742101007387 */ /* 0x000fe80000100800 */
[----:B------:R-:W5:Y:S04]  /*85ba0*/  LDL.LU R67, [R1+0x230] ;  /* 0x0002300001437983 */ /* 0x000f680000300800 */
[----:B------:R-:W5:Y:S04]  /*85bb0*/  LDL.LU R82, [R1+0x22c] ;  /* 0x00022c0001527983 */ /* 0x000f680000300800 */
[----:B------:R-:W5:Y:S01]  /*85bc0*/  LDL.LU R83, [R1+0x228] ;  /* 0x0002280001537983 */ /* 0x000f620000300800 */
[----:B------:R-:W-:-:S03]  /*85bd0*/  F2FP.F16.F32.PACK_AB R32, R32, R84 ;  /* 0x000000542020723e */ /* 0x000fc600000000ff */
[----:B------:R-:W5:Y:S04]  /*85be0*/  LDL.LU R84, [R1+0x224] ;  /* 0x0002240001547983 */ /* 0x000f680000300800 */
[----:B------:R-:W-:Y:S01]  /*85bf0*/  STL [R1+0x270], R32 ;  /* 0x0002702001007387 */ /* 0x000fe20000100800 */
[----:B------:R-:W-:-:S03]  /*85c00*/  F2FP.F16.F32.PACK_AB R31, R31, R85 ;  /* 0x000000551f1f723e */ /* 0x000fc600000000ff */
[----:B------:R-:W5:Y:S01]  /*85c10*/  LDL.LU R85, [R1+0x220] ;  /* 0x0002200001557983 */ /* 0x000f620000300800 */
        /* <DEDUP_REMOVED lines=19> */
[----:B--2---:R-:W-:-:S03]  /*85d50*/  F2FP.F16.F32.PACK_AB R24, R24, R3 ;  /* 0x000000031818723e */ /* 0x004fc600000000ff */
[----:B------:R-:W2:Y:S04]  /*85d60*/  LDL.LU R3, [R1+0x204] ;  /* 0x0002040001037983 */ /* 0x000ea80000300800 */
[----:B------:R-:W-:Y:S01]  /*85d70*/  STL [R1+0x250], R24 ;  /* 0x0002501801007387 */ /* 0x000fe20000100800 */
[----:B---3--:R-:W-:-:S03]  /*85d80*/  F2FP.F16.F32.PACK_AB R23, R23, R0 ;  /* 0x000000001717723e */ /* 0x008fc600000000ff */
[----:B------:R-:W3:Y:S01]  /*85d90*/  LDL.LU R0, [R1+0x200] ;  /* 0x0002000001007983 */ /* 0x000ee20000300800 */
[----:B------:R-:W-:-:S03]  /*85da0*/  F2FP.F16.F32.PACK_AB R22, R22, R63 ;  /* 0x0000003f1616723e */ /* 0x000fc600000000ff */
[----:B------:R-:W-:Y:S04]  /*85db0*/  STL [R1+0x24c], R23 ;  /* 0x00024c1701007387 */ /* 0x000fe80000100800 */
[----:B------:R-:W-:Y:S01]  /*85dc0*/  STL [R1+0x248], R22 ;  /* 0x0002481601007387 */ /* 0x000fe20000100800 */
[----:B----4-:R-:W-:-:S03]  /*85dd0*/  F2FP.F16.F32.PACK_AB R20, R20, R68 ;  /* 0x000000441414723e */ /* 0x010fc600000000ff */
[----:B------:R-:W4:Y:S01]  /*85de0*/  LDL.LU R68, [R1+0x1fc] ;  /* 0x0001fc0001447983 */ /* 0x000f220000300800 */
[----:B------:R-:W-:-:S05]  /*85df0*/  F2FP.F16.F32.PACK_AB R21, R21, R64 ;  /* 0x000000401515723e */ /* 0x000fca00000000ff */
[----:B------:R-:W-:Y:S04]  /*85e00*/  STL [R1+0x244], R21 ;  /* 0x0002441501007387 */ /* 0x000fe80000100800 */
[----:B------:R-:W-:Y:S01]  /*85e10*/  STL [R1+0x240], R20 ;  /* 0x0002401401007387 */ /* 0x000fe20000100800 */
[----:B-----5:R-:W-:-:S03]  /*85e20*/  F2FP.F16.F32.PACK_AB R19, R19, R93 ;  /* 0x0000005d1313723e */ /* 0x020fc600000000ff */
[----:B------:R-:W5:Y:S01]  /*85e30*/  LDL.LU R93, [R1+0x1f8] ;  /* 0x0001f800015d7983 */ /* 0x000f620000300800 */
[----:B------:R-:W-:-:S03]  /*85e40*/  F2FP.F16.F32.PACK_AB R18, R18, R65 ;  /* 0x000000411212723e */ /* 0x000fc600000000ff */
[----:B------:R-:W-:Y:S01]  /*85e50*/  STL [R1+0x23c], R19 ;  /* 0x00023c1301007387 */ /* 0x000fe20000100800 */
[----:B------:R-:W-:-:S03]  /*85e60*/  F2FP.F16.F32.PACK_AB R17, R17, R66 ;  /* 0x000000421111723e */ /* 0x000fc600000000ff */
[----:B------:R-:W-:Y:S01]  /*85e70*/  STL [R1+0x238], R18 ;  /* 0x0002381201007387 */ /* 0x000fe20000100800 */
[----:B------:R-:W-:-:S03]  /*85e80*/  F2FP.F16.F32.PACK_AB R16, R16, R67 ;  /* 0x000000431010723e */ /* 0x000fc600000000ff */
[----:B------:R-:W-:Y:S01]  /*85e90*/  STL [R1+0x234], R17 ;  /* 0x0002341101007387 */ /* 0x000fe20000100800 */
[----:B------:R-:W-:-:S03]  /*85ea0*/  F2FP.F16.F32.PACK_AB R15, R15, R82 ;  /* 0x000000520f0f723e */ /* 0x000fc600000000ff */
[----:B------:R-:W-:Y:S01]  /*85eb0*/  STL [R1+0x230], R16 ;  /* 0x0002301001007387 */ /* 0x000fe20000100800 */
[----:B------:R-:W-:-:S03]  /*85ec0*/  F2FP.F16.F32.PACK_AB R14, R14, R83 ;  /* 0x000000530e0e723e */ /* 0x000fc600000000ff */
[----:B------:R-:W5:Y:S01]  /*85ed0*/  LDL.LU R82, [R1+0x1f4] ;  /* 0x0001f40001527983 */ /* 0x000f620000300800 */
[----:B------:R-:W-:-:S03]  /*85ee0*/  F2FP.F16.F32.PACK_AB R13, R13, R84 ;  /* 0x000000540d0d723e */ /* 0x000fc600000000ff */
[----:B------:R-:W-:Y:S04]  /*85ef0*/  STL [R1+0x22c], R15 ;  /* 0x00022c0f01007387 */ /* 0x000fe80000100800 */
        /* <DEDUP_REMOVED lines=26> */
[----:B------:R1:W-:Y:S01]  /*860a0*/  STL [R1+0x204], R2 ;  /* 0x0002040201007387 */ /* 0x0003e20000100800 */
[----:B---3--:R-:W-:-:S03]  /*860b0*/  F2FP.F16.F32.PACK_AB R4, R4, R0 ;  /* 0x000000000404723e */ /* 0x008fc600000000ff */
[----:B-1----:R-:W3:Y:S04]  /*860c0*/  LDL.LU R2, [R1+0x1cc] ;  /* 0x0001cc0001027983 */ /* 0x002ee80000300800 */
[----:B------:R-:W3:Y:S04]  /*860d0*/  LDL.LU R0, [R1+0x1c8] ;  /* 0x0001c80001007983 */ /* 0x000ee80000300800 */
[----:B------:R1:W-:Y:S02]  /*860e0*/  STL [R1+0x200], R4 ;  /* 0x0002000401007387 */ /* 0x0003e40000100800 */
[----:B-1----:R-:W4:Y:S02]  /*860f0*/  LDTM.x64 R4, tmem[UR4+0x180] ;  /* 0x00018004000479ee */ /* 0x002f240008340000 */
[----:B----4-:R-:W-:-:S02]  /*86100*/  F2FP.F16.F32.PACK_AB R91, R67, R68 ;  /* 0x00000044435b723e */ /* 0x010fc400000000ff */
[----:B------:R-:W4:Y:S04]  /*86110*/  LDL.LU R68, [R1+0x1c4] ;  /* 0x0001c40001447983 */ /* 0x000f280000300800 */
[----:B------:R-:W-:Y:S01]  /*86120*/  STL [R1+0x338], R91 ;  /* 0x0003385b01007387 */ /* 0x000fe20000100800 */
[----:B-----5:R-:W-:-:S03]  /*86130*/  F2FP.F16.F32.PACK_AB R67, R66, R93 ;  /* 0x0000005d4243723e */ /* 0x020fc600000000ff */
[----:B------:R-:W5:Y:S04]  /*86140*/  LDL.LU R93, [R1+0x1c0] ;  /* 0x0001c000015d7983 */ /* 0x000f680000300800 */
[----:B------:R-:W5:Y:S04]  /*86150*/  LDL.LU R66, [R1+0x188] ;  /* 0x0001880001427983 */ /* 0x000f680000300800 */
[----:B------:R1:W-:Y:S04]  /*86160*/  STL [R1+0x330], R67 ;  /* 0x0003304301007387 */ /* 0x0003e80000100800 */
[----:B-1----:R-:W5:Y:S04]  /*86170*/  LDL.LU R67, [R1+0x184] ;  /* 0x0001840001437983 */ /* 0x002f680000300800 */
[----:B------:R-:W5:Y:S01]  /*86180*/  LDL.LU R91, [R1+0x180] ;  /* 0x00018000015b7983 */ /* 0x000f620000300800 */
[----:B------:R-:W-:-:S03]  /*86190*/  F2FP.F16.F32.PACK_AB R65, R65, R82 ;  /* 0x000000524141723e */ /* 0x000fc600000000ff */
[----:B------:R-:W5:Y:S04]  /*861a0*/  LDL.LU R92, [R1+0x17c] ;  /* 0x00017c00015c7983 */ /* 0x000f680000300800 */
[----:B------:R-:W5:Y:S01]  /*861b0*/  LDL.LU R82, [R1+0x2f0c] ;  /* 0x002f0c0001527983 */ /* 0x000f620000300800 */
[----:B------:R-:W-:-:S03]  /*861c0*/  F2FP.F16.F32.PACK_AB R64, R64, R83 ;  /* 0x000000534040723e */ /* 0x000fc600000000ff */
[----:B------:R1:W-:Y:S01]  /*861d0*/  STL [R1+0x32c], R65 ;  /* 0x00032c4101007387 */ /* 0x0003e20000100800 */
[----:B------:R-:W-:-:S03]  /*861e0*/  F2FP.F16.F32.PACK_AB R63, R63, R84 ;  /* 0x000000543f3f723e */ /* 0x000fc600000000ff */
[----:B-1----:R-:W5:Y:S04]  /*861f0*/  LDL.LU R65, [R1+0x18c] ;  /* 0x00018c0001417983 */ /* 0x002f680000300800 */
[----:B------:R-:W5:Y:S01]  /*86200*/  LDL.LU R83, [R1+0x2f08] ;  /* 0x002f080001537983 */ /* 0x000f620000300800 */
[----:B------:R-:W-:-:S03]  /*86210*/  F2FP.F16.F32.PACK_AB R62, R62, R85 ;  /* 0x000000553e3e723e */ /* 0x000fc600000000ff */
[----:B------:R1:W-:Y:S01]  /*86220*/  STL [R1+0x324], R64 ;  /* 0x0003244001007387 */ /* 0x0003e20000100800 */
[----:B------:R-:W-:-:S03]  /*86230*/  F2FP.F16.F32.PACK_AB R61, R61, R86 ;  /* 0x000000563d3d723e */ /* 0x000fc600000000ff */
[----:B-1----:R-:W5:Y:S04]  /*86240*/  LDL.LU R64, [R1+0x190] ;  /* 0x0001900001407983 */ /* 0x002f680000300800 */
[----:B------:R-:W5:Y:S04]  /*86250*/  LDL.LU R84, [R1+0x2f04] ;  /* 0x002f040001547983 */ /* 0x000f680000300800 */
[----:B------:R1:W-:Y:S01]  /*86260*/  STL [R1+0x31c], R63 ;  /* 0x00031c3f01007387 */ /* 0x0003e20000100800 */
[----:B------:R-:W-:Y:S02]  /*86270*/  F2FP.F16.F32.PACK_AB R60, R60, R87 ;  /* 0x000000573c3c723e */ /* 0x000fe400000000ff */
[----:B------:R-:W-:Y:S01]  /*86280*/  F2FP.F16.F32.PACK_AB R59, R59, R88 ;  /* 0x000000583b3b723e */ /* 0x000fe200000000ff */
[----:B-1----:R-:W5:Y:S04]  /*86290*/  LDL.LU R63, [R1+0x194] ;  /* 0x00019400013f7983 */ /* 0x002f680000300800 */
[----:B------:R-:W5:Y:S04]  /*862a0*/  LDL.LU R85, [R1+0x2f00] ;  /* 0x002f000001557983 */ /* 0x000f680000300800 */
[----:B------:R1:W-:Y:S01]  /*862b0*/  STL [R1+0x314], R62 ;  /* 0x0003143e01007387 */ /* 0x0003e20000100800 */
[----:B------:R-:W-:-:S02]  /*862c0*/  F2FP.F16.F32.PACK_AB R58, R58, R89 ;  /* 0x000000593a3a723e */ /* 0x000fc400000000ff */
[----:B------:R-:W-:Y:S01]  /*862d0*/  F2FP.F16.F32.PACK_AB R57, R57, R90 ;  /* 0x0000005a3939723e */ /* 0x000fe200000000ff */
[----:B-1----:R-:W5:Y:S04]  /*862e0*/  LDL.LU R62, [R1+0x198] ;  /* 0x00019800013e7983 */ /* 0x002f680000300800 */
[----:B------:R-:W5:Y:S04]  /*862f0*/  LDL.LU R86, [R1+0x2efc] ;  /* 0x002efc0001567983 */ /* 0x000f680000300800 */
[----:B------:R1:W-:Y:S04]  /*86300*/  STL [R1+0x308], R61 ;  /* 0x0003083d01007387 */ /* 0x0003e80000100800 */
[----:B-1----:R-:W5:Y:S04]  /*86310*/  LDL.LU R61, [R1+0x19c] ;  /* 0x00019c00013d7983 */ /* 0x002f680000300800 */
[----:B------:R-:W5:Y:S04]  /*86320*/  LDL.LU R87, [R1+0x2ef8] ;  /* 0x002ef80001577983 */ /* 0x000f680000300800 */
[----:B------:R1:W-:Y:S04]  /*86330*/  STL [R1+0x304], R60 ;  /* 0x0003043c01007387 */ /* 0x0003e80000100800 */
[----:B-1----:R-:W5:Y:S04]  /*86340*/  LDL.LU R60, [R1+0x1a0] ;  /* 0x0001a000013c7983 */ /* 0x002f680000300800 */
[----:B------:R-:W5:Y:S04]  /*86350*/  LDL.LU R88, [R1+0x2ef4] ;  /* 0x002ef40001587983 */ /* 0x000f680000300800 */
[----:B------:R1:W-:Y:S04]  /*86360*/  STL [R1+0x1fc], R59 ;  /* 0x0001fc3b01007387 */ /* 0x0003e80000100800 */
[----:B-1----:R-:W5:Y:S04]  /*86370*/  LDL.LU R59, [R1+0x1a4] ;  /* 0x0001a400013b7983 */ /* 0x002f680000300800 */
[----:B------:R-:W5:Y:S01]  /*86380*/  LDL.LU R89, [R1+0x2ef0] ;  /* 0x002ef00001597983 */ /* 0x000f620000300800 */
[----:B--2---:R-:W-:-:S03]  /*86390*/  F2FP.F16.F32.PACK_AB R56, R56, R3 ;  /* 0x000000033838723e */ /* 0x004fc600000000ff */
[----:B------:R1:W-:Y:S04]  /*863a0*/  STL [R1+0x1f4], R58 ;  /* 0x0001f43a01007387 */ /* 0x0003e80000100800 */
[----:B-1----:R-:W2:Y:S04]  /*863b0*/  LDL.LU R58, [R1+0x1a8] ;  /* 0x0001a800013a7983 */ /* 0x002ea80000300800 */
[----:B------:R-:W2:Y:S01]  /*863c0*/  LDL.LU R90, [R1+0x2eec] ;  /* 0x002eec00015a7983 */ /* 0x000ea20000300800 */
[----:B---3--:R-:W-:-:S03]  /*863d0*/  F2FP.F16.F32.PACK_AB R55, R55, R2 ;  /* 0x000000023737723e */ /* 0x008fc600000000ff */
[----:B------:R1:W-:Y:S01]  /*863e0*/  STL [R1+0x1ec], R57 ;  /* 0x0001ec3901007387 */ /* 0x0003e20000100800 */
[----:B------:R-:W-:-:S03]  /*863f0*/  F2FP.F16.F32.PACK_AB R54, R54, R0 ;  /* 0x000000003636723e */ /* 0x000fc600000000ff */
[----:B-1----:R-:W3:Y:S04]  /*86400*/  LDL.LU R57, [R1+0x1ac] ;  /* 0x0001ac0001397983 */ /* 0x002ee80000300800 */
[----:B------:R0:W3:Y:S04]  /*86410*/  LDL.LU R3, [R1+0x2ee8] ;  /* 0x002ee80001037983 */ /* 0x0000e80000300800 */
[----:B------:R1:W-:Y:S04]  /*86420*/  STL [R1+0x1e4], R56 ;  /* 0x0001e43801007387 */ /* 0x0003e80000100800 */
[----:B-1----:R-:W3:Y:S04]  /*86430*/  LDL.LU R56, [R1+0x1b0] ;  /* 0x0001b00001387983 */ /* 0x002ee80000300800 */
[----:B------:R0:W3:Y:S04]  /*86440*/  LDL.LU R2, [R1+0x2ee4] ;  /* 0x002ee40001027983 */ /* 0x0000e80000300800 */
[----:B------:R1:W-:Y:S01]  /*86450*/  STL [R1+0x1dc], R55 ;  /* 0x0001dc3701007387 */ /* 0x0003e20000100800 */
[----:B----4-:R-:W-:-:S03]  /*86460*/  F2FP.F16.F32.PACK_AB R53, R53, R68 ;  /* 0x000000443535723e */ /* 0x010fc600000000ff */
[----:B-1----:R-:W4:Y:S04]  /*86470*/  LDL.LU R55, [R1+0x1b4] ;  /* 0x0001b40001377983 */ /* 0x002f280000300800 */
[----:B------:R0:W4:Y:S04]  /*86480*/  LDL.LU R0, [R1+0x2ee0] ;  /* 0x002ee00001007983 */ /* 0x0001280000300800 */
[----:B------:R1:W-:Y:S04]  /*86490*/  STL [R1+0x1d8], R54 ;  /* 0x0001d83601007387 */ /* 0x0003e80000100800 */
[----:B-1----:R-:W4:Y:S04]  /*864a0*/  LDL.LU R54, [R1+0x1b8] ;  /* 0x0001b80001367983 */ /* 0x002f280000300800 */
[----:B------:R-:W4:Y:S04]  /*864b0*/  LDL.LU R68, [R1+0x2edc] ;  /* 0x002edc0001447983 */ /* 0x000f280000300800 */
[----:B------:R1:W-:Y:S04]  /*864c0*/  STL [R1+0x1d4], R53 ;  /* 0x0001d43501007387 */ /* 0x0003e80000100800 */
[----:B-1----:R-:W4:Y:S01]  /*864d0*/  LDL.LU R53, [R1+0x1bc] ;  /* 0x0001bc0001357983 */ /* 0x002f220000300800 */
[----:B-----5:R-:W-:-:S03]  /*864e0*/  F2FP.F16.F32.PACK_AB R52, R52, R93 ;  /* 0x0000005d3434723e */ /* 0x020fc600000000ff */
[----:B------:R-:W5:Y:S04]  /*864f0*/  LDL.LU R93, [R1+0x2ed8] ;  /* 0x002ed800015d7983 */ /* 0x000f680000300800 */
[----:B------:R-:W-:Y:S01]  /*86500*/  STL [R1+0x1d0], R52 ;  /* 0x0001d03401007387 */ /* 0x000fe20000100800 */
[----:B------:R-:W-:Y:S02]  /*86510*/  F2FP.F16.F32.PACK_AB R38, R38, R66 ;  /* 0x000000422626723e */ /* 0x000fe400000000ff */
[----:B------:R-:W-:Y:S02]  /*86520*/  F2FP.F16.F32.PACK_AB R37, R37, R67 ;  /* 0x000000432525723e */ /* 0x000fe400000000ff */
[----:B------:R-:W-:Y:S02]  /*86530*/  F2FP.F16.F32.PACK_AB R36, R36, R91 ;  /* 0x0000005b2424723e */ /* 0x000fe400000000ff */
[----:B------:R-:W-:-:S02]  /*86540*/  F2FP.F16.F32.PACK_AB R39, R39, R65 ;  /* 0x000000412727723e */ /* 0x000fc400000000ff */
[----:B------:R-:W-:Y:S02]  /*86550*/  F2FP.F16.F32.PACK_AB R40, R40, R64 ;  /* 0x000000402828723e */ /* 0x000fe400000000ff */
[----:B------:R-:W-:Y:S02]  /*86560*/  F2FP.F16.F32.PACK_AB R41, R41, R63 ;  /* 0x0000003f2929723e */ /* 0x000fe400000000ff */
[----:B------:R-:W-:Y:S02]  /*86570*/  F2FP.F16.F32.PACK_AB R42, R42, R62 ;  /* 0x0000003e2a2a723e */ /* 0x000fe400000000ff */
[----:B------:R-:W-:Y:S02]  /*86580*/  F2FP.F16.F32.PACK_AB R43, R43, R61 ;  /* 0x0000003d2b2b723e */ /* 0x000fe400000000ff */
[----:B------:R-:W-:Y:S02]  /*86590*/  F2FP.F16.F32.PACK_AB R44, R44, R60 ;  /* 0x0000003c2c2c723e */ /* 0x000fe400000000ff */
[----:B------:R-:W-:-:S02]  /*865a0*/  F2FP.F16.F32.PACK_AB R45, R45, R59 ;  /* 0x0000003b2d2d723e */ /* 0x000fc400000000ff */
[----:B--2---:R-:W-:Y:S02]  /*865b0*/  F2FP.F16.F32.PACK_AB R46, R46, R58 ;  /* 0x0000003a2e2e723e */ /* 0x004fe400000000ff */
[----:B---3--:R-:W-:Y:S02]  /*865c0*/  F2FP.F16.F32.PACK_AB R47, R47, R57 ;  /* 0x000000392f2f723e */ /* 0x008fe400000000ff */
[----:B------:R-:W-:Y:S02]  /*865d0*/  F2FP.F16.F32.PACK_AB R48, R48, R56 ;  /* 0x000000383030723e */ /* 0x000fe400000000ff */
[----:B----4-:R-:W-:Y:S02]  /*865e0*/  F2FP.F16.F32.PACK_AB R49, R49, R55 ;  /* 0x000000373131723e */ /* 0x010fe400000000ff */
[----:B------:R-:W-:Y:S02]  /*865f0*/  F2FP.F16.F32.PACK_AB R50, R50, R54 ;  /* 0x000000363232723e */ /* 0x000fe400000000ff */
[----:B------:R-:W-:-:S02]  /*86600*/  F2FP.F16.F32.PACK_AB R0, R35, R92 ;  /* 0x0000005c2300723e */ /* 0x000fc400000000ff */
        /* <DEDUP_REMOVED lines=16> */
[----:B-1----:R-:W2:Y:S04]  /*86710*/  LDL.LU R40, [R1+0x178] ;  /* 0x0001780001287983 */ /* 0x002ea80000300800 */
[----:B------:R-:W-:Y:S04]  /*86720*/  STL [R1+0x190], R36 ;  /* 0x0001902401007387 */ /* 0x000fe80000100800 */
[----:B------:R-:W3:Y:S04]  /*86730*/  LDL.LU R41, [R1+0x174] ;  /* 0x0001740001297983 */ /* 0x000ee80000300800 */
[----:B------:R1:W-:Y:S04]  /*86740*/  STL [R1+0x18c], R0 ;  /* 0x00018c0001007387 */ /* 0x0003e80000100800 */
[----:B------:R-:W4:Y:S04]  /*86750*/  LDL.LU R42, [R1+0x170] ;  /* 0x00017000012a7983 */ /* 0x000f280000300800 */
        /* <DEDUP_REMOVED lines=27> */
[----:B-1----:R-:W5:Y:S01]  /*86910*/  LDL.LU R0, [R1+0x100] ;  /* 0x0001000001007983 */ /* 0x002f620000300800 */
[----:B--2---:R-:W-:-:S02]  /*86920*/  F2FP.F16.F32.PACK_AB R34, R34, R40 ;  /* 0x000000282222723e */ /* 0x004fc400000000ff */
[----:B---3--:R-:W-:-:S03]  /*86930*/  F2FP.F16.F32.PACK_AB R33, R33, R41 ;  /* 0x000000292121723e */ /* 0x008fc600000000ff */
[----:B------:R-:W-:Y:S01]  /*86940*/  STL [R1+0x188], R34 ;  /* 0x0001882201007387 */ /* 0x000fe20000100800 */
[----:B----4-:R-:W-:-:S03]  /*86950*/  F2FP.F16.F32.PACK_AB R32, R32, R42 ;  /* 0x0000002a2020723e */ /* 0x010fc600000000ff */
[----:B------:R-:W-:Y:S01]  /*86960*/  STL [R1+0x184], R33 ;  /* 0x0001842101007387 */ /* 0x000fe20000100800 */
[----:B-----5:R-:W-:-:S03]  /*86970*/  F2FP.F16.F32.PACK_AB R31, R31, R43 ;  /* 0x0000002b1f1f723e */ /* 0x020fc600000000ff */
        /* <DEDUP_REMOVED lines=54> */
[----:B------:R-:W2:Y:S04]  /*86ce0*/  LDL.LU R0, [R1+0xfc] ;  /* 0x0000fc0001007983 */ /* 0x000ea80000300800 */
[----:B------:R1:W-:Y:S04]  /*86cf0*/  STL [R1+0x104], R3 ;  /* 0x0001040301007387 */ /* 0x0003e80000100800 */
[----:B-1----:R-:W3:Y:S04]  /*86d00*/  LDL.LU R3, [R1+0x38] ;  /* 0x0000380001037983 */ /* 0x002ee80000300800 */
[----:B------:R1:W-:Y:S04]  /*86d10*/  STL [R1+0x100], R4 ;  /* 0x0001000401007387 */ /* 0x0003e80000100800 */
[----:B------:R-:W4:Y:S04]  /*86d20*/  LDL R91, [R1+0x628] ;  /* 0x00062800015b7983 */ /* 0x000f280000100800 */
[----:B------:R-:W5:Y:S01]  /*86d30*/  LDL R92, [R1+0x62c] ;  /* 0x00062c00015c7983 */ /* 0x000f620000100800 */
[----:B-1----:R-:W1:Y:S01]  /*86d40*/  LDTM.x64 R4, tmem[UR4+0x1c0] ;  /* 0x0001c004000479ee */ /* 0x002e620008340000 */
[----:B------:R-:W-:-:S02]  /*86d50*/  NOP ;  /* 0x0000000000007918 */ /* 0x000fc40000000000 */
[----:B-1----:R-:W-:Y:S04]  /*86d60*/  STL [R1+0x2eb0], R41 ;  /* 0x002eb02901007387 */ /* 0x002fe80000100800 */
        /* <DEDUP_REMOVED lines=25> */
[----:B--2---:R-:W-:-:S03]  /*86f00*/  F2FP.F16.F32.PACK_AB R2, R67, R0 ;  /* 0x000000004302723e */ /* 0x004fc600000000ff */
[----:B------:R-:W2:Y:S04]  /*86f10*/  LDL.LU R0, [R1+0x2ed4] ;  /* 0x002ed40001007983 */ /* 0x000ea80000300800 */
[----:B------:R1:W-:Y:S01]  /*86f20*/  STL [R1+0x33c], R2 ;  /* 0x00033c0201007387 */ /* 0x0003e20000100800 */
[----:B---3--:R-:W-:-:S03]  /*86f30*/  F2FP.F16.F32.PACK_AB R67, R18, R3 ;  /* 0x000000031243723e */ /* 0x008fc600000000ff */
[----:B-1----:R-:W3:Y:S04]  /*86f40*/  LDL.LU R2, [R1+0x2ed0] ;  /* 0x002ed00001027983 */ /* 0x002ee80000300800 */
[----:B------:R-:W2:Y:S01]  /*86f50*/  LDL.LU R3, [R1+0x2ecc] ;  /* 0x002ecc0001037983 */ /* 0x000ea20000300800 */
[C---:B------:R-:W-:Y:S02]  /*86f60*/  PRMT R65, R67.reuse, 0x7610, R65 ;  /* 0x0000761043417816 */ /* 0x040fe40000000041 */
[----:B------:R-:W-:Y:S02]  /*86f70*/  PRMT R66, R67, 0x7632, R66 ;  /* 0x0000763243427816 */ /* 0x000fe40000000042 */
[----:B------:R-:W4:Y:S01]  /*86f80*/  LDL.LU R67, [R1+0x18] ;  /* 0x0000180001437983 */ /* 0x000f220000300800 */
[----:B---3--:R-:W-:-:S02]  /*86f90*/  F2FP.F16.F32.PACK_AB R15, R15, R2 ;  /* 0x000000020f0f723e */ /* 0x008fc400000000ff */
[----:B--2---:R-:W-:Y:S02]  /*86fa0*/  F2FP.F16.F32.PACK_AB R17, R17, R3 ;  /* 0x000000031111723e */ /* 0x004fe400000000ff */
[----:B------:R0:W2:Y:S02]  /*86fb0*/  LDL.LU R3, [R1+0x2ec8] ;  /* 0x002ec80001037983 */ /* 0x0000a40000300800 */
[C---:B------:R-:W-:Y:S02]  /*86fc0*/  PRMT R63, R17.reuse, 0x7610, R63 ;  /* 0x00007610113f7816 */ /* 0x040fe4000000003f */
[----:B------:R-:W-:Y:S02]  /*86fd0*/  PRMT R64, R17, 0x7632, R64 ;  /* 0x0000763211407816 */ /* 0x000fe40000000040 */
[----:B------:R-:W3:Y:S01]  /*86fe0*/  LDL.LU R17, [R1+0x30] ;  /* 0x0000300001117983 */ /* 0x000ee20000300800 */
[C---:B------:R-:W-:Y:S02]  /*86ff0*/  PRMT R59, R15.reuse, 0x7610, R59 ;  /* 0x000076100f3b7816 */ /* 0x040fe4000000003b */
[----:B------:R-:W-:Y:S01]  /*87000*/  PRMT R60, R15, 0x7632, R60 ;  /* 0x000076320f3c7816 */ /* 0x000fe2000000003c */
[----:B------:R0:W2:Y:S04]  /*87010*/  LDL.LU R2, [R1+0x2ec4] ;  /* 0x002ec40001027983 */ /* 0x0000a80000300800 */
[----:B------:R-:W2:Y:S01]  /*87020*/  LDL.LU R15, [R1+0x24] ;  /* 0x00002400010f7983 */ /* 0x000ea20000300800 */
[----:B------:R-:W-:-:S02]  /*87030*/  F2FP.F16.F32.PACK_AB R11, R11, R93 ;  /* 0x0000005d0b0b723e */ /* 0x000fc400000000ff */
[----:B----4-:R-:W-:Y:S02]  /*87040*/  F2FP.F16.F32.PACK_AB R10, R10, R67 ;  /* 0x000000430a0a723e */ /* 0x010fe400000000ff */
[C---:B------:R-:W-:Y:S01]  /*87050*/  PRMT R51, R11.reuse, 0x7610, R51 ;  /* 0x000076100b337816 */ /* 0x040fe20000000033 */
[----:B------:R-:W1:Y:S01]  /*87060*/  LDC R67, c[0x0][0x3b8] ;  /* 0x0000ee00ff437b82 */ /* 0x000e620000000800 */
[----:B------:R-:W-:Y:S02]  /*87070*/  PRMT R52, R11, 0x7632, R52 ;  /* 0x000076320b347816 */ /* 0x000fe40000000034 */
[----:B--2---:R-:W-:Y:S02]  /*87080*/  F2FP.F16.F32.PACK_AB R2, R13, R15 ;  /* 0x0000000f0d02723e */ /* 0x004fe400000000ff */
[----:B------:R-:W2:Y:S04]  /*87090*/  LDL.LU R13, [R1+0x20] ;  /* 0x00002000010d7983 */ /* 0x000ea80000300800 */
[----:B------:R-:W4:Y:S01]  /*870a0*/  LDL.LU R93, [R1+0x2ec0] ;  /* 0x002ec000015d7983 */ /* 0x000f220000300800 */
[----:B------:R-:W-:-:S02]  /*870b0*/  F2FP.F16.F32.PACK_AB R3, R14, R0 ;  /* 0x000000000e03723e */ /* 0x000fc400000000ff */
[----:B---3--:R-:W-:Y:S01]  /*870c0*/  F2FP.F16.F32.PACK_AB R16, R16, R17 ;  /* 0x000000111010723e */ /* 0x008fe200000000ff */
[----:B------:R-:W5:Y:S01]  /*870d0*/  LDC R0, c[0x0][0x3b4] ;  /* 0x0000ed00ff007b82 */ /* 0x000f620000000800 */
[----:B------:R-:W3:Y:S02]  /*870e0*/  LDL.LU R11, [R1+0x10] ;  /* 0x00001000010b7983 */ /* 0x000ee40000300800 */
[C---:B------:R-:W-:Y:S02]  /*870f0*/  PRMT R61, R16.reuse, 0x7610, R61 ;  /* 0x00007610103d7816 */ /* 0x040fe4000000003d */
[----:B------:R-:W-:-:S03]  /*87100*/  PRMT R62, R16, 0x7632, R62 ;  /* 0x00007632103e7816 */ /* 0x000fc6000000003e */
[----:B------:R-:W0:Y:S01]  /*87110*/  LDC.64 R16, c[0x0][0x390] ;  /* 0x0000e400ff107b82 */ /* 0x000e220000000a00 */
[C---:B------:R-:W-:Y:S02]  /*87120*/  PRMT R57, R3.reuse, 0x7610, R57 ;  /* 0x0000761003397816 */ /* 0x040fe40000000039 */
[----:B------:R-:W-:Y:S02]  /*87130*/  PRMT R58, R3, 0x7632, R58 ;  /* 0x00007632033a7816 */ /* 0x000fe4000000003a */
[C---:B------:R-:W-:Y:S02]  /*87140*/  PRMT R49, R10.reuse, 0x7610, R49 ;  /* 0x000076100a317816 */ /* 0x040fe40000000031 */
[----:B------:R-:W-:Y:S02]  /*87150*/  PRMT R50, R10, 0x7632, R50 ;  /* 0x000076320a327816 */ /* 0x000fe40000000032 */
[----:B------:R-:W3:Y:S01]  /*87160*/  LDL.LU R10, [R1+0x14] ;  /* 0x00001400010a7983 */ /* 0x000ee20000300800 */
[----:B------:R-:W-:Y:S01]  /*87170*/  PRMT R55, R2, 0x7610, R55 ;  /* 0x0000761002377816 */ /* 0x000fe20000000037 */
[----:B-----5:R-:W-:-:S02]  /*87180*/  IMAD R3, R92, R0, RZ ;  /* 0x000000005c037224 */ /* 0x020fc400078e02ff */
[----:B------:R-:W-:Y:S01]  /*87190*/  IMAD R0, R91, R0, RZ ;  /* 0x000000005b007224 */ /* 0x000fe200078e02ff */
[----:B------:R-:W-:Y:S02]  /*871a0*/  PRMT R56, R2, 0x7632, R56 ;  /* 0x0000763202387816 */ /* 0x000fe40000000038 */
[CC--:B0-----:R-:W-:Y:S02]  /*871b0*/  LEA R2, P2, R3.reuse, R16.reuse, 0x1 ;  /* 0x0000001003027211 */ /* 0x0c1fe400078408ff */
[C---:B------:R-:W-:Y:S02]  /*871c0*/  LEA R14, P3, R0.reuse, R16, 0x1 ;  /* 0x00000010000e7211 */ /* 0x040fe400078608ff */
[-C--:B------:R-:W-:Y:S02]  /*871d0*/  LEA.HI.X.SX32 R3, R3, R17.reuse, 0x1, P2 ;  /* 0x0000001103037211 */ /* 0x080fe400010f0eff */
[----:B------:R-:W-:Y:S02]  /*871e0*/  LEA.HI.X.SX32 R15, R0, R17, 0x1, P3 ;  /* 0x00000011000f7211 */ /* 0x000fe400018f0eff */
[----:B------:R-:W0:Y:S02]  /*871f0*/  LDC.64 R16, c[0x0][0x398] ;  /* 0x0000e600ff107b82 */ /* 0x000e240000000a00 */
[----:B0-----:R-:W-:-:S02]  /*87200*/  ISETP.GE.AND P2, PT, R92, R16, PT ;  /* 0x000000105c00720c */ /* 0x001fc40003f46270 */
[----:B------:R-:W5:Y:S01]  /*87210*/  LDL.LU R16, [R1+0x8] ;  /* 0x0000080001107983 */ /* 0x000f620000300800 */
[----:B--2---:R-:W-:-:S04]  /*87220*/  F2FP.F16.F32.PACK_AB R12, R12, R13 ;  /* 0x0000000d0c0c723e */ /* 0x004fc800000000ff */
[C---:B------:R-:W-:Y:S02]  /*87230*/  PRMT R53, R12.reuse, 0x7610, R53 ;  /* 0x000076100c357816 */ /* 0x040fe40000000035 */
[----:B------:R-:W-:Y:S02]  /*87240*/  PRMT R54, R12, 0x7632, R54 ;  /* 0x000076320c367816 */ /* 0x000fe40000000036 */
[----:B------:R-:W4:Y:S02]  /*87250*/  LDC.64 R12, c[0x0][0x398] ;  /* 0x0000e600ff0c7b82 */ /* 0x000f240000000a00 */
[----:B----4-:R-:W-:Y:S02]  /*87260*/  ISETP.LT.AND P2, PT, R93, R13, !P2 ;  /* 0x0000000d5d00720c */ /* 0x010fe40005741270 */
[----:B------:R-:W2:Y:S01]  /*87270*/  LDL.LU R13, [R1+0xc] ;  /* 0x00000c00010d7983 */ /* 0x000ea20000300800 */
[----:B---3--:R-:W-:Y:S02]  /*87280*/  F2FP.F16.F32.PACK_AB R0, R8, R11 ;  /* 0x0000000b0800723e */ /* 0x008fe400000000ff */
[----:B------:R-:W-:-:S02]  /*87290*/  F2FP.F16.F32.PACK_AB R9, R9, R10 ;  /* 0x0000000a0909723e */ /* 0x000fc400000000ff */
[C---:B------:R-:W-:Y:S01]  /*872a0*/  PRMT R45, R0.reuse, 0x7610, R45 ;  /* 0x00007610002d7816 */ /* 0x040fe2000000002d */
[----:B------:R-:W0:Y:S01]  /*872b0*/  LDC.64 R10, c[0x0][0x398] ;  /* 0x0000e600ff0a7b82 */ /* 0x000e220000000a00 */
[----:B------:R-:W-:Y:S01]  /*872c0*/  PRMT R46, R0, 0x7632, R46 ;  /* 0x00007632002e7816 */ /* 0x000fe2000000002e */
[----:B-1----:R-:W-:Y:S01]  /*872d0*/  IMAD R0, R93, R67, RZ ;  /* 0x000000435d007224 */ /* 0x002fe200078e02ff */
[C---:B------:R-:W-:Y:S02]  /*872e0*/  PRMT R47, R9.reuse, 0x7610, R47 ;  /* 0x00007610092f7816 */ /* 0x040fe4000000002f */
[----:B------:R-:W-:Y:S01]  /*872f0*/  PRMT R48, R9, 0x7632, R48 ;  /* 0x0000763209307816 */ /* 0x000fe20000000030 */
[----:B------:R-:W-:-:S05]  /*87300*/  IMAD.WIDE R8, R0, 0x2, R2 ;  /* 0x0000000200087825 */ /* 0x000fca00078e0202 */
[----:B------:R1:W-:Y:S02]  /*87310*/  @P2 STG.E.U16 desc[UR6][R8.64], R69 ;  /* 0x0000004508002986 */ /* 0x0003e4000c101506 */
[----:B-1----:R-:W1:Y:S01]  /*87320*/  LDC.64 R8, c[0x0][0x398] ;  /* 0x0000e600ff087b82 */ /* 0x002e620000000a00 */
[----:B0-----:R-:W-:Y:S02]  /*87330*/  ISETP.GE.AND P1, PT, R91, R10, PT ;  /* 0x0000000a5b00720c */ /* 0x001fe40003f26270 */
[----:B-----5:R-:W-:-:S04]  /*87340*/  F2FP.F16.F32.PACK_AB R6, R6, R16 ;  /* 0x000000100606723e */ /* 0x020fc800000000ff */
[C---:B------:R-:W-:Y:S02]  /*87350*/  PRMT R41, R6.reuse, 0x7610, R41 ;  /* 0x0000761006297816 */ /* 0x040fe40000000029 */
[----:B------:R-:W-:Y:S02]  /*87360*/  PRMT R42, R6, 0x7632, R42 ;  /* 0x00007632062a7816 */ /* 0x000fe4000000002a */
[----:B-1----:R-:W-:Y:S02]  /*87370*/  ISETP.LT.AND P1, PT, R93, R9, !P1 ;  /* 0x000000095d00720c */ /* 0x002fe40004f21270 */
[----:B------:R-:W-:Y:S02]  /*87380*/  PRMT R9, R69, 0x7632, R9 ;  /* 0x0000763245097816 */ /* 0x000fe40000000009 */
[----:B--2---:R-:W-:-:S04]  /*87390*/  F2FP.F16.F32.PACK_AB R7, R7, R13 ;  /* 0x0000000d0707723e */ /* 0x004fc800000000ff */
[C---:B------:R-:W-:Y:S02]  /*873a0*/  PRMT R43, R7.reuse, 0x7610, R43 ;  /* 0x00007610072b7816 */ /* 0x040fe4000000002b */
[----:B------:R-:W-:Y:S01]  /*873b0*/  PRMT R44, R7, 0x7632, R44 ;  /* 0x00007632072c7816 */ /* 0x000fe2000000002c */
[----:B------:R-:W-:-:S05]  /*873c0*/  IMAD.WIDE R6, R0, 0x2, R14 ;  /* 0x0000000200067825 */ /* 0x000fca00078e020e */
[----:B------:R0:W-:Y:S02]  /*873d0*/  @P1 STG.E.U16 desc[UR6][R6.64], R9 ;  /* 0x0000000906001986 */ /* 0x0001e4000c101506 */
[----:B0-----:R-:W0:Y:S02]  /*873e0*/  LDC.64 R6, c[0x0][0x398] ;  /* 0x0000e600ff067b82 */ /* 0x001e240000000a00 */
[----:B0-----:R0:W-:Y:S04]  /*873f0*/  STL [R1+0x164], R7 ;  /* 0x0001640701007387 */ /* 0x0011e80000100800 */
[----:B------:R-:W2:Y:S01]  /*87400*/  LDL.LU R16, [R1+0x4] ;  /* 0x0000040001107983 */ /* 0x000ea20000300800 */
[----:B0-----:R-:W-:Y:S02]  /*87410*/  IMAD.MOV.U32 R7, RZ, RZ, R6 ;  /* 0x000000ffff077224 */ /* 0x001fe400078e0006 */
[----:B------:R-:W-:-:S05]  /*87420*/  VIADD R6, R93, 0x1 ;  /* 0x000000015d067836 */ /* 0x000fca0000000000 */
[----:B------:R-:W-:-:S04]  /*87430*/  ISETP.GE.AND P1, PT, R6, R17, PT ;  /* 0x000000110600720c */ /* 0x000fc80003f26270 */
[----:B------:R-:W-:Y:S01]  /*87440*/  ISETP.LT.AND P2, PT, R92, R7, !P1 ;  /* 0x000000075c00720c */ /* 0x000fe20004f41270 */
[----:B------:R-:W-:Y:S01]  /*87450*/  IMAD.IADD R0, R0, 0x1, R67 ;  /* 0x0000000100007824 */ /* 0x000fe200078e0243 */
[----:B------:R-:W-:-:S03]  /*87460*/  PRMT R9, R70, 0x7610, R9 ;  /* 0x0000761046097816 */ /* 0x000fc60000000009 */
[----:B------:R-:W-:-:S08]  /*87470*/  IMAD.WIDE R6, R0, 0x2, R2 ;  /* 0x0000000200067825 */ /* 0x000fd000078e0202 */
[----:B------:R0:W-:Y:S02]  /*87480*/  @P2 STG.E.U16 desc[UR6][R6.64], R9 ;  /* 0x0000000906002986 */ /* 0x0001e4000c101506 */
[----:B0-----:R-:W0:Y:S01]  /*87490*/  LDC.64 R6, c[0x0][0x398] ;  /* 0x0000e600ff067b82 */ /* 0x001e220000000a00 */
[----:B------:R-:W-:Y:S02]  /*874a0*/  PRMT R9, R70, 0x7632, R9 ;  /* 0x0000763246097816 */ /* 0x000fe40000000009 */
[----:B0-----:R-:W-:Y:S01]  /*874b0*/  ISETP.LT.AND P1, PT, R91, R6, !P1 ;  /* 0x000000065b00720c */ /* 0x001fe20004f21270 */
[----:B------:R0:W-:Y:S02]  /*874c0*/  STL [R1+0x15c], R7 ;  /* 0x00015c0701007387 */ /* 0x0001e40000100800 */
[----:B0-----:R-:W-:-:S10]  /*874d0*/  IMAD.WIDE R6, R0, 0x2, R14 ;  /* 0x0000000200067825 */ /* 0x001fd400078e020e */
[----:B------:R0:W-:Y:S02]  /*874e0*/  @P1 STG.E.U16 desc[UR6][R6.64], R9 ;  /* 0x0000000906001986 */ /* 0x0001e4000c101506 */
[----:B0-----:R-:W0:Y:S01]  /*874f0*/  LDC.64 R6, c[0x0][0x398] ;  /* 0x0000e600ff067b82 */ /* 0x001e220000000a00 */
[----:B------:R-:W-:Y:S01]  /*87500*/  IMAD.IADD R0, R0, 0x1, R67 ;  /* 0x0000000100007824 */ /* 0x000fe200078e0243 */
[----:B0-----:R0:W-:Y:S02]  /*87510*/  STL [R1+0x34], R7 ;  /* 0x0000340701007387 */ /* 0x0011e40000100800 */
[----:B0-----:R-:W-:Y:S02]  /*87520*/  IMAD.MOV.U32 R7, RZ, RZ, R6 ;  /* 0x000000ffff077224 */ /* 0x001fe400078e0006 */
[----:B------:R-:W-:-:S05]  /*87530*/  VIADD R6, R93, 0x2 ;  /* 0x000000025d067836 */ /* 0x000fca0000000000 */
[----:B------:R-:W-:Y:S02]  /*87540*/  ISETP.GE.AND P1, PT, R6, R11, PT ;  /* 0x0000000b0600720c */ /* 0x000fe40003f26270 */
[----:B------:R-:W0:Y:S02]  /*87550*/  LDC.64 R10, c[0x0][0x398] ;  /* 0x0000e600ff0a7b82 */ /* 0x000e240000000a00 */
[----:B------:R-:W-:Y:S01]  /*87560*/  ISETP.LT.AND P2, PT, R92, R7, !P1 ;  /* 0x000000075c00720c */ /* 0x000fe20004f41270 */
[----:B------:R-:W-:Y:S01]  /*87570*/  IMAD.WIDE R6, R0, 0x2, R2 ;  /* 0x0000000200067825 */ /* 0x000fe200078e0202 */
[----:B------:R-:W-:-:S11]  /*87580*/  PRMT R9, R71, 0x7610, R9 ;  /* 0x0000761047097816 */ /* 0x000fd60000000009 */
[----:B------:R0:W-:Y:S02]  /*87590*/  @P2 STG.E.U16 desc[UR6][R6.64], R9 ;  /* 0x0000000906002986 */ /* 0x0001e4000c101506 */
[----:B0-----:R-:W-:-:S05]  /*875a0*/  IMAD.MOV.U32 R6, RZ, RZ, R10 ;  /* 0x000000ffff067224 */ /* 0x001fca00078e000a */
[----:B------:R-:W-:Y:S01]  /*875b0*/  ISETP.LT.AND P1, PT, R91, R6, !P1 ;  /* 0x000000065b00720c */ /* 0x000fe20004f21270 */
[----:B------:R-:W-:Y:S01]  /*875c0*/  IMAD.WIDE R6, R0, 0x2, R14 ;  /* 0x0000000200067825 */ /* 0x000fe200078e020e */
[----:B------:R-:W-:Y:S01]  /*875d0*/  PRMT R9, R71, 0x7632, R9 ;  /* 0x0000763247097816 */ /* 0x000fe20000000009 */
[----:B------:R0:W-:Y:S01]  /*875e0*/  STL [R1+0x2c], R11 ;  /* 0x00002c0b01007387 */ /* 0x0001e20000100800 */
[----:B------:R-:W-:Y:S01]  /*875f0*/  F2FP.F16.F32.PACK_AB R17, R4, R68 ;  /* 0x000000440411723e */ /* 0x000fe200000000ff */
[----:B------:R-:W-:Y:S01]  /*87600*/  IMAD.IADD R0, R0, 0x1, R67 ;  /* 0x0000000100007824 */ /* 0x000fe200078e0243 */
[----:B------:R-:W1:Y:S07]  /*87610*/  LDC.64 R70, c[0x0][0x398] ;  /* 0x0000e600ff467b82 */ /* 0x000e6e0000000a00 */
[----:B------:R3:W-:Y:S01]  /*87620*/  @P1 STG.E.U16 desc[UR6][R6.64], R9 ;  /* 0x0000000906001986 */ /* 0x0007e2000c101506 */
[----:B0-----:R-:W0:Y:S08]  /*87630*/  LDC.64 R10, c[0x0][0x398] ;  /* 0x0000e600ff0a7b82 */ /* 0x001e300000000a00 */
[----:B---3--:R-:W3:Y:S01]  /*87640*/  LDC R7, c[0x0][0x39c] ;  /* 0x0000e700ff077b82 */ /* 0x008ee20000000800 */
[----:B------:R-:W-:Y:S01]  /*87650*/  VIADD R6, R93, 0x3 ;  /* 0x000000035d067836 */ /* 0x000fe20000000000 */
[----:B0-----:R0:W-:Y:S04]  /*87660*/  STL [R1+0x24], R11 ;  /* 0x0000240b01007387 */ /* 0x0011e80000100800 */
[----:B---3--:R-:W-:Y:S01]  /*87670*/  ISETP.GE.AND P1, PT, R6, R7, PT ;  /* 0x000000070600720c */ /* 0x008fe20003f26270 */
[----:B------:R-:W-:-:S02]  /*87680*/  IMAD.MOV.U32 R6, RZ, RZ, R10 ;  /* 0x000000ffff067224 */ /* 0x000fc400078e000a */
[----:B0-----:R-:W0:Y:S03]  /*87690*/  LDC.64 R10, c[0x0][0x398] ;  /* 0x0000e600ff0a7b82 */ /* 0x001e260000000a00 */
[----:B------:R-:W-:Y:S01]  /*876a0*/  ISETP.LT.AND P2, PT, R92, R6, !P1 ;  /* 0x000000065c00720c */ /* 0x000fe20004f41270 */
[----:B------:R-:W-:Y:S01]  /*876b0*/  IMAD.WIDE R6, R0, 0x2, R2 ;  /* 0x0000000200067825 */ /* 0x000fe200078e0202 */
[----:B------:R-:W-:-:S11]  /*876c0*/  PRMT R9, R72, 0x7610, R9 ;  /* 0x0000761048097816 */ /* 0x000fd60000000009 */
[----:B------:R0:W-:Y:S02]  /*876d0*/  @P2 STG.E.U16 desc[UR6][R6.64], R9 ;  /* 0x0000000906002986 */ /* 0x0001e4000c101506 */
[----:B0-----:R-:W-:Y:S02]  /*876e0*/  IMAD.MOV.U32 R6, RZ, RZ, R10 ;  /* 0x000000ffff067224 */ /* 0x001fe400078e000a */
[----:B------:R0:W-:Y:S01]  /*876f0*/  STL [R1+0x1c], R11 ;  /* 0x00001c0b01007387 */ /* 0x0001e20000100800 */
[----:B------:R-:W3:Y:S02]  /*87700*/  LDC R9, c[0x0][0x398] ;  /* 0x0000e600ff097b82 */ /* 0x000ee40000000800 */
[----:B------:R-:W-:Y:S01]  /*87710*/  ISETP.LT.AND P1, PT, R91, R6, !P1 ;  /* 0x000000065b00720c */ /* 0x000fe20004f21270 */
[----:B------:R-:W-:-:S05]  /*87720*/  IMAD.WIDE R6, R0, 0x2, R14 ;  /* 0x0000000200067825 */ /* 0x000fca00078e020e */
[----:B0-----:R-:W0:Y:S01]  /*87730*/  LDC.64 R10, c[0x0][0x398] ;  /* 0x0000e600ff0a7b82 */ /* 0x001e220000000a00 */
[----:B--2---:R-:W-:Y:S02]  /*87740*/  F2FP.F16.F32.PACK_AB R18, R5, R16 ;  /* 0x000000100512723e */ /* 0x004fe400000000ff */
[----:B------:R-:W-:-:S05]  /*87750*/  PRMT R5, R72, 0x7632, R5 ;  /* 0x0000763248057816 */ /* 0x000fca0000000005 */
[----:B------:R2:W-:Y:S02]  /*87760*/  @P1 STG.E.U16 desc[UR6][R6.64], R5 ;  /* 0x0000000506001986 */ /* 0x0005e4000c101506 */
[----:B--2---:R-:W2:Y:S01]  /*87770*/  LDC R6, c[0x0][0x39c] ;  /* 0x0000e700ff067b82 */ /* 0x004ea20000000800 */
[----:B------:R-:W-:Y:S01]  /*87780*/  VIADD R5, R93, 0x4 ;  /* 0x000000045d057836 */ /* 0x000fe20000000000 */
[----:B0-----:R0:W-:Y:S04]  /*87790*/  STL [R1+0x14], R11 ;  /* 0x0000140b01007387 */ /* 0x0011e80000100800 */
[----:B--2---:R-:W-:Y:S01]  /*877a0*/  ISETP.GE.AND P1, PT, R5, R6, PT ;  /* 0x000000060500720c */ /* 0x004fe20003f26270 */
[----:B------:R-:W-:Y:S02]  /*877b0*/  IMAD.MOV.U32 R6, RZ, RZ, R10 ;  /* 0x000000ffff067224 */ /* 0x000fe400078e000a */
[----:B0-----:R-:W0:Y:S02]  /*877c0*/  LDC.64 R10, c[0x0][0x398] ;  /* 0x0000e600ff0a7b82 */ /* 0x001e240000000a00 */
[----:B0-----:R0:W-:Y:S04]  /*877d0*/  STL [R1+0xc], R11 ;  /* 0x00000c0b01007387 */ /* 0x0011e80000100800 */
[----:B------:R-:W2:Y:S01]  /*877e0*/  LDL.LU R68, [R1+0x2ebc] ;  /* 0x002ebc0001447983 */ /* 0x000ea20000300800 */
[----:B------:R-:W-:Y:S01]  /*877f0*/  ISETP.LT.AND P2, PT, R92, R6, !P1 ;  /* 0x000000065c00720c */ /* 0x000fe20004f41270 */
[----:B------:R-:W-:Y:S01]  /*87800*/  IMAD.IADD R0, R0, 0x1, R67 ;  /* 0x0000000100007824 */ /* 0x000fe200078e0243 */
[----:B------:R-:W-:-:S03]  /*87810*/  PRMT R5, R73, 0x7610, R5 ;  /* 0x0000761049057816 */ /* 0x000fc60000000005 */
[C---:B------:R-:W-:Y:S01]  /*87820*/  IMAD.WIDE R6, R0.reuse, 0x2, R2 ;  /* 0x0000000200067825 */ /* 0x040fe200078e0202 */
[----:B0-----:R-:W0:Y:S07]  /*87830*/  LDC R11, c[0x0][0x39c] ;  /* 0x0000e700ff0b7b82 */ /* 0x001e2e0000000800 */
[----:B------:R4:W-:Y:S02]  /*87840*/  @P2 STG.E.U16 desc[UR6][R6.64], R5 ;  /* 0x0000000506002986 */ /* 0x0009e4000c101506 */
[----:B----4-:R-:W-:Y:S01]  /*87850*/  IMAD.MOV.U32 R5, RZ, RZ, R10 ;  /* 0x000000ffff057224 */ /* 0x010fe200078e000a */
[----:B------:R-:W-:Y:S01]  /*87860*/  PRMT R6, R73, 0x7632, R6 ;  /* 0x0000763249067816 */ /* 0x000fe20000000006 */
[----:B------:R-:W4:Y:S03]  /*87870*/  LDC R7, c[0x0][0x39c] ;  /* 0x0000e700ff077b82 */ /* 0x000f260000000800 */
[----:B------:R-:W-:Y:S01]  /*87880*/  ISETP.LT.AND P1, PT, R91, R5, !P1 ;  /* 0x000000055b00720c */ /* 0x000fe20004f21270 */
[----:B------:R-:W-:-:S04]  /*87890*/  IMAD.WIDE R4, R0, 0x2, R14 ;  /* 0x0000000200047825 */ /* 0x000fc800078e020e */
[----:B------:R-:W5:Y:S08]  /*878a0*/  LDC R10, c[0x0][0x398] ;  /* 0x0000e600ff0a7b82 */ /* 0x000f700000000800 */
[----:B------:R0:W-:Y:S02]  /*878b0*/  @P1 STG.E.U16 desc[UR6][R4.64], R6 ;  /* 0x0000000604001986 */ /* 0x0001e4000c101506 */
[----:B0-----:R-:W0:Y:S01]  /*878c0*/  LDC R5, c[0x0][0x39c] ;  /* 0x0000e700ff057b82 */ /* 0x001e220000000800 */
[----:B------:R-:W-:-:S02]  /*878d0*/  VIADD R4, R93, 0x5 ;  /* 0x000000055d047836 */ /* 0x000fc40000000000 */
[----:B------:R-:W-:Y:S01]  /*878e0*/  IMAD.IADD R0, R0, 0x1, R67 ;  /* 0x0000000100007824 */ /* 0x000fe200078e0243 */
[----:B------:R-:W-:Y:S02]  /*878f0*/  PRMT R6, R74, 0x7610, R6 ;  /* 0x000076104a067816 */ /* 0x000fe40000000006 */
[----:B0-----:R-:W-:-:S04]  /*87900*/  ISETP.GE.AND P1, PT, R4, R5, PT ;  /* 0x000000050400720c */ /* 0x001fc80003f26270 */
[----:B-1----:R-:W-:Y:S01]  /*87910*/  ISETP.LT.AND P2, PT, R92, R70, !P1 ;  /* 0x000000465c00720c */ /* 0x002fe20004f41270 */
[----:B------:R-:W-:-:S12]  /*87920*/  IMAD.WIDE R4, R0, 0x2, R2 ;  /* 0x0000000200047825 */ /* 0x000fd800078e0202 */
[----:B------:R0:W-:Y:S02]  /*87930*/  @P2 STG.E.U16 desc[UR6][R4.64], R6 ;  /* 0x0000000604002986 */ /* 0x0001e4000c101506 */
[----:B0-----:R-:W-:Y:S01]  /*87940*/  PRMT R6, R74, 0x7632, R6 ;  /* 0x000076324a067816 */ /* 0x001fe20000000006 */
[----:B------:R-:W-:-:S04]  /*87950*/  IMAD.WIDE R4, R0, 0x2, R14 ;  /* 0x0000000200047825 */ /* 0x000fc800078e020e */
[----:B------:R-:W-:Y:S01]  /*87960*/  IMAD.IADD R0, R0, 0x1, R67 ;  /* 0x0000000100007824 */ /* 0x000fe200078e0243 */
[----:B--2---:R-:W-:-:S13]  /*87970*/  ISETP.LT.AND P1, PT, R91, R68, !P1 ;  /* 0x000000445b00720c */ /* 0x004fda0004f21270 */
[----:B------:R0:W-:Y:S02]  /*87980*/  @P1 STG.E.U16 desc[UR6][R4.64], R6 ;  /* 0x0000000604001986 */ /* 0x0001e4000c101506 */
[----:B0-----:R-:W-:-:S05]  /*87990*/  VIADD R4, R93, 0x6 ;  /* 0x000000065d047836 */ /* 0x001fca0000000000 */
[----:B----4-:R-:W-:Y:S02]  /*879a0*/  ISETP.GE.AND P1, PT, R4, R7, PT ;  /* 0x000000070400720c */ /* 0x010fe40003f26270 */
[----:B------:R-:W0:Y:S02]  /*879b0*/  LDC R7, c[0x0][0x39c] ;  /* 0x0000e700ff077b82 */ /* 0x000e240000000800 */
[----:B------:R-:W-:Y:S01]  /*879c0*/  ISETP.LT.AND P2, PT, R92, R12, !P1 ;  /* 0x0000000c5c00720c */ /* 0x000fe20004f41270 */
[----:B------:R-:W-:Y:S01]  /*879d0*/  IMAD.WIDE R4, R0, 0x2, R2 ;  /* 0x0000000200047825 */ /* 0x000fe200078e0202 */
[----:B------:R-:W-:-:S04]  /*879e0*/  PRMT R6, R75, 0x7610, R6 ;  /* 0x000076104b067816 */ /* 0x000fc80000000006 */
[----:B------:R-:W1:Y:S07]  /*879f0*/  LDC R12, c[0x0][0x398] ;  /* 0x0000e600ff0c7b82 */ /* 0x000e6e0000000800 */
[----:B------:R2:W-:Y:S01]  /*87a00*/  @P2 STG.E.U16 desc[UR6][R4.64], R6 ;  /* 0x0000000604002986 */ /* 0x0005e2000c101506 */
[----:B------:R-:W-:Y:S02]  /*87a10*/  ISETP.LT.AND P2, PT, R91, R8, !P1 ;  /* 0x000000085b00720c */ /* 0x000fe40004f41270 */
[----:B------:R-:W4:Y:S01]  /*87a20*/  LDC R8, c[0x0][0x39c] ;  /* 0x0000e700ff087b82 */ /* 0x000f220000000800 */
[----:B--2---:R-:W-:-:S04]  /*87a30*/  IADD3 R4, PT, PT, R93, 0x7, RZ ;  /* 0x000000075d047810 */ /* 0x004fc80007ffe0ff */
[----:B0-----:R-:W-:-:S03]  /*87a40*/  ISETP.GE.AND P1, PT, R4, R7, PT ;  /* 0x000000070400720c */ /* 0x001fc60003f26270 */
[----:B------:R-:W0:Y:S01]  /*87a50*/  LDC R7, c[0x0][0x398] ;  /* 0x0000e600ff077b82 */ /* 0x000e220000000800 */
[----:B------:R-:W-:Y:S01]  /*87a60*/  PRMT R6, R75, 0x7632, R6 ;  /* 0x000076324b067816 */ /* 0x000fe20000000006 */
[----:B------:R-:W-:-:S05]  /*87a70*/  IMAD.WIDE R4, R0, 0x2, R14 ;  /* 0x0000000200047825 */ /* 0x000fca00078e020e */
[----:B------:R2:W-:Y:S01]  /*87a80*/  @P2 STG.E.U16 desc[UR6][R4.64], R6 ;  /* 0x0000000604002986 */ /* 0x0005e2000c101506 */
[----:B---3--:R-:W-:Y:S01]  /*87a90*/  ISETP.LT.AND P2, PT, R92, R9, !P1 ;  /* 0x000000095c00720c */ /* 0x008fe20004f41270 */
[----:B------:R-:W-:Y:S01]  /*87aa0*/  IMAD.IADD R0, R0, 0x1, R67 ;  /* 0x0000000100007824 */ /* 0x000fe200078e0243 */
[----:B------:R-:W3:Y:S01]  /*87ab0*/  LDC R9, c[0x0][0x398] ;  /* 0x0000e600ff097b82 */ /* 0x000ee20000000800 */
[----:B--2---:R-:W-:Y:S02]  /*87ac0*/  PRMT R6, R76, 0x7610, R6 ;  /* 0x000076104c067816 */ /* 0x004fe40000000006 */
[----:B------:R-:W-:Y:S01]  /*87ad0*/  IMAD.WIDE R4, R0, 0x2, R2 ;  /* 0x0000000200047825 */ /* 0x000fe200078e0202 */
[----:B0-----:R-:W-:-:S04]  /*87ae0*/  ISETP.LT.AND P1, PT, R91, R7, !P1 ;  /* 0x000000075b00720c */ /* 0x001fc80004f21270 */
[----:B------:R-:W0:Y:S03]  /*87af0*/  LDC R7, c[0x0][0x39c] ;  /* 0x0000e700ff077b82 */ /* 0x000e260000000800 */
[----:B------:R2:W-:Y:S02]  /*87b00*/  @P2 STG.E.U16 desc[UR6][R4.64], R6 ;  /* 0x0000000604002986 */ /* 0x0005e4000c101506 */
[----:B--2---:R-:W-:Y:S01]  /*87b10*/  PRMT R6, R76, 0x7632, R6 ;  /* 0x000076324c067816 */ /* 0x004fe20000000006 */
[----:B------:R-:W-:-:S05]  /*87b20*/  IMAD.WIDE R4, R0, 0x2, R14 ;  /* 0x0000000200047825 */ /* 0x000fca00078e020e */
[----:B------:R2:W-:Y:S02]  /*87b30*/  @P1 STG.E.U16 desc[UR6][R4.64], R6 ;  /* 0x0000000604001986 */ /* 0x0005e4000c101506 */
[----:B--2---:R-:W2:Y:S01]  /*87b40*/  LDC R5, c[0x0][0x398] ;  /* 0x0000e600ff057b82 */ /* 0x004ea20000000800 */
[----:B------:R-:W-:-:S05]  /*87b50*/  VIADD R4, R93, 0x8 ;  /* 0x000000085d047836 */ /* 0x000fca0000000000 */
[----:B0-----:R-:W-:Y:S02]  /*87b60*/  ISETP.GE.AND P1, PT, R4, R7, PT ;  /* 0x000000070400720c */ /* 0x001fe40003f26270 */
[----:B------:R-:W0:Y:S01]  /*87b70*/  LDC R7, c[0x0][0x398] ;  /* 0x0000e600ff077b82 */ /* 0x000e220000000800 */
[----:B------:R-:W-:Y:S01]  /*87b80*/  IMAD.IADD R0, R0, 0x1, R67 ;  /* 0x0000000100007824 */ /* 0x000fe200078e0243 */
[----:B------:R-:W-:Y:S02]  /*87b90*/  PRMT R6, R77, 0x7610, R6 ;  /* 0x000076104d067816 */ /* 0x000fe40000000006 */
[----:B--2---:R-:W-:Y:S01]  /*87ba0*/  ISETP.LT.AND P2, PT, R92, R5, !P1 ;  /* 0x000000055c00720c */ /* 0x004fe20004f41270 */
[----:B------:R-:W-:-:S12]  /*87bb0*/  IMAD.WIDE R4, R0, 0x2, R2 ;  /* 0x0000000200047825 */ /* 0x000fd800078e0202 */
[----:B------:R2:W-:Y:S01]  /*87bc0*/  @P2 STG.E.U16 desc[UR6][R4.64], R6 ;  /* 0x0000000604002986 */ /* 0x0005e2000c101506 */
[----:B0-----:R-:W-:Y:S02]  /*87bd0*/  ISETP.LT.AND P2, PT, R91, R7, !P1 ;  /* 0x000000075b00720c */ /* 0x001fe40004f41270 */
[----:B------:R-:W0:Y:S01]  /*87be0*/  LDC R7, c[0x0][0x398] ;  /* 0x0000e600ff077b82 */ /* 0x000e220000000800 */
[----:B--2---:R-:W-:Y:S01]  /*87bf0*/  VIADD R4, R93, 0x9 ;  /* 0x000000095d047836 */ /* 0x004fe20000000000 */
[----:B------:R-:W-:-:S04]  /*87c00*/  PRMT R6, R77, 0x7632, R6 ;  /* 0x000076324d067816 */ /* 0x000fc80000000006 */
[----:B----4-:R-:W-:Y:S01]  /*87c10*/  ISETP.GE.AND P1, PT, R4, R8, PT ;  /* 0x000000080400720c */ /* 0x010fe20003f26270 */
[----:B------:R-:W-:Y:S01]  /*87c20*/  IMAD.WIDE R4, R0, 0x2, R14 ;  /* 0x0000000200047825 */ /* 0x000fe200078e020e */
[----:B------:R-:W2:Y:S04]  /*87c30*/  LDC R8, c[0x0][0x39c] ;  /* 0x0000e700ff087b82 */ /* 0x000ea80000000800 */
[----:B------:R4:W-:Y:S01]  /*87c40*/  @P2 STG.E.U16 desc[UR6][R4.64], R6 ;  /* 0x0000000604002986 */ /* 0x0009e2000c101506 */
[----:B---3--:R-:W-:Y:S01]  /*87c50*/  ISETP.LT.AND P2, PT, R92, R9, !P1 ;  /* 0x000000095c00720c */ /* 0x008fe20004f41270 */
[----:B------:R-:W-:Y:S01]  /*87c60*/  IMAD.IADD R0, R0, 0x1, R67 ;  /* 0x0000000100007824 */ /* 0x000fe200078e0243 */
[----:B0-----:R-:W-:Y:S01]  /*87c70*/  ISETP.LT.AND P1, PT, R91, R7, !P1 ;  /* 0x000000075b00720c */ /* 0x001fe20004f21270 */
[----:B------:R-:W0:Y:S01]  /*87c80*/  LDC R9, c[0x0][0x398] ;  /* 0x0000e600ff097b82 */ /* 0x000e220000000800 */
[----:B----4-:R-:W-:Y:S01]  /*87c90*/  PRMT R6, R78, 0x7610, R6 ;  /* 0x000076104e067816 */ /* 0x010fe20000000006 */
[----:B------:R-:W-:-:S06]  /*87ca0*/  IMAD.WIDE R4, R0, 0x2, R2 ;  /* 0x0000000200047825 */ /* 0x000fcc00078e0202 */
[----:B------:R-:W3:Y:S02]  /*87cb0*/  LDC R7, c[0x0][0x39c] ;  /* 0x0000e700ff077b82 */ /* 0x000ee40000000800 */
[----:B------:R4:W-:Y:S02]  /*87cc0*/  @P2 STG.E.U16 desc[UR6][R4.64], R6 ;  /* 0x0000000604002986 */ /* 0x0009e4000c101506 */
[----:B----4-:R-:W-:Y:S01]  /*87cd0*/  PRMT R6, R78, 0x7632, R6 ;  /* 0x000076324e067816 */ /* 0x010fe20000000006 */
[----:B------:R-:W-:-:S05]  /*87ce0*/  IMAD.WIDE R4, R0, 0x2, R14 ;  /* 0x0000000200047825 */ /* 0x000fca00078e020e */
[----:B------:R4:W-:Y:S02]  /*87cf0*/  @P1 STG.E.U16 desc[UR6][R4.64], R6 ;  /* 0x0000000604001986 */ /* 0x0009e4000c101506 */
[----:B----4-:R-:W4:Y:S01]  /*87d00*/  LDC R5, c[0x0][0x398] ;  /* 0x0000e600ff057b82 */ /* 0x010f220000000800 */
[----:B------:R-:W-:-:S05]  /*87d10*/  VIADD R4, R93, 0xa ;  /* 0x0000000a5d047836 */ /* 0x000fca0000000000 */
[----:B---3--:R-:W-:Y:S02]  /*87d20*/  ISETP.GE.AND P1, PT, R4, R7, PT ;  /* 0x000000070400720c */ /* 0x008fe40003f26270 */
[----:B------:R-:W3:Y:S01]  /*87d30*/  LDC R7, c[0x0][0x398] ;  /* 0x0000e600ff077b82 */ /* 0x000ee20000000800 */
[----:B------:R-:W-:Y:S01]  /*87d40*/  IMAD.IADD R0, R0, 0x1, R67 ;  /* 0x0000000100007824 */ /* 0x000fe200078e0243 */
[----:B------:R-:W-:Y:S02]  /*87d50*/  PRMT R6, R79, 0x7610, R6 ;  /* 0x000076104f067816 */ /* 0x000fe40000000006 */
[----:B----4-:R-:W-:Y:S01]  /*87d60*/  ISETP.LT.AND P2, PT, R92, R5, !P1 ;  /* 0x000000055c00720c */ /* 0x010fe20004f41270 */
[----:B------:R-:W-:-:S12]  /*87d70*/  IMAD.WIDE R4, R0, 0x2, R2 ;  /* 0x0000000200047825 */ /* 0x000fd800078e0202 */
[----:B------:R4:W-:Y:S01]  /*87d80*/  @P2 STG.E.U16 desc[UR6][R4.64], R6 ;  /* 0x0000000604002986 */ /* 0x0009e2000c101506 */
[----:B---3--:R-:W-:Y:S02]  /*87d90*/  ISETP.LT.AND P2, PT, R91, R7, !P1 ;  /* 0x000000075b00720c */ /* 0x008fe40004f41270 */
[----:B------:R-:W3:Y:S01]  /*87da0*/  LDC R7, c[0x0][0x398] ;  /* 0x0000e600ff077b82 */ /* 0x000ee20000000800 */
[----:B----4-:R-:W-:Y:S01]  /*87db0*/  VIADD R4, R93, 0xb ;  /* 0x0000000b5d047836 */ /* 0x010fe20000000000 */
[----:B------:R-:W-:-:S04]  /*87dc0*/  PRMT R6, R79, 0x7632, R6 ;  /* 0x000076324f067816 */ /* 0x000fc80000000006 */
[----:B--2---:R-:W-:Y:S01]  /*87dd0*/  ISETP.GE.AND P1, PT, R4, R8, PT ;  /* 0x000000080400720c */ /* 0x004fe20003f26270 */
[----:B------:R-:W-:Y:S01]  /*87de0*/  IMAD.WIDE R4, R0, 0x2, R14 ;  /* 0x0000000200047825 */ /* 0x000fe200078e020e */
[----:B------:R-:W2:Y:S04]  /*87df0*/  LDC R8, c[0x0][0x39c] ;  /* 0x0000e700ff087b82 */ /* 0x000ea80000000800 */
[----:B------:R4:W-:Y:S01]  /*87e00*/  @P2 STG.E.U16 desc[UR6][R4.64], R6 ;  /* 0x0000000604002986 */ /* 0x0009e2000c101506 */
[----:B0-----:R-:W-:Y:S01]  /*87e10*/  ISETP.LT.AND P2, PT, R92, R9, !P1 ;  /* 0x000000095c00720c */ /* 0x001fe20004f41270 */
[----:B------:R-:W-:Y:S01]  /*87e20*/  IMAD.IADD R0, R0, 0x1, R67 ;  /* 0x0000000100007824 */ /* 0x000fe200078e0243 */
[----:B---3--:R-:W-:Y:S01]  /*87e30*/  ISETP.LT.AND P1, PT, R91, R7, !P1 ;  /* 0x000000075b00720c */ /* 0x008fe20004f21270 */
[----:B------:R-:W0:Y:S01]  /*87e40*/  LDC R9, c[0x0][0x398] ;  /* 0x0000e600ff097b82 */ /* 0x000e220000000800 */
[----:B------:R-:W3:Y:S01]  /*87e50*/  LDL.LU R91, [R1+0x2eb8] ;  /* 0x002eb800015b7983 */ /* 0x000ee20000300800 */
[----:B----4-:R-:W-:Y:S01]  /*87e60*/  PRMT R6, R80, 0x7610, R6 ;  /* 0x0000761050067816 */ /* 0x010fe20000000006 */
[----:B------:R-:W-:-:S05]  /*87e70*/  IMAD.WIDE R4, R0, 0x2, R2 ;  /* 0x0000000200047825 */ /* 0x000fca00078e0202 */
[----:B------:R-:W4:Y:S02]  /*87e80*/  LDC R7, c[0x0][0x39c] ;  /* 0x0000e700ff077b82 */ /* 0x000f240000000800 */
[----:B------:R1:W-:Y:S02]  /*87e90*/  @P2 STG.E.U16 desc[UR6][R4.64], R6 ;  /* 0x0000000604002986 */ /* 0x0003e4000c101506 */
[----:B-1----:R-:W-:Y:S01]  /*87ea0*/  PRMT R6, R80, 0x7632, R6 ;  /* 0x0000763250067816 */ /* 0x002fe20000000006 */
[----:B------:R-:W-:Y:S01]  /*87eb0*/  IMAD.WIDE R4, R0, 0x2, R14 ;  /* 0x0000000200047825 */ /* 0x000fe200078e020e */
[----:B------:R-:W2:Y:S04]  /*87ec0*/  LDL.LU R80, [R1+0x628] ;  /* 0x0006280001507983 */ /* 0x000ea80000300800 */
[----:B------:R1:W-:Y:S02]  /*87ed0*/  @P1 STG.E.U16 desc[UR6][R4.64], R6 ;  /* 0x0000000604001986 */ /* 0x0003e4000c101506 */
[----:B-1----:R-:W1:Y:S01]  /*87ee0*/  LDC R5, c[0x0][0x398] ;  /* 0x0000e600ff057b82 */ /* 0x002e620000000800 */
[----:B------:R-:W-:-:S05]  /*87ef0*/  VIADD R4, R93, 0xc ;  /* 0x0000000c5d047836 */ /* 0x000fca0000000000 */
[----:B----4-:R-:W-:Y:S01]  /*87f00*/  ISETP.GE.AND P1, PT, R4, R7, PT ;  /* 0x000000070400720c */ /* 0x010fe20003f26270 */
[----:B------:R-:W-:Y:S01]  /*87f10*/  IMAD.IADD R0, R0, 0x1, R67 ;  /* 0x0000000100007824 */ /* 0x000fe200078e0243 */
[C---:B------:R-:W-:Y:S01]  /*87f20*/  PRMT R6, R81.reuse, 0x7610, R6 ;  /* 0x0000761051067816 */ /* 0x040fe20000000006 */
[----:B------:R-:W2:Y:S01]  /*87f30*/  LDC R7, c[0x0][0x398] ;  /* 0x0000e600ff077b82 */ /* 0x000ea20000000800 */
[----:B-1----:R-:W-:Y:S01]  /*87f40*/  ISETP.LT.AND P2, PT, R92, R5, !P1 ;  /* 0x000000055c00720c */ /* 0x002fe20004f41270 */
[----:B------:R-:W-:Y:S01]  /*87f50*/  IMAD.WIDE R4, R0, 0x2, R2 ;  /* 0x0000000200047825 */ /* 0x000fe200078e0202 */
[----:B------:R-:W4:Y:S04]  /*87f60*/  LDL.LU R92, [R1+0x2eb4] ;  /* 0x002eb400015c7983 */ /* 0x000f280000300800 */
[----:B------:R-:W3:Y:S04]  /*87f70*/  LDL.S16 R73, [R1+0x360] ;  /* 0x0003600001497983 */ /* 0x000ee80000100600 */
[----:B------:R-:W3:Y:S04]  /*87f80*/  LDL.LU.S16 R69, [R1+0x362] ;  /* 0x0003620001457983 */ /* 0x000ee80000300600 */
[----:B------:R-:W3:Y:S04]  /*87f90*/  LDL.S16 R72, [R1+0x364] ;  /* 0x0003640001487983 */ /* 0x000ee80000100600 */
[----:B------:R-:W3:Y:S04]  /*87fa0*/  LDL.LU.S16 R16, [R1+0x366] ;  /* 0x0003660001107983 */ /* 0x000ee80000300600 */
[----:B------:R1:W-:Y:S04]  /*87fb0*/  @P2 STG.E.U16 desc[UR6][R4.64], R6 ;  /* 0x0000000604002986 */ /* 0x0003e8000c101506 */
[----:B------:R-:W3:Y:S01]  /*87fc0*/  LDL.S16 R13, [R1+0x368] ;  /* 0x00036800010d7983 */ /* 0x000ee20000100600 */
[----:B-1----:R-:W-:-:S03]  /*87fd0*/  PRMT R6, R81, 0x7632, R6 ;  /* 0x0000763251067816 */ /* 0x002fc60000000006 */
[----:B------:R-:W0:Y:S01]  /*87fe0*/  LDL.LU R81, [R1+0x62c] ;  /* 0x00062c0001517983 */ /* 0x000e220000300800 */
[----:B------:R-:W-:Y:S01]  /*87ff0*/  VIADD R4, R93, 0xd ;  /* 0x0000000d5d047836 */ /* 0x000fe20000000000 */
[----:B--2---:R-:W-:Y:S02]  /*88000*/  ISETP.LT.AND P2, PT, R80, R7, !P1 ;  /* 0x000000075000720c */ /* 0x004fe40004f41270 */
[----:B------:R-:W1:Y:S02]  /*88010*/  LDC R7, c[0x0][0x398] ;  /* 0x0000e600ff077b82 */ /* 0x000e640000000800 */
[----:B------:R-:W-:Y:S01]  /*88020*/  ISETP.GE.AND P1, PT, R4, R8, PT ;  /* 0x000000080400720c */ /* 0x000fe20003f26270 */
[----:B------:R-:W-:-:S04]  /*88030*/  IMAD.WIDE R4, R0, 0x2, R14 ;  /* 0x0000000200047825 */ /* 0x000fc800078e020e */
[----:B------:R-:W-:Y:S01]  /*88040*/  IMAD.IADD R0, R0, 0x1, R67 ;  /* 0x0000000100007824 */ /* 0x000fe200078e0243 */
[----:B------:R-:W2:Y:S03]  /*88050*/  LDC R8, c[0x0][0x39c] ;  /* 0x0000e700ff087b82 */ /* 0x000ea60000000800 */
[----:B------:R5:W-:Y:S02]  /*88060*/  @P2 STG.E.U16 desc[UR6][R4.64], R6 ;  /* 0x0000000604002986 */ /* 0x000be4000c101506 */
[----:B-----5:R-:W-:Y:S01]  /*88070*/  PRMT R6, R82, 0x7610, R6 ;  /* 0x0000761052067816 */ /* 0x020fe20000000006 */
[----:B------:R-:W-:Y:S01]  /*88080*/  IMAD.WIDE R4, R0, 0x2, R2 ;  /* 0x0000000200047825 */ /* 0x000fe200078e0202 */
[----:B0-----:R-:W-:Y:S02]  /*88090*/  ISETP.LT.AND P2, PT, R81, R9, !P1 ;  /* 0x000000095100720c */ /* 0x001fe40004f41270 */
[----:B-1----:R-:W-:Y:S01]  /*880a0*/  ISETP.LT.AND P1, PT, R80, R7, !P1 ;  /* 0x000000075000720c */ /* 0x002fe20004f21270 */
[----:B------:R-:W0:Y:S08]  /*880b0*/  LDC R9, c[0x0][0x398] ;  /* 0x0000e600ff097b82 */ /* 0x000e300000000800 */
[----:B------:R-:W1:Y:S02]  /*880c0*/  LDC R7, c[0x0][0x39c] ;  /* 0x0000e700ff077b82 */ /* 0x000e640000000800 */
[----:B------:R5:W-:Y:S02]  /*880d0*/  @P2 STG.E.U16 desc[UR6][R4.64], R6 ;  /* 0x0000000604002986 */ /* 0x000be4000c101506 */
[----:B-----5:R-:W-:Y:S01]  /*880e0*/  PRMT R6, R82, 0x7632, R6 ;  /* 0x0000763252067816 */ /* 0x020fe20000000006 */
[----:B------:R-:W-:-:S05]  /*880f0*/  IMAD.WIDE R4, R0, 0x2, R14 ;  /* 0x0000000200047825 */ /* 0x000fca00078e020e */
[----:B------:R5:W-:Y:S02]  /*88100*/  @P1 STG.E.U16 desc[UR6][R4.64], R6 ;  /* 0x0000000604001986 */ /* 0x000be4000c101506 */
[----:B-----5:R-:W5:Y:S01]  /*88110*/  LDC R5, c[0x0][0x398] ;  /* 0x0000e600ff057b82 */ /* 0x020f620000000800 */
[----:B------:R-:W-:-:S05]  /*88120*/  VIADD R4, R93, 0xe ;  /* 0x0000000e5d047836 */ /* 0x000fca0000000000 */
[----:B-1----:R-:W-:Y:S02]  /*88130*/  ISETP.GE.AND P1, PT, R4, R7, PT ;  /* 0x000000070400720c */ /* 0x002fe40003f26270 */
[----:B------:R-:W1:Y:S01]  /*88140*/  LDC R7, c[0x0][0x398] ;  /* 0x0000e600ff077b82 */ /* 0x000e620000000800 */
[----:B------:R-:W-:Y:S01]  /*88150*/  IMAD.IADD R0, R0, 0x1, R67 ;  /* 0x0000000100007824 */ /* 0x000fe200078e0243 */
[----:B------:R-:W-:Y:S02]  /*88160*/  PRMT R6, R83, 0x7610, R6 ;  /* 0x0000761053067816 */ /* 0x000fe40000000006 */
[----:B-----5:R-:W-:Y:S01]  /*88170*/  ISETP.LT.AND P2, PT, R81, R5, !P1 ;  /* 0x000000055100720c */ /* 0x020fe20004f41270 */
[----:B------:R-:W-:-:S12]  /*88180*/  IMAD.WIDE R4, R0, 0x2, R2 ;  /* 0x0000000200047825 */ /* 0x000fd800078e0202 */
[----:B------:R5:W-:Y:S01]  /*88190*/  @P2 STG.E.U16 desc[UR6][R4.64], R6 ;  /* 0x0000000604002986 */ /* 0x000be2000c101506 */
[----:B-1----:R-:W-:Y:S02]  /*881a0*/  ISETP.LT.AND P2, PT, R80, R7, !P1 ;  /* 0x000000075000720c */ /* 0x002fe40004f41270 */
[----:B------:R-:W1:Y:S01]  /*881b0*/  LDC R7, c[0x0][0x398] ;  /* 0x0000e600ff077b82 */ /* 0x000e620000000800 */
[----:B-----5:R-:W-:Y:S01]  /*881c0*/  VIADD R4, R93, 0xf ;  /* 0x0000000f5d047836 */ /* 0x020fe20000000000 */
[----:B------:R-:W-:-:S04]  /*881d0*/  PRMT R6, R83, 0x7632, R6 ;  /* 0x0000763253067816 */ /* 0x000fc80000000006 */
[----:B--2---:R-:W-:Y:S01]  /*881e0*/  ISETP.GE.AND P1, PT, R4, R8, PT ;  /* 0x000000080400720c */ /* 0x004fe20003f26270 */
[C---:B------:R-:W-:Y:S01]  /*881f0*/  IMAD.WIDE R4, R0.reuse, 0x2, R14 ;  /* 0x0000000200047825 */ /* 0x040fe200078e020e */
[----:B------:R-:W2:Y:S04]  /*88200*/  LDC R8, c[0x0][0x39c] ;  /* 0x0000e700ff087b82 */ /* 0x000ea80000000800 */
[----:B------:R5:W-:Y:S01]  /*88210*/  @P2 STG.E.U16 desc[UR6][R4.64], R6 ;  /* 0x0000000604002986 */ /* 0x000be2000c101506 */
[----:B0-----:R-:W-:Y:S01]  /*88220*/  ISETP.LT.AND P2, PT, R81, R9, !P1 ;  /* 0x000000095100720c */ /* 0x001fe20004f41270 */
[----:B------:R-:W-:Y:S01]  /*88230*/  IMAD.IADD R0, R0, 0x1, R67 ;  /* 0x0000000100007824 */ /* 0x000fe200078e0243 */
[----:B-1----:R-:W-:Y:S01]  /*88240*/  ISETP.LT.AND P1, PT, R80, R7, !P1 ;  /* 0x000000075000720c */ /* 0x002fe20004f21270 */
[----:B------:R-:W0:Y:S01]  /*88250*/  LDC R9, c[0x0][0x398] ;  /* 0x0000e600ff097b82 */ /* 0x000e220000000800 */
[----:B-----5:R-:W-:Y:S01]  /*88260*/  PRMT R6, R84, 0x7610, R6 ;  /* 0x0000761054067816 */ /* 0x020fe20000000006 */
[----:B------:R-:W-:-:S06]  /*88270*/  IMAD.WIDE R4, R0, 0x2, R2 ;  /* 0x0000000200047825 */ /* 0x000fcc00078e0202 */
        /* <DEDUP_REMOVED lines=50> */
[----:B------:R-:W-:Y:S01]  /*885a0*/  ISETP.LT.AND P2, PT, R81, R10, !P1 ;  /* 0x0000000a5100720c */ /* 0x000fe20004f41270 */
[----:B------:R-:W-:Y:S01]  /*885b0*/  IMAD.IADD R0, R0, 0x1, R67 ;  /* 0x0000000100007824 */ /* 0x000fe200078e0243 */
[----:B0-----:R-:W-:Y:S01]  /*885c0*/  ISETP.LT.AND P1, PT, R80, R9, !P1 ;  /* 0x000000095000720c */ /* 0x001fe20004f21270 */
[----:B------:R-:W0:Y:S01]  /*885d0*/  LDC R10, c[0x0][0x398] ;  /* 0x0000e600ff0a7b82 */ /* 0x000e220000000800 */
[----:B-----5:R-:W-:Y:S01]  /*885e0*/  PRMT R6, R88, 0x7610, R6 ;  /* 0x0000761058067816 */ /* 0x020fe20000000006 */
[----:B------:R-:W-:-:S06]  /*885f0*/  IMAD.WIDE R4, R0, 0x2, R2 ;  /* 0x0000000200047825 */ /* 0x000fcc00078e0202 */
[----:B------:R-:W5:Y:S02]  /*88600*/  LDC R9, c[0x0][0x39c] ;  /* 0x0000e700ff097b82 */ /* 0x000f640000000800 */
[----:B------:R3:W-:Y:S02]  /*88610*/  @P2 STG.E.U16 desc[UR6][R4.64], R6 ;  /* 0x0000000604002986 */ /* 0x0007e4000c101506 */
[----:B---3--:R-:W-:Y:S01]  /*88620*/  PRMT R6, R88, 0x7632, R6 ;  /* 0x0000763258067816 */ /* 0x008fe20000000006 */
[----:B------:R-:W-:-:S05]  /*88630*/  IMAD.WIDE R4, R0, 0x2, R14 ;  /* 0x0000000200047825 */ /* 0x000fca00078e020e */
[----:B------:R3:W-:Y:S02]  /*88640*/  @P1 STG.E.U16 desc[UR6][R4.64], R6 ;  /* 0x0000000604001986 */ /* 0x0007e4000c101506 */
[----:B---3--:R-:W-:-:S05]  /*88650*/  VIADD R4, R93, 0x14 ;  /* 0x000000145d047836 */ /* 0x008fca0000000000 */
[----:B-1----:R-:W-:Y:S02]  /*88660*/  ISETP.GE.AND P1, PT, R4, R7, PT ;  /* 0x000000070400720c */ /* 0x002fe40003f26270 */
[----:B------:R-:W1:Y:S02]  /*88670*/  LDC R7, c[0x0][0x398] ;  /* 0x0000e600ff077b82 */ /* 0x000e640000000800 */
[----:B--2---:R-:W-:Y:S01]  /*88680*/  ISETP.LT.AND P2, PT, R81, R8, !P1 ;  /* 0x000000085100720c */ /* 0x004fe20004f41270 */
[----:B------:R-:W-:Y:S01]  /*88690*/  IMAD.IADD R0, R0, 0x1, R67 ;  /* 0x0000000100007824 */ /* 0x000fe200078e0243 */
[----:B------:R-:W-:-:S04]  /*886a0*/  PRMT R6, R89, 0x7610, R6 ;  /* 0x0000761059067816 */ /* 0x000fc80000000006 */
[----:B------:R-:W2:Y:S01]  /*886b0*/  LDC R8, c[0x0][0x398] ;  /* 0x0000e600ff087b82 */ /* 0x000ea20000000800 */
[----:B------:R-:W-:-:S06]  /*886c0*/  IMAD.WIDE R4, R0, 0x2, R2 ;  /* 0x0000000200047825 */ /* 0x000fcc00078e0202 */
[----:B------:R3:W-:Y:S01]  /*886d0*/  @P2 STG.E.U16 desc[UR6][R4.64], R6 ;  /* 0x0000000604002986 */ /* 0x0007e2000c101506 */
[----:B-1----:R-:W-:Y:S02]  /*886e0*/  ISETP.LT.AND P1, PT, R80, R7, !P1 ;  /* 0x000000075000720c */ /* 0x002fe40004f21270 */
[----:B------:R-:W1:Y:S01]  /*886f0*/  LDC R7, c[0x0][0x398] ;  /* 0x0000e600ff077b82 */ /* 0x000e620000000800 */
[----:B---3--:R-:W-:Y:S01]  /*88700*/  PRMT R6, R89, 0x7632, R6 ;  /* 0x0000763259067816 */ /* 0x008fe20000000006 */
[----:B------:R-:W-:-:S09]  /*88710*/  IMAD.WIDE R4, R0, 0x2, R14 ;  /* 0x0000000200047825 */ /* 0x000fd200078e020e */
[----:B------:R3:W-:Y:S02]  /*88720*/  @P1 STG.E.U16 desc[UR6][R4.64], R6 ;  /* 0x0000000604001986 */ /* 0x0007e4000c101506 */
[----:B---3--:R-:W-:-:S05]  /*88730*/  VIADD R4, R93, 0x15 ;  /* 0x000000155d047836 */ /* 0x008fca0000000000 */
[----:B-----5:R-:W-:Y:S01]  /*88740*/  ISETP.GE.AND P1, PT, R4, R9, PT ;  /* 0x000000090400720c */ /* 0x020fe20003f26270 */
[----:B------:R-:W-:Y:S01]  /*88750*/  IMAD.IADD R0, R0, 0x1, R67 ;  /* 0x0000000100007824 */ /* 0x000fe200078e0243 */
[----:B------:R-:W-:Y:S01]  /*88760*/  PRMT R6, R90, 0x7610, R6 ;  /* 0x000076105a067816 */ /* 0x000fe20000000006 */
[----:B------:R-:W3:Y:S01]  /*88770*/  LDC R9, c[0x0][0x398] ;  /* 0x0000e600ff097b82 */ /* 0x000ee20000000800 */
[----:B--2---:R-:W-:Y:S02]  /*88780*/  ISETP.LT.AND P2, PT, R81, R8, !P1 ;  /* 0x000000085100720c */ /* 0x004fe40004f41270 */
[----:B-1----:R-:W-:-:S05]  /*88790*/  ISETP.LT.AND P1, PT, R80, R7, !P1 ;  /* 0x000000075000720c */ /* 0x002fca0004f21270 */
[----:B------:R-:W1:Y:S01]  /*887a0*/  LDC R8, c[0x0][0x39c] ;  /* 0x0000e700ff087b82 */ /* 0x000e620000000800 */
[----:B------:R-:W-:-:S07]  /*887b0*/  IMAD.WIDE R4, R0, 0x2, R2 ;  /* 0x0000000200047825 */ /* 0x000fce00078e0202 */
[----:B------:R-:W2:Y:S01]  /*887c0*/  LDC R7, c[0x0][0x398] ;  /* 0x0000e600ff077b82 */ /* 0x000ea20000000800 */
[----:B------:R5:W-:Y:S02]  /*887d0*/  @P2 STG.E.U16 desc[UR6][R4.64], R6 ;  /* 0x0000000604002986 */ /* 0x000be4000c101506 */
[----:B-----5:R-:W-:Y:S01]  /*887e0*/  PRMT R6, R90, 0x7632, R6 ;  /* 0x000076325a067816 */ /* 0x020fe20000000006 */
[----:B------:R-:W-:-:S05]  /*887f0*/  IMAD.WIDE R4, R0, 0x2, R14 ;  /* 0x0000000200047825 */ /* 0x000fca00078e020e */
[----:B------:R5:W-:Y:S02]  /*88800*/  @P1 STG.E.U16 desc[UR6][R4.64], R6 ;  /* 0x0000000604001986 */ /* 0x000be4000c101506 */
[----:B-----5:R-:W-:-:S05]  /*88810*/  VIADD R4, R93, 0x16 ;  /* 0x000000165d047836 */ /* 0x020fca0000000000 */
        /* <DEDUP_REMOVED lines=8> */
[----:B---3--:R-:W-:Y:S02]  /*888a0*/  ISETP.LT.AND P2, PT, R80, R9, !P1 ;  /* 0x000000095000720c */ /* 0x008fe40004f41270 */
[----:B------:R-:W3:Y:S01]  /*888b0*/  LDC R9, c[0x0][0x39c] ;  /* 0x0000e700ff097b82 */ /* 0x000ee20000000800 */
[----:B-----5:R-:W-:-:S05]  /*888c0*/  VIADD R4, R93, 0x17 ;  /* 0x000000175d047836 */ /* 0x020fca0000000000 */
[----:B-1----:R-:W-:Y:S02]  /*888d0*/  ISETP.GE.AND P1, PT, R4, R8, PT ;  /* 0x000000080400720c */ /* 0x002fe40003f26270 */
[----:B------:R-:W1:Y:S01]  /*888e0*/  LDC R8, c[0x0][0x398] ;  /* 0x0000e600ff087b82 */ /* 0x000e620000000800 */
[----:B------:R-:W-:Y:S01]  /*888f0*/  PRMT R6, R91, 0x7632, R6 ;  /* 0x000076325b067816 */ /* 0x000fe20000000006 */
[----:B------:R-:W-:-:S05]  /*88900*/  IMAD.WIDE R4, R0, 0x2, R14 ;  /* 0x0000000200047825 */ /* 0x000fca00078e020e */
[----:B------:R4:W-:Y:S01]  /*88910*/  @P2 STG.E.U16 desc[UR6][R4.64], R6 ;  /* 0x0000000604002986 */ /* 0x0009e2000c101506 */
[----:B--2---:R-:W-:Y:S01]  /*88920*/  ISETP.LT.AND P2, PT, R81, R7, !P1 ;  /* 0x000000075100720c */ /* 0x004fe20004f41270 */
[----:B------:R-:W-:Y:S01]  /*88930*/  IMAD.IADD R0, R0, 0x1, R67 ;  /* 0x0000000100007824 */ /* 0x000fe200078e0243 */
[----:B------:R-:W2:Y:S01]  /*88940*/  LDC R7, c[0x0][0x398] ;  /* 0x0000e600ff077b82 */ /* 0x000ea20000000800 */
[----:B----4-:R-:W-:Y:S02]  /*88950*/  PRMT R6, R92, 0x7610, R6 ;  /* 0x000076105c067816 */ /* 0x010fe40000000006 */
[----:B------:R-:W-:-:S08]  /*88960*/  IMAD.WIDE R4, R0, 0x2, R2 ;  /* 0x0000000200047825 */ /* 0x000fd000078e0202 */
[----:B------:R4:W-:Y:S01]  /*88970*/  @P2 STG.E.U16 desc[UR6][R4.64], R6 ;  /* 0x0000000604002986 */ /* 0x0009e2000c101506 */
[----:B-1----:R-:W-:Y:S02]  /*88980*/  ISETP.LT.AND P2, PT, R80, R8, !P1 ;  /* 0x000000085000720c */ /* 0x002fe40004f41270 */
[----:B------:R-:W1:Y:S01]  /*88990*/  LDC R8, c[0x0][0x39c] ;  /* 0x0000e700ff087b82 */ /* 0x000e620000000800 */
[----:B----4-:R-:W-:Y:S01]  /*889a0*/  VIADD R4, R93, 0x18 ;  /* 0x000000185d047836 */ /* 0x010fe20000000000 */
[----:B------:R-:W-:-:S04]  /*889b0*/  PRMT R6, R92, 0x7632, R6 ;  /* 0x000076325c067816 */ /* 0x000fc80000000006 */
[----:B---3--:R-:W-:Y:S01]  /*889c0*/  ISETP.GE.AND P1, PT, R4, R9, PT ;  /* 0x000000090400720c */ /* 0x008fe20003f26270 */
[C---:B------:R-:W-:Y:S01]  /*889d0*/  IMAD.WIDE R4, R0.reuse, 0x2, R14 ;  /* 0x0000000200047825 */ /* 0x040fe200078e020e */
[----:B------:R-:W3:Y:S04]  /*889e0*/  LDC R9, c[0x0][0x398] ;  /* 0x0000e600ff097b82 */ /* 0x000ee80000000800 */
[----:B------:R4:W-:Y:S01]  /*889f0*/  @P2 STG.E.U16 desc[UR6][R4.64], R6 ;  /* 0x0000000604002986 */ /* 0x0009e2000c101506 */
[----:B--2---:R-:W-:Y:S01]  /*88a00*/  ISETP.LT.AND P2, PT, R81, R7, !P1 ;  /* 0x000000075100720c */ /* 0x004fe20004f41270 */
[----:B------:R-:W-:Y:S01]  /*88a10*/  IMAD.IADD R0, R0, 0x1, R67 ;  /* 0x0000000100007824 */ /* 0x000fe200078e0243 */
[----:B0-----:R-:W-:Y:S01]  /*88a20*/  ISETP.LT.AND P1, PT, R80, R10, !P1 ;  /* 0x0000000a5000720c */ /* 0x001fe20004f21270 */
[----:B------:R-:W0:Y:S01]  /*88a30*/  LDC R7, c[0x0][0x398] ;  /* 0x0000e600ff077b82 */ /* 0x000e220000000800 */
[----:B----4-:R-:W-:Y:S01]  /*88a40*/  PRMT R6, R73, 0x7610, R6 ;  /* 0x0000761049067816 */ /* 0x010fe20000000006 */
[----:B------:R-:W-:-:S06]  /*88a50*/  IMAD.WIDE R4, R0, 0x2, R2 ;  /* 0x0000000200047825 */ /* 0x000fcc00078e0202 */
[----:B------:R-:W2:Y:S02]  /*88a60*/  LDC R10, c[0x0][0x398] ;  /* 0x0000e600ff0a7b82 */ /* 0x000ea40000000800 */
[----:B------:R4:W-:Y:S02]  /*88a70*/  @P2 STG.E.U16 desc[UR6][R4.64], R6 ;  /* 0x0000000604002986 */ /* 0x0009e4000c101506 */
[----:B----4-:R-:W-:Y:S01]  /*88a80*/  PRMT R6, R69, 0x7610, R6 ;  /* 0x0000761045067816 */ /* 0x010fe20000000006 */
[C---:B------:R-:W-:Y:S01]  /*88a90*/  IMAD.WIDE R4, R0.reuse, 0x2, R14 ;  /* 0x0000000200047825 */ /* 0x040fe200078e020e */
[----:B------:R-:W4:Y:S04]  /*88aa0*/  LDL.LU.S16 R69, [R1+0x36a] ;  /* 0x00036a0001457983 */ /* 0x000f280000300600 */
[----:B------:R5:W-:Y:S01]  /*88ab0*/  @P1 STG.E.U16 desc[UR6][R4.64], R6 ;  /* 0x0000000604001986 */ /* 0x000be2000c101506 */
[----:B------:R-:W-:-:S03]  /*88ac0*/  IMAD.IADD R0, R0, 0x1, R67 ;  /* 0x0000000100007824 */ /* 0x000fc600078e0243 */
[----:B------:R-:W4:Y:S01]  /*88ad0*/  LDL.S16 R68, [R1+0x36c] ;  /* 0x00036c0001447983 */ /* 0x000f220000100600 */
[----:B-----5:R-:W-:-:S05]  /*88ae0*/  VIADD R4, R93, 0x19 ;  /* 0x000000195d047836 */ /* 0x020fca0000000000 */
[----:B------:R-:W-:Y:S01]  /*88af0*/  ISETP.GE.AND P1, PT, R4, R11, PT ;  /* 0x0000000b0400720c */ /* 0x000fe20003f26270 */
[----:B------:R-:W-:Y:S01]  /*88b00*/  IMAD.WIDE R4, R0, 0x2, R2 ;  /* 0x0000000200047825 */ /* 0x000fe200078e0202 */
[----:B------:R-:W-:Y:S01]  /*88b10*/  PRMT R6, R72, 0x7610, R6 ;  /* 0x0000761048067816 */ /* 0x000fe20000000006 */
[----:B------:R-:W5:Y:S01]  /*88b20*/  LDC R11, c[0x0][0x39c] ;  /* 0x0000e700ff0b7b82 */ /* 0x000f620000000800 */
[----:B---3--:R-:W-:-:S07]  /*88b30*/  ISETP.LT.AND P2, PT, R81, R9, !P1 ;  /* 0x000000095100720c */ /* 0x008fce0004f41270 */
[----:B------:R-:W3:Y:S06]  /*88b40*/  LDC R9, c[0x0][0x398] ;  /* 0x0000e600ff097b82 */ /* 0x000eec0000000800 */
[----:B------:R0:W-:Y:S02]  /*88b50*/  @P2 STG.E.U16 desc[UR6][R4.64], R6 ;  /* 0x0000000604002986 */ /* 0x0001e4000c101506 */
[----:B0-----:R-:W-:Y:S02]  /*88b60*/  PRMT R6, R16, 0x7610, R6 ;  /* 0x0000761010067816 */ /* 0x001fe40000000006 */
[----:B------:R-:W5:Y:S04]  /*88b70*/  LDL.LU.S16 R16, [R1+0x36e] ;  /* 0x00036e0001107983 */ /* 0x000f680000300600 */
[----:B------:R-:W5:Y:S04]  /*88b80*/  LDL.S16 R70, [R1+0x370] ;  /* 0x0003700001467983 */ /* 0x000f680000100600 */
[----:B------:R-:W5:Y:S04]  /*88b90*/  LDL.LU.S16 R72, [R1+0x372] ;  /* 0x0003720001487983 */ /* 0x000f680000300600 */
[----:B------:R-:W5:Y:S01]  /*88ba0*/  LDL.S16 R73, [R1+0x374] ;  /* 0x0003740001497983 */ /* 0x000f620000100600 */
[----:B------:R-:W-:Y:S01]  /*88bb0*/  VIADD R4, R93, 0x1a ;  /* 0x0000001a5d047836 */ /* 0x000fe20000000000 */
[----:B------:R-:W-:-:S04]  /*88bc0*/  ISETP.LT.AND P2, PT, R80, R7, !P1 ;  /* 0x000000075000720c */ /* 0x000fc80004f41270 */
[----:B-1----:R-:W-:Y:S02]  /*88bd0*/  ISETP.GE.AND P1, PT, R4, R8, PT ;  /* 0x000000080400720c */ /* 0x002fe40003f26270 */
[----:B------:R-:W0:Y:S02]  /*88be0*/  LDC R8, c[0x0][0x39c] ;  /* 0x0000e700ff087b82 */ /* 0x000e240000000800 */
[----:B--2---:R-:W-:Y:S01]  /*88bf0*/  ISETP.LT.AND P3, PT, R81, R10, !P1 ;  /* 0x0000000a5100720c */ /* 0x004fe20004f61270 */
[C---:B------:R-:W-:Y:S01]  /*88c00*/  IMAD.WIDE R4, R0.reuse, 0x2, R14 ;  /* 0x0000000200047825 */ /* 0x040fe200078e020e */
[----:B------:R-:W-:Y:S02]  /*88c10*/  IADD3 R0, PT, PT, R0, R67, RZ ;  /* 0x0000004300007210 */ /* 0x000fe40007ffe0ff */
[----:B---3--:R-:W-:Y:S02]  /*88c20*/  ISETP.LT.AND P1, PT, R80, R9, !P1 ;  /* 0x000000095000720c */ /* 0x008fe40004f21270 */
[----:B------:R1:W-:Y:S01]  /*88c30*/  @P2 STG.E.U16 desc[UR6][R4.64], R6 ;  /* 0x0000000604002986 */ /* 0x0003e2000c101506 */
[----:B------:R-:W2:Y:S08]  /*88c40*/  LDC R10, c[0x0][0x398] ;  /* 0x0000e600ff0a7b82 */ /* 0x000eb00000000800 */
[----:B------:R-:W3:Y:S01]  /*88c50*/  LDC R9, c[0x0][0x398] ;  /* 0x0000e600ff097b82 */ /* 0x000ee20000000800 */
[----:B-1----:R-:W-:Y:S01]  /*88c60*/  PRMT R6, R13, 0x7610, R6 ;  /* 0x000076100d067816 */ /* 0x002fe20000000006 */
[----:B------:R-:W-:-:S06]  /*88c70*/  IMAD.WIDE R4, R0, 0x2, R2 ;  /* 0x0000000200047825 */ /* 0x000fcc00078e0202 */
[----:B------:R-:W1:Y:S01]  /*88c80*/  LDC R13, c[0x0][0x39c] ;  /* 0x0000e700ff0d7b82 */ /* 0x000e620000000800 */
[----:B------:R0:W-:Y:S02]  /*88c90*/  @P3 STG.E.U16 desc[UR6][R4.64], R6 ;  /* 0x0000000604003986 */ /* 0x0001e4000c101506 */
[----:B0-----:R-:W-:-:S04]  /*88ca0*/  IMAD.WIDE R4, R0, 0x2, R14 ;  /* 0x0000000200047825 */ /* 0x001fc800078e020e */
[----:B------:R-:W-:Y:S01]  /*88cb0*/  VIADD R6, R93, 0x1b ;  /* 0x0000001b5d067836 */ /* 0x000fe20000000000 */
[----:B----4-:R-:W-:Y:S02]  /*88cc0*/  PRMT R7, R69, 0x7610, R7 ;  /* 0x0000761045077816 */ /* 0x010fe40000000007 */
[----:B------:R-:W4:Y:S04]  /*88cd0*/  LDL.LU.S16 R69, [R1+0x376] ;  /* 0x0003760001457983 */ /* 0x000f280000300600 */
[----:B------:R0:W-:Y:S01]  /*88ce0*/  @P1 STG.E.U16 desc[UR6][R4.64], R7 ;  /* 0x0000000704001986 */ /* 0x0001e2000c101506 */
[----:B------:R-:W-:Y:S02]  /*88cf0*/  ISETP.GE.AND P1, PT, R6, R8, PT ;  /* 0x000000080600720c */ /* 0x000fe40003f26270 */
[----:B------:R-:W5:Y:S01]  /*88d00*/  LDC R8, c[0x0][0x398] ;  /* 0x0000e600ff087b82 */ /* 0x000f620000000800 */
[----:B------:R-:W4:Y:S01]  /*88d10*/  LDL.S16 R75, [R1+0x378] ;  /* 0x00037800014b7983 */ /* 0x000f220000100600 */
[----:B------:R-:W-:Y:S01]  /*88d20*/  ISETP.LT.AND P3, PT, R81, R12, !P1 ;  /* 0x0000000c5100720c */ /* 0x000fe20004f61270 */
[----:B0-----:R-:W-:-:S02]  /*88d30*/  IMAD.IADD R4, R0, 0x1, R67 ;  /* 0x0000000100047824 */ /* 0x001fc400078e0243 */
[----:B------:R-:W-:Y:S01]  /*88d40*/  VIADD R5, R93, 0x1c ;  /* 0x0000001c5d057836 */ /* 0x000fe20000000000 */
[----:B------:R-:W-:Y:S01]  /*88d50*/  PRMT R0, R68, 0x7610, R0 ;  /* 0x0000761044007816 */ /* 0x000fe20000000000 */
[----:B------:R-:W-:Y:S01]  /*88d60*/  IMAD.WIDE R6, R4, 0x2, R2 ;  /* 0x0000000204067825 */ /* 0x000fe200078e0202 */
[----:B--2---:R-:W-:Y:S01]  /*88d70*/  ISETP.LT.AND P1, PT, R80, R10, !P1 ;  /* 0x0000000a5000720c */ /* 0x004fe20004f21270 */
[----:B------:R-:W0:Y:S01]  /*88d80*/  LDC R12, c[0x0][0x398] ;  /* 0x0000e600ff0c7b82 */ /* 0x000e220000000800 */
[----:B-1----:R-:W-:-:S05]  /*88d90*/  ISETP.GE.AND P2, PT, R5, R13, PT ;  /* 0x0000000d0500720c */ /* 0x002fca0003f46270 */
[----:B------:R1:W-:Y:S01]  /*88da0*/  @P3 STG.E.U16 desc[UR6][R6.64], R0 ;  /* 0x0000000006003986 */ /* 0x0003e2000c101506 */
[----:B---3--:R-:W-:Y:S01]  /*88db0*/  ISETP.LT.AND P3, PT, R81, R9, !P2 ;  /* 0x000000095100720c */ /* 0x008fe20005761270 */
[----:B------:R-:W2:Y:S01]  /*88dc0*/  LDC R10, c[0x0][0x398] ;  /* 0x0000e600ff0a7b82 */ /* 0x000ea20000000800 */
[----:B-----5:R-:W-:Y:S01]  /*88dd0*/  ISETP.LT.AND P6, PT, R80, R8, !P2 ;  /* 0x000000085000720c */ /* 0x020fe200057c1270 */
[----:B-1----:R-:W-:-:S06]  /*88de0*/  IMAD.WIDE R6, R4, 0x2, R14 ;  /* 0x0000000204067825 */ /* 0x002fcc00078e020e */
[----:B------:R-:W1:Y:S08]  /*88df0*/  LDC R13, c[0x0][0x39c] ;  /* 0x0000e700ff0d7b82 */ /* 0x000e700000000800 */
[----:B------:R-:W3:Y:S01]  /*88e00*/  LDC R68, c[0x0][0x398] ;  /* 0x0000e600ff447b82 */ /* 0x000ee20000000800 */
[----:B------:R-:W-:Y:S02]  /*88e10*/  PRMT R9, R16, 0x7610, R9 ;  /* 0x0000761010097816 */ /* 0x000fe40000000009 */
[----:B------:R-:W5:Y:S01]  /*88e20*/  LDL.LU.S16 R16, [R1+0x37a] ;  /* 0x00037a0001107983 */ /* 0x000f620000300600 */
[----:B------:R-:W-:-:S03]  /*88e30*/  PRMT R8, R70, 0x7610, R8 ;  /* 0x0000761046087816 */ /* 0x000fc60000000008 */
[----:B------:R-:W3:Y:S04]  /*88e40*/  LDL.S16 R70, [R1+0x37c] ;  /* 0x00037c0001467983 */ /* 0x000ee80000100600 */
[----:B------:R0:W-:Y:S02]  /*88e50*/  @P1 STG.E.U16 desc[UR6][R6.64], R9 ;  /* 0x0000000906001986 */ /* 0x0001e4000c101506 */
[----:B0-----:R-:W-:Y:S01]  /*88e60*/  PRMT R6, R72, 0x7610, R6 ;  /* 0x0000761048067816 */ /* 0x001fe20000000006 */
[----:B------:R-:W-:Y:S01]  /*88e70*/  VIADD R0, R93, 0x1d ;  /* 0x0000001d5d007836 */ /* 0x000fe20000000000 */
[----:B------:R-:W3:Y:S01]  /*88e80*/  LDL.LU.S16 R72, [R1+0x37e] ;  /* 0x00037e0001487983 */ /* 0x000ee20000300600 */
[----:B------:R-:W-:Y:S01]  /*88e90*/  PRMT R7, R73, 0x7610, R7 ;  /* 0x0000761049077816 */ /* 0x000fe20000000007 */
[----:B------:R-:W0:Y:S02]  /*88ea0*/  LDC R9, c[0x0][0x398] ;  /* 0x0000e600ff097b82 */ /* 0x000e240000000800 */
[----:B------:R-:W3:Y:S04]  /*88eb0*/  LDL.S16 R74, [R1+0x380] ;  /* 0x00038000014a7983 */ /* 0x000ee80000100600 */
[----:B------:R-:W3:Y:S01]  /*88ec0*/  LDL.LU.S16 R73, [R1+0x382] ;  /* 0x0003820001497983 */ /* 0x000ee20000300600 */
[----:B------:R-:W-:Y:S01]  /*88ed0*/  ISETP.GE.AND P2, PT, R0, R11, PT ;  /* 0x0000000b0000720c */ /* 0x000fe20003f46270 */
[----:B------:R-:W-:Y:S01]  /*88ee0*/  IMAD.IADD R0, R4, 0x1, R67 ;  /* 0x0000000104007824 */ /* 0x000fe200078e0243 */
[----:B------:R-:W0:Y:S01]  /*88ef0*/  LDC R11, c[0x0][0x39c] ;  /* 0x0000e700ff0b7b82 */ /* 0x000e220000000800 */
[----:B------:R-:W3:Y:S02]  /*88f00*/  LDL.S16 R76, [R1+0x384] ;  /* 0x00038400014c7983 */ /* 0x000ee40000100600 */
[----:B------:R-:W-:Y:S01]  /*88f10*/  IMAD.WIDE R4, R0, 0x2, R2 ;  /* 0x0000000200047825 */ /* 0x000fe200078e0202 */
[----:B------:R-:W-:-:S04]  /*88f20*/  ISETP.LT.AND P1, PT, R81, R12, !P2 ;  /* 0x0000000c5100720c */ /* 0x000fc80005721270 */
[----:B------:R1:W-:Y:S01]  /*88f30*/  @P3 STG.E.U16 desc[UR6][R4.64], R8 ;  /* 0x0000000804003986 */ /* 0x0003e2000c101506 */
[----:B------:R-:W4:Y:S08]  /*88f40*/  LDC R12, c[0x0][0x39c] ;  /* 0x0000e700ff0c7b82 */ /* 0x000f300000000800 */
[----:B-1----:R-:W1:Y:S01]  /*88f50*/  LDC R8, c[0x0][0x398] ;  /* 0x0000e600ff087b82 */ /* 0x002e620000000800 */
[----:B------:R-:W-:-:S04]  /*88f60*/  IMAD.WIDE R4, R0, 0x2, R14 ;  /* 0x0000000200047825 */ /* 0x000fc800078e020e */
[----:B------:R-:W-:Y:S01]  /*88f70*/  IMAD.IADD R0, R0, 0x1, R67 ;  /* 0x0000000100007824 */ /* 0x000fe200078e0243 */
[----:B------:R0:W-:Y:S01]  /*88f80*/  @P6 STG.E.U16 desc[UR6][R4.64], R6 ;  /* 0x0000000604006986 */ /* 0x0001e2000c101506 */
[----:B--2---:R-:W-:Y:S02]  /*88f90*/  ISETP.LT.AND P2, PT, R80, R10, !P2 ;  /* 0x0000000a5000720c */ /* 0x004fe40005741270 */
[----:B------:R-:W2:Y:S01]  /*88fa0*/  LDC R10, c[0x0][0x398] ;  /* 0x0000e600ff0a7b82 */ /* 0x000ea20000000800 */
[----:B0-----:R-:W-:-:S04]  /*88fb0*/  IMAD.WIDE R4, R0, 0x2, R2 ;  /* 0x0000000200047825 */ /* 0x001fc800078e0202 */
[----:B------:R-:W-:Y:S01]  /*88fc0*/  VIADD R6, R93, 0x1e ;  /* 0x0000001e5d067836 */ /* 0x000fe20000000000 */
[----:B------:R0:W-:Y:S04]  /*88fd0*/  @P1 STG.E.U16 desc[UR6][R4.64], R7 ;  /* 0x0000000704001986 */ /* 0x0001e8000c101506 */
[----:B------:R-:W-:Y:S02]  /*88fe0*/  ISETP.GE.AND P1, PT, R6, R11, PT ;  /* 0x0000000b0600720c */ /* 0x000fe40003f26270 */
[----:B------:R-:W2:Y:S02]  /*88ff0*/  LDC R11, c[0x0][0x398] ;  /* 0x0000e600ff0b7b82 */ /* 0x000ea40000000800 */
[----:B-1----:R-:W-:Y:S01]  /*89000*/  ISETP.LT.AND P3, PT, R81, R8, !P1 ;  /* 0x000000085100720c */ /* 0x002fe20004f61270 */
[----:B------:R-:W-:-:S02]  /*89010*/  VIADD R6, R93, 0x1f ;  /* 0x0000001f5d067836 */ /* 0x000fc40000000000 */
[----:B0-----:R-:W-:-:S04]  /*89020*/  IMAD.WIDE R4, R0, 0x2, R14 ;  /* 0x0000000200047825 */ /* 0x001fc800078e020e */
[----:B------:R-:W-:Y:S01]  /*89030*/  IMAD.IADD R0, R0, 0x1, R67 ;  /* 0x0000000100007824 */ /* 0x000fe200078e0243 */
[----:B----4-:R-:W-:Y:S02]  /*89040*/  PRMT R7, R69, 0x7610, R7 ;  /* 0x0000761045077816 */ /* 0x010fe40000000007 */
[----:B------:R-:W0:Y:S03]  /*89050*/  LDC R69, c[0x0][0x398] ;  /* 0x0000e600ff457b82 */ /* 0x000e260000000800 */
[----:B------:R1:W-:Y:S01]  /*89060*/  @P2 STG.E.U16 desc[UR6][R4.64], R7 ;  /* 0x0000000704002986 */ /* 0x0003e2000c101506 */
[----:B------:R-:W-:Y:S02]  /*89070*/  ISETP.LT.AND P2, PT, R80, R9, !P1 ;  /* 0x000000095000720c */ /* 0x000fe40004f41270 */
[----:B------:R-:W-:Y:S02]  /*89080*/  ISETP.GE.AND P1, PT, R6, R13, PT ;  /* 0x0000000d0600720c */ /* 0x000fe40003f26270 */
[----:B------:R-:W-:Y:S01]  /*89090*/  PRMT R8, R75, 0x7610, R8 ;  /* 0x000076104b087816 */ /* 0x000fe20000000008 */
[----:B------:R-:W4:Y:S01]  /*890a0*/  LDC R13, c[0x0][0x39c] ;  /* 0x0000e700ff0d7b82 */ /* 0x000f220000000800 */
[----:B------:R-:W4:Y:S01]  /*890b0*/  LDL.LU.S16 R75, [R1+0x386] ;  /* 0x00038600014b7983 */ /* 0x000f220000300600 */
[----:B-1----:R-:W-:-:S04]  /*890c0*/  IMAD.WIDE R6, R0, 0x2, R2 ;  /* 0x0000000200067825 */ /* 0x002fc800078e0202 */
[C---:B------:R-:W-:Y:S01]  /*890d0*/  IMAD.WIDE R4, R0.reuse, 0x2, R14 ;  /* 0x0000000200047825 */ /* 0x040fe200078e020e */
[----:B------:R1:W-:Y:S01]  /*890e0*/  @P3 STG.E.U16 desc[UR6][R6.64], R8 ;  /* 0x0000000806003986 */ /* 0x0003e2000c101506 */
[----:B--2---:R-:W-:Y:S02]  /*890f0*/  ISETP.LT.AND P3, PT, R81, R11, !P1 ;  /* 0x0000000b5100720c */ /* 0x004fe40004f61270 */
[----:B------:R-:W-:Y:S01]  /*89100*/  IMAD.IADD R0, R0, 0x1, R67 ;  /* 0x0000000100007824 */ /* 0x000fe200078e0243 */
[----:B------:R-:W2:Y:S01]  /*89110*/  LDC R11, c[0x0][0x398] ;  /* 0x0000e600ff0b7b82 */ /* 0x000ea20000000800 */
[----:B-1----:R-:W-:Y:S01]  /*89120*/  VIADD R6, R93, 0x20 ;  /* 0x000000205d067836 */ /* 0x002fe20000000000 */
[----:B-----5:R-:W-:-:S06]  /*89130*/  PRMT R9, R16, 0x7610, R9 ;  /* 0x0000761010097816 */ /* 0x020fcc0000000009 */
[----:B------:R-:W1:Y:S01]  /*89140*/  LDC R16, c[0x0][0x39c] ;  /* 0x0000e700ff107b82 */ /* 0x000e620000000800 */
[----:B------:R3:W-:Y:S01]  /*89150*/  @P2 STG.E.U16 desc[UR6][R4.64], R9 ;  /* 0x0000000904002986 */ /* 0x0007e2000c101506 */
[----:B------:R-:W-:Y:S02]  /*89160*/  ISETP.LT.AND P2, PT, R80, R10, !P1 ;  /* 0x0000000a5000720c */ /* 0x000fe40004f41270 */
[----:B------:R-:W-:Y:S01]  /*89170*/  ISETP.GE.AND P1, PT, R6, R12, PT ;  /* 0x0000000c0600720c */ /* 0x000fe20003f26270 */
[----:B------:R-:W-:-:S03]  /*89180*/  IMAD.WIDE R6, R0, 0x2, R2 ;  /* 0x0000000200067825 */ /* 0x000fc600078e0202 */
[----:B------:R-:W5:Y:S01]  /*89190*/  LDC R12, c[0x0][0x398] ;  /* 0x0000e600ff0c7b82 */ /* 0x000f620000000800 */
[----:B---3--:R-:W-:Y:S01]  /*891a0*/  PRMT R9, R70, 0x7610, R9 ;  /* 0x0000761046097816 */ /* 0x008fe20000000009 */
[----:B------:R-:W-:-:S06]  /*891b0*/  IMAD.WIDE R4, R0, 0x2, R14 ;  /* 0x0000000200047825 */ /* 0x000fcc00078e020e */
[----:B------:R-:W3:Y:S01]  /*891c0*/  LDC R70, c[0x0][0x398] ;  /* 0x0000e600ff467b82 */ /* 0x000ee20000000800 */
[----:B------:R0:W-:Y:S01]  /*891d0*/  @P3 STG.E.U16 desc[UR6][R6.64], R9 ;  /* 0x0000000906003986 */ /* 0x0001e2000c101506 */
[----:B------:R-:W-:Y:S02]  /*891e0*/  PRMT R10, R73, 0x7610, R10 ;  /* 0x00007610490a7816 */ /* 0x000fe4000000000a */
[----:B0-----:R-:W-:Y:S02]  /*891f0*/  PRMT R9, R74, 0x7610, R9 ;  /* 0x000076104a097816 */ /* 0x001fe40000000009 */
[----:B------:R-:W4:Y:S04]  /*89200*/  LDL.S16 R74, [R1+0x388] ;  /* 0x00038800014a7983 */ /* 0x000f280000100600 */
[----:B------:R-:W4:Y:S04]  /*89210*/  LDL.LU.S16 R73, [R1+0x38a] ;  /* 0x00038a0001497983 */ /* 0x000f280000300600 */
[----:B------:R-:W4:Y:S01]  /*89220*/  LDL.S16 R77, [R1+0x38c] ;  /* 0x00038c00014d7983 */ /* 0x000f220000100600 */
[----:B------:R-:W-:-:S02]  /*89230*/  PRMT R8, R72, 0x7610, R8 ;  /* 0x0000761048087816 */ /* 0x000fc40000000008 */
[----:B------:R-:W-:Y:S01]  /*89240*/  ISETP.LT.AND P3, PT, R81, R69, !P1 ;  /* 0x000000455100720c */ /* 0x000fe20004f61270 */
[----:B------:R-:W-:Y:S01]  /*89250*/  IMAD.IADD R0, R0, 0x1, R67 ;  /* 0x0000000100007824 */ /* 0x000fe200078e0243 */
[----:B------:R-:W0:Y:S01]  /*89260*/  LDC R72, c[0x0][0x398] ;  /* 0x0000e600ff487b82 */ /* 0x000e220000000800 */
[----:B------:R1:W-:Y:S01]  /*89270*/  @P2 STG.E.U16 desc[UR6][R4.64], R8 ;  /* 0x0000000804002986 */ /* 0x0003e2000c101506 */
[----:B------:R-:W-:Y:S01]  /*89280*/  ISETP.LT.AND P2, PT, R80, R68, !P1 ;  /* 0x000000445000720c */ /* 0x000fe20004f41270 */
[----:B------:R-:W-:-:S05]  /*89290*/  IMAD.WIDE R6, R0, 0x2, R2 ;  /* 0x0000000200067825 */ /* 0x000fca00078e0202 */
[----:B------:R-:W4:Y:S01]  /*892a0*/  LDC R69, c[0x0][0x39c] ;  /* 0x0000e700ff457b82 */ /* 0x000f220000000800 */
[----:B-1----:R-:W-:Y:S02]  /*892b0*/  VIADD R8, R93, 0x21 ;  /* 0x000000215d087836 */ /* 0x002fe40000000000 */
[----:B------:R1:W-:Y:S01]  /*892c0*/  @P3 STG.E.U16 desc[UR6][R6.64], R9 ;  /* 0x0000000906003986 */ /* 0x0003e2000c101506 */
[----:B------:R-:W-:-:S04]  /*892d0*/  IMAD.WIDE R4, R0, 0x2, R14 ;  /* 0x0000000200047825 */ /* 0x000fc800078e020e */
[----:B------:R-:W4:Y:S01]  /*892e0*/  LDC R68, c[0x0][0x398] ;  /* 0x0000e600ff447b82 */ /* 0x000f220000000800 */
[----:B------:R-:W-:-:S04]  /*892f0*/  ISETP.GE.AND P1, PT, R8, R16, PT ;  /* 0x000000100800720c */ /* 0x000fc80003f26270 */
[----:B-----5:R-:W-:-:S03]  /*89300*/  ISETP.LT.AND P3, PT, R81, R12, !P1 ;  /* 0x0000000c5100720c */ /* 0x020fc60004f61270 */
[----:B------:R-:W5:Y:S01]  /*89310*/  LDC R16, c[0x0][0x39c] ;  /* 0x0000e700ff107b82 */ /* 0x000f620000000800 */
[----:B-1----:R-:W-:Y:S01]  /*89320*/  VIADD R6, R93, 0x22 ;  /* 0x000000225d067836 */ /* 0x002fe20000000000 */
[----:B------:R1:W-:Y:S01]  /*89330*/  @P2 STG.E.U16 desc[UR6][R4.64], R10 ;  /* 0x0000000a04002986 */ /* 0x0003e2000c101506 */
[----:B------:R-:W-:Y:S01]  /*89340*/  IMAD.IADD R0, R0, 0x1, R67 ;  /* 0x0000000100007824 */ /* 0x000fe200078e0243 */
[----:B--2---:R-:W-:-:S04]  /*89350*/  ISETP.LT.AND P2, PT, R80, R11, !P1 ;  /* 0x0000000b5000720c */ /* 0x004fc80004f41270 */
[----:B------:R-:W2:Y:S01]  /*89360*/  LDC R12, c[0x0][0x398] ;  /* 0x0000e600ff0c7b82 */ /* 0x000ea20000000800 */
[----:B----4-:R-:W-:Y:S01]  /*89370*/  ISETP.GE.AND P1, PT, R6, R13, PT ;  /* 0x0000000d0600720c */ /* 0x010fe20003f26270 */
[----:B------:R-:W-:Y:S01]  /*89380*/  IMAD.WIDE R6, R0, 0x2, R2 ;  /* 0x0000000200067825 */ /* 0x000fe200078e0202 */
[----:B------:R-:W-:Y:S02]  /*89390*/  PRMT R9, R76, 0x7610, R9 ;  /* 0x000076104c097816 */ /* 0x000fe40000000009 */
[----:B---3--:R-:W-:Y:S01]  /*893a0*/  ISETP.LT.AND P6, PT, R80, R70, !P1 ;  /* 0x000000465000720c */ /* 0x008fe20004fc1270 */
[----:B------:R-:W3:Y:S01]  /*893b0*/  LDL.LU.S16 R76, [R1+0x38e] ;  /* 0x00038e00014c7983 */ /* 0x000ee20000300600 */
[C---:B-1----:R-:W-:Y:S01]  /*893c0*/  IMAD.WIDE R4, R0.reuse, 0x2, R14 ;  /* 0x0000000200047825 */ /* 0x042fe200078e020e */
[----:B------:R-:W1:Y:S02]  /*893d0*/  LDC R13, c[0x0][0x398] ;  /* 0x0000e600ff0d7b82 */ /* 0x000e640000000800 */
[----:B------:R4:W-:Y:S01]  /*893e0*/  @P3 STG.E.U16 desc[UR6][R6.64], R9 ;  /* 0x0000000906003986 */ /* 0x0009e2000c101506 */
[----:B0-----:R-:W-:Y:S01]  /*893f0*/  ISETP.LT.AND P3, PT, R81, R72, !P1 ;  /* 0x000000485100720c */ /* 0x001fe20004f61270 */
[----:B------:R-:W-:-:S04]  /*89400*/  IMAD.IADD R0, R0, 0x1, R67 ;  /* 0x0000000100007824 */ /* 0x000fc800078e0243 */
[----:B------:R-:W0:Y:S01]  /*89410*/  LDC R72, c[0x0][0x398] ;  /* 0x0000e600ff487b82 */ /* 0x000e220000000800 */
[----:B----4-:R-:W-:-:S07]  /*89420*/  IMAD.WIDE R6, R0, 0x2, R2 ;  /* 0x0000000200067825 */ /* 0x010fce00078e0202 */
[----:B------:R-:W4:Y:S01]  /*89430*/  LDC R70, c[0x0][0x398] ;  /* 0x0000e600ff467b82 */ /* 0x000f220000000800 */
[----:B------:R-:W-:Y:S02]  /*89440*/  PRMT R8, R75, 0x7610, R8 ;  /* 0x000076104b087816 */ /* 0x000fe40000000008 */
[----:B------:R-:W4:Y:S04]  /*89450*/  LDL.S16 R75, [R1+0x390] ;  /* 0x00039000014b7983 */ /* 0x000f280000100600 */
[----:B------:R0:W-:Y:S02]  /*89460*/  @P2 STG.E.U16 desc[UR6][R4.64], R8 ;  /* 0x0000000804002986 */ /* 0x0001e4000c101506 */
[----:B0-----:R-:W-:Y:S02]  /*89470*/  VIADD R8, R93, 0x24 ;  /* 0x000000245d087836 */ /* 0x001fe40000000000 */
[----:B------:R-:W-:-:S03]  /*89480*/  IMAD.WIDE R4, R0, 0x2, R14 ;  /* 0x0000000200047825 */ /* 0x000fc600078e020e */
[----:B-----5:R-:W-:Y:S02]  /*89490*/  ISETP.GE.AND P2, PT, R8, R16, PT ;  /* 0x000000100800720c */ /* 0x020fe40003f46270 */
[----:B------:R-:W-:Y:S02]  /*894a0*/  PRMT R11, R74, 0x7610, R11 ;  /* 0x000076104a0b7816 */ /* 0x000fe4000000000b */
[----:B------:R-:W-:-:S03]  /*894b0*/  PRMT R10, R73, 0x7610, R10 ;  /* 0x00007610490a7816 */ /* 0x000fc6000000000a */
[----:B------:R-:W-:Y:S01]  /*894c0*/  @P3 STG.E.U16 desc[UR6][R6.64], R11 ;  /* 0x0000000b06003986 */ /* 0x000fe2000c101506 */
[----:B------:R-:W-:Y:S01]  /*894d0*/  VIADD R9, R93, 0x23 ;  /* 0x000000235d097836 */ /* 0x000fe20000000000 */
[----:B------:R-:W0:Y:S02]  /*894e0*/  LDC R16, c[0x0][0x39c] ;  /* 0x0000e700ff107b82 */ /* 0x000e240000000800 */
[----:B------:R5:W-:Y:S01]  /*894f0*/  @P6 STG.E.U16 desc[UR6][R4.64], R10 ;  /* 0x0000000a04006986 */ /* 0x000be2000c101506 */
[----:B--2---:R-:W-:Y:S02]  /*89500*/  ISETP.LT.AND P6, PT, R81, R12, !P2 ;  /* 0x0000000c5100720c */ /* 0x004fe400057c1270 */
[----:B------:R-:W-:Y:S01]  /*89510*/  PRMT R12, R77, 0x7610, R12 ;  /* 0x000076104d0c7816 */ /* 0x000fe2000000000c */
[----:B------:R-:W2:Y:S02]  /*89520*/  LDL.LU.S16 R74, [R1+0x392] ;  /* 0x00039200014a7983 */ /* 0x000ea40000300600 */
[----:B------:R-:W0:Y:S02]  /*89530*/  LDC R73, c[0x0][0x39c] ;  /* 0x0000e700ff497b82 */ /* 0x000e240000000800 */
[----:B------:R-:W2:Y:S04]  /*89540*/  LDL.S16 R82, [R1+0x394] ;  /* 0x0003940001527983 */ /* 0x000ea80000100600 */
[----:B------:R-:W2:Y:S04]  /*89550*/  LDL.LU.S16 R77, [R1+0x396] ;  /* 0x00039600014d7983 */ /* 0x000ea80000300600 */
[----:B------:R-:W2:Y:S04]  /*89560*/  LDL.S16 R79, [R1+0x398] ;  /* 0x00039800014f7983 */ /* 0x000ea80000100600 */
[----:B------:R-:W2:Y:S01]  /*89570*/  LDL.LU.S16 R78, [R1+0x39a] ;  /* 0x00039a00014e7983 */ /* 0x000ea20000300600 */
[----:B------:R-:W-:Y:S01]  /*89580*/  ISETP.GE.AND P1, PT, R9, R69, PT ;  /* 0x000000450900720c */ /* 0x000fe20003f26270 */
[--C-:B-----5:R-:W-:Y:S01]  /*89590*/  IMAD.IADD R4, R0, 0x1, R67.reuse ;  /* 0x0000000100047824 */ /* 0x120fe200078e0243 */
[----:B------:R-:W-:Y:S01]  /*895a0*/  ISETP.LT.AND P2, PT, R80, R72, !P2 ;  /* 0x000000485000720c */ /* 0x000fe20005741270 */
[----:B------:R-:W5:Y:S01]  /*895b0*/  LDL.S16 R85, [R1+0x39c] ;  /* 0x00039c0001557983 */ /* 0x000f620000100600 */
[----:B------:R-:W-:Y:S01]  /*895c0*/  ISETP.LT.AND P3, PT, R81, R68, !P1 ;  /* 0x000000445100720c */ /* 0x000fe20004f61270 */
[----:B------:R-:W-:Y:S01]  /*895d0*/  IMAD.IADD R0, R4, 0x1, R67 ;  /* 0x0000000104007824 */ /* 0x000fe200078e0243 */
[----:B-1----:R-:W-:Y:S01]  /*895e0*/  ISETP.LT.AND P1, PT, R80, R13, !P1 ;  /* 0x0000000d5000720c */ /* 0x002fe20004f21270 */
[C---:B------:R-:W-:Y:S01]  /*895f0*/  IMAD.WIDE R8, R4.reuse, 0x2, R2 ;  /* 0x0000000204087825 */ /* 0x040fe200078e0202 */
[----:B------:R-:W1:Y:S01]  /*89600*/  LDC R13, c[0x0][0x398] ;  /* 0x0000e600ff0d7b82 */ /* 0x000e620000000800 */
[----:B------:R-:W5:Y:S02]  /*89610*/  LDL.LU.S16 R84, [R1+0x39e] ;  /* 0x00039e0001547983 */ /* 0x000f640000300600 */
[----:B------:R-:W-:-:S02]  /*89620*/  IMAD.WIDE R6, R4, 0x2, R14 ;  /* 0x0000000204067825 */ /* 0x000fc400078e020e */
[----:B------:R-:W5:Y:S02]  /*89630*/  LDL.S16 R83, [R1+0x3a0] ;  /* 0x0003a00001537983 */ /* 0x000f640000100600 */
[----:B------:R-:W-:Y:S01]  /*89640*/  IMAD.WIDE R4, R0, 0x2, R2 ;  /* 0x0000000200047825 */ /* 0x000fe200078e0202 */
[----:B------:R-:W1:Y:S01]  /*89650*/  LDC R69, c[0x0][0x398] ;  /* 0x0000e600ff457b82 */ /* 0x000e620000000800 */
[----:B------:R-:W-:Y:S01]  /*89660*/  @P3 STG.E.U16 desc[UR6][R8.64], R12 ;  /* 0x0000000c08003986 */ /* 0x000fe2000c101506 */
[----:B---3--:R-:W-:-:S06]  /*89670*/  PRMT R11, R76, 0x7610, R11 ;  /* 0x000076104c0b7816 */ /* 0x008fcc000000000b */
[----:B------:R-:W3:Y:S01]  /*89680*/  LDC R72, c[0x0][0x39c] ;  /* 0x0000e700ff487b82 */ /* 0x000ee20000000800 */
[----:B------:R0:W-:Y:S07]  /*89690*/  @P1 STG.E.U16 desc[UR6][R6.64], R11 ;  /* 0x0000000b06001986 */ /* 0x0001ee000c101506 */
[----:B------:R-:W1:Y:S01]  /*896a0*/  LDC R68, c[0x0][0x398] ;  /* 0x0000e600ff447b82 */ /* 0x000e620000000800 */
[C---:B0-----:R-:W-:Y:S02]  /*896b0*/  VIADD R7, R93.reuse, 0x25 ;  /* 0x000000255d077836 */ /* 0x041fe40000000000 */
[----:B------:R-:W-:-:S05]  /*896c0*/  VIADD R6, R93, 0x26 ;  /* 0x000000265d067836 */ /* 0x000fca0000000000 */
[----:B------:R-:W0:Y:S01]  /*896d0*/  LDC R76, c[0x0][0x398] ;  /* 0x0000e600ff4c7b82 */ /* 0x000e220000000800 */
[----:B------:R-:W-:Y:S02]  /*896e0*/  ISETP.GE.AND P3, PT, R7, R16, PT ;  /* 0x000000100700720c */ /* 0x000fe40003f66270 */
[----:B------:R-:W-:-:S05]  /*896f0*/  ISETP.GE.AND P1, PT, R6, R73, PT ;  /* 0x000000490600720c */ /* 0x000fca0003f26270 */
[----:B------:R-:W0:Y:S08]  /*89700*/  LDC R16, c[0x0][0x398] ;  /* 0x0000e600ff107b82 */ /* 0x000e300000000800 */
[----:B------:R-:W0:Y:S01]  /*89710*/  LDC R73, c[0x0][0x398] ;  /* 0x0000e600ff497b82 */ /* 0x000e220000000800 */
[----:B----4-:R-:W-:-:S07]  /*89720*/  PRMT R10, R75, 0x7610, R10 ;  /* 0x000076104b0a7816 */ /* 0x010fce000000000a */
[----:B------:R-:W4:Y:S01]  /*89730*/  LDC R75, c[0x0][0x39c] ;  /* 0x0000e700ff4b7b82 */ /* 0x000f220000000800 */
[----:B------:R0:W-:Y:S02]  /*89740*/  @P6 STG.E.U16 desc[UR6][R4.64], R10 ;  /* 0x0000000a04006986 */ /* 0x0001e4000c101506 */
[----:B0-----:R-:W-:Y:S01]  /*89750*/  IMAD.WIDE R4, R0, 0x2, R14 ;  /* 0x0000000200047825 */ /* 0x001fe200078e020e */
[----:B-1----:R-:W-:-:S03]  /*89760*/  ISETP.LT.AND P6, PT, R81, R13, !P1 ;  /* 0x0000000d5100720c */ /* 0x002fc60004fc1270 */
[----:B------:R-:W-:-:S04]  /*89770*/  IMAD.IADD R0, R0, 0x1, R67 ;  /* 0x0000000100007824 */ /* 0x000fc800078e0243 */
[----:B------:R-:W-:Y:S01]  /*89780*/  IMAD.WIDE R10, R0, 0x2, R2 ;  /* 0x00000002000a7825 */ /* 0x000fe200078e0202 */
[----:B--2---:R-:W-:Y:S02]  /*89790*/  PRMT R8, R74, 0x7610, R8 ;  /* 0x000076104a087816 */ /* 0x004fe40000000008 */
[----:B------:R-:W0:Y:S01]  /*897a0*/  LDC R74, c[0x0][0x398] ;  /* 0x0000e600ff4a7b82 */ /* 0x000e220000000800 */
[----:B------:R-:W-:Y:S02]  /*897b0*/  PRMT R12, R77, 0x7610, R12 ;  /* 0x000076104d0c7816 */ /* 0x000fe4000000000c */
[----:B------:R-:W2:Y:S04]  /*897c0*/  LDL.LU.S16 R77, [R1+0x3a2] ;  /* 0x0003a200014d7983 */ /* 0x000ea80000300600 */
[----:B------:R1:W-:Y:S01]  /*897d0*/  @P2 STG.E.U16 desc[UR6][R4.64], R8 ;  /* 0x0000000804002986 */ /* 0x0003e2000c101506 */
[----:B------:R-:W-:-:S02]  /*897e0*/  ISETP.LT.AND P2, PT, R81, R70, !P3 ;  /* 0x000000465100720c */ /* 0x000fc40005f41270 */
[----:B------:R-:W-:Y:S01]  /*897f0*/  PRMT R13, R82, 0x7610, R13 ;  /* 0x00007610520d7816 */ /* 0x000fe2000000000d */
[----:B------:R-:W0:Y:S01]  /*89800*/  LDC R70, c[0x0][0x39c] ;  /* 0x0000e700ff467b82 */ /* 0x000e220000000800 */
[----:B------:R-:W2:Y:S01]  /*89810*/  LDL.S16 R82, [R1+0x3a4] ;  /* 0x0003a40001527983 */ /* 0x000ea20000100600 */
[C---:B-1----:R-:W-:Y:S02]  /*89820*/  IMAD.IADD R5, R0.reuse, 0x1, R67 ;  /* 0x0000000100057824 */ /* 0x042fe400078e0243 */
[----:B------:R-:W-:Y:S01]  /*89830*/  IMAD.WIDE R8, R0, 0x2, R14 ;  /* 0x0000000200087825 */ /* 0x000fe200078e020e */
[----:B------:R-:W-:Y:S02]  /*89840*/  PRMT R0, R79, 0x7610, R0 ;  /* 0x000076104f007816 */ /* 0x000fe40000000000 */
[----:B------:R-:W2:Y:S04]  /*89850*/  LDL.LU.S16 R79, [R1+0x3a6] ;  /* 0x0003a600014f7983 */ /* 0x000ea80000300600 */
[----:B------:R1:W-:Y:S02]  /*89860*/  @P2 STG.E.U16 desc[UR6][R10.64], R13 ;  /* 0x0000000d0a002986 */ /* 0x0003e4000c101506 */
[----:B-1----:R-:W-:-:S02]  /*89870*/  PRMT R10, R78, 0x7610, R10 ;  /* 0x000076104e0a7816 */ /* 0x002fc4000000000a */
[----:B------:R-:W2:Y:S01]  /*89880*/  LDL.S16 R78, [R1+0x3a8] ;  /* 0x0003a800014e7983 */ /* 0x000ea20000100600 */
[C---:B------:R-:W-:Y:S01]  /*89890*/  ISETP.LT.AND P3, PT, R80.reuse, R69, !P3 ;  /* 0x000000455000720c */ /* 0x040fe20005f61270 */
[----:B------:R-:W-:Y:S01]  /*898a0*/  VIADD R4, R93, 0x27 ;  /* 0x000000275d047836 */ /* 0x000fe20000000000 */
[----:B------:R-:W-:Y:S01]  /*898b0*/  ISETP.LT.AND P1, PT, R80, R68, !P1 ;  /* 0x000000445000720c */ /* 0x000fe20004f21270 */
[C---:B------:R-:W-:Y:S01]  /*898c0*/  IMAD.WIDE R6, R5.reuse, 0x2, R2 ;  /* 0x0000000205067825 */ /* 0x040fe200078e0202 */
[----:B-----5:R-:W-:Y:S01]  /*898d0*/  PRMT R13, R84, 0x7610, R13 ;  /* 0x00007610540d7816 */ /* 0x020fe2000000000d */
[----:B------:R-:W1:Y:S01]  /*898e0*/  LDC R69, c[0x0][0x39c] ;  /* 0x0000e700ff457b82 */ /* 0x000e620000000800 */
[----:B---3--:R-:W-:Y:S01]  /*898f0*/  ISETP.GE.AND P2, PT, R4, R72, PT ;  /* 0x000000480400720c */ /* 0x008fe20003f46270 */
[----:B------:R-:W-:-:S06]  /*89900*/  IMAD.IADD R4, R5, 0x1, R67 ;  /* 0x0000000105047824 */ /* 0x000fcc00078e0243 */
[----:B------:R3:W-:Y:S01]  /*89910*/  @P3 STG.E.U16 desc[UR6][R8.64], R12 ;  /* 0x0000000c08003986 */ /* 0x0007e2000c101506 */
[----:B------:R-:W-:Y:S01]  /*89920*/  ISETP.LT.AND P3, PT, R81, R16, !P2 ;  /* 0x000000105100720c */ /* 0x000fe20005761270 */
[----:B------:R-:W5:Y:S02]  /*89930*/  LDC R72, c[0x0][0x398] ;  /* 0x0000e600ff487b82 */ /* 0x000f640000000800 */
[----:B------:R0:W-:Y:S06]  /*89940*/  @P6 STG.E.U16 desc[UR6][R6.64], R0 ;  /* 0x0000000006006986 */ /* 0x0001ec000c101506 */
[----:B------:R-:W1:Y:S01]  /*89950*/  LDC R68, c[0x0][0x398] ;  /* 0x0000e600ff447b82 */ /* 0x000e620000000800 */
[----:B---3--:R-:W-:Y:S01]  /*89960*/  IMAD.WIDE R8, R5, 0x2, R14 ;  /* 0x0000000205087825 */ /* 0x008fe200078e020e */
[----:B------:R-:W-:-:S03]  /*89970*/  PRMT R5, R85, 0x7610, R5 ;  /* 0x0000761055057816 */ /* 0x000fc60000000005 */
[----:B0-----:R-:W-:Y:S01]  /*89980*/  VIADD R0, R93, 0x28 ;  /* 0x000000285d007836 */ /* 0x001fe20000000000 */
[----:B------:R0:W-:Y:S01]  /*89990*/  @P1 STG.E.U16 desc[UR6][R8.64], R10 ;  /* 0x0000000a08001986 */ /* 0x0001e2000c101506 */
[----:B------:R-:W-:Y:S01]  /*899a0*/  IMAD.WIDE R6, R4, 0x2, R2 ;  /* 0x0000000204067825 */ /* 0x000fe200078e0202 */
[----:B------:R-:W-:Y:S01]  /*899b0*/  PRMT R12, R83, 0x7610, R12 ;  /* 0x00007610530c7816 */ /* 0x000fe2000000000c */
[----:B------:R-:W3:Y:S01]  /*899c0*/  LDC R16, c[0x0][0x398] ;  /* 0x0000e600ff107b82 */ /* 0x000ee20000000800 */
[----:B----4-:R-:W-:Y:S02]  /*899d0*/  ISETP.GE.AND P1, PT, R0, R75, PT ;  /* 0x0000004b0000720c */ /* 0x010fe40003f26270 */
[C---:B------:R-:W-:Y:S01]  /*899e0*/  ISETP.LT.AND P2, PT, R80.reuse, R76, !P2 ;  /* 0x0000004c5000720c */ /* 0x040fe20005741270 */
[----:B------:R4:W-:Y:S01]  /*899f0*/  @P3 STG.E.U16 desc[UR6][R6.64], R5 ;  /* 0x0000000506003986 */ /* 0x0009e2000c101506 */
[----:B------:R-:W-:Y:S02]  /*89a00*/  ISETP.LT.AND P3, PT, R81, R74, !P1 ;  /* 0x0000004a5100720c */ /* 0x000fe40004f61270 */
[----:B------:R-:W-:Y:S01]  /*89a10*/  ISETP.LT.AND P6, PT, R80, R73, !P1 ;  /* 0x000000495000720c */ /* 0x000fe20004fc1270 */
[C---:B------:R-:W-:Y:S01]  /*89a20*/  IMAD.IADD R0, R4.reuse, 0x1, R67 ;  /* 0x0000000104007824 */ /* 0x040fe200078e0243 */
[----:B------:R-:W1:Y:S01]  /*89a30*/  LDC R73, c[0x0][0x398] ;  /* 0x0000e600ff497b82 */ /* 0x000e620000000800 */
[----:B0-----:R-:W-:-:S04]  /*89a40*/  IMAD.WIDE R8, R4, 0x2, R14 ;  /* 0x0000000204087825 */ /* 0x001fc800078e020e */
[C---:B----4-:R-:W-:Y:S02]  /*89a50*/  IMAD.WIDE R6, R0.reuse, 0x2, R2 ;  /* 0x0000000200067825 */ /* 0x050fe400078e0202 */
[----:B------:R0:W-:Y:S01]  /*89a60*/  @P2 STG.E.U16 desc[UR6][R8.64], R13 ;  /* 0x0000000d08002986 */ /* 0x0001e2000c101506 */
[----:B------:R-:W4:Y:S01]  /*89a70*/  LDC R76, c[0x0][0x398] ;  /* 0x0000e600ff4c7b82 */ /* 0x000f220000000800 */
[----:B------:R-:W-:Y:S02]  /*89a80*/  IMAD.WIDE R4, R0, 0x2, R14 ;  /* 0x0000000200047825 */ /* 0x000fe400078e020e */
[----:B------:R0:W-:Y:S02]  /*89a90*/  @P3 STG.E.U16 desc[UR6][R6.64], R12 ;  /* 0x0000000c06003986 */ /* 0x0001e4000c101506 */
[----:B------:R-:W-:-:S03]  /*89aa0*/  VIADD R10, R93, 0x29 ;  /* 0x000000295d0a7836 */ /* 0x000fc60000000000 */
[----:B------:R-:W1:Y:S02]  /*89ab0*/  LDC R75, c[0x0][0x398] ;  /* 0x0000e600ff4b7b82 */ /* 0x000e640000000800 */
[----:B------:R-:W-:-:S06]  /*89ac0*/  ISETP.GE.AND P1, PT, R10, R70, PT ;  /* 0x000000460a00720c */ /* 0x000fcc0003f26270 */
[----:B0-----:R-:W0:Y:S08]  /*89ad0*/  LDC R13, c[0x0][0x398] ;  /* 0x0000e600ff0d7b82 */ /* 0x001e300000000800 */
[----:B------:R-:W0:Y:S01]  /*89ae0*/  LDC R74, c[0x0][0x398] ;  /* 0x0000e600ff4a7b82 */ /* 0x000e220000000800 */
[----:B--2---:R-:W-:Y:S01]  /*89af0*/  PRMT R11, R77, 0x7610, R11 ;  /* 0x000076104d0b7816 */ /* 0x004fe2000000000b */
[----:B------:R-:W-:Y:S01]  /*89b00*/  VIADD R8, R93, 0x2a ;  /* 0x0000002a5d087836 */ /* 0x000fe20000000000 */
[----:B------:R-:W2:Y:S05]  /*89b10*/  LDL.LU.S16 R77, [R1+0x3aa] ;  /* 0x0003aa00014d7983 */ /* 0x000eaa0000300600 */
[----:B------:R-:W0:Y:S01]  /*89b20*/  LDC R70, c[0x0][0x398] ;  /* 0x0000e600ff467b82 */ /* 0x000e220000000800 */
[----:B------:R1:W-:Y:S04]  /*89b30*/  @P6 STG.E.U16 desc[UR6][R4.64], R11 ;  /* 0x0000000b04006986 */ /* 0x0003e8000c101506 */
[----:B------:R-:W4:Y:S01]  /*89b40*/  LDL.S16 R83, [R1+0x3ac] ;  /* 0x0003ac0001537983 */ /* 0x000f220000100600 */
[----:B------:R-:W-:-:S02]  /*89b50*/  PRMT R12, R82, 0x7610, R12 ;  /* 0x00007610520c7816 */ /* 0x000fc4000000000c */
[----:B-1----:R-:W-:Y:S02]  /*89b60*/  PRMT R11, R79, 0x7610, R11 ;  /* 0x000076104f0b7816 */ /* 0x002fe4000000000b */
[----:B------:R-:W4:Y:S04]  /*89b70*/  LDL.LU.S16 R79, [R1+0x3ae] ;  /* 0x0003ae00014f7983 */ /* 0x000f280000300600 */
[----:B------:R-:W4:Y:S01]  /*89b80*/  LDL.S16 R82, [R1+0x3b0] ;  /* 0x0003b00001527983 */ /* 0x000f220000100600 */
[----:B------:R-:W-:-:S03]  /*89b90*/  PRMT R10, R78, 0x7610, R10 ;  /* 0x000076104e0a7816 */ /* 0x000fc6000000000a */
[----:B------:R-:W4:Y:S01]  /*89ba0*/  LDL.LU.S16 R78, [R1+0x3b2] ;  /* 0x0003b200014e7983 */ /* 0x000f220000300600 */
[----:B------:R-:W-:Y:S02]  /*89bb0*/  ISETP.GE.AND P2, PT, R8, R69, PT ;  /* 0x000000450800720c */ /* 0x000fe40003f46270 */
[----:B------:R-:W1:Y:S01]  /*89bc0*/  LDC R69, c[0x0][0x39c] ;  /* 0x0000e700ff457b82 */ /* 0x000e620000000800 */
[C---:B-----5:R-:W-:Y:S01]  /*89bd0*/  ISETP.LT.AND P3, PT, R81.reuse, R72, !P1 ;  /* 0x000000485100720c */ /* 0x060fe20004f61270 */
[----:B------:R-:W-:Y:S01]  /*89be0*/  IMAD.IADD R4, R0, 0x1, R67 ;  /* 0x0000000100047824 */ /* 0x000fe200078e0243 */
[----:B------:R-:W-:Y:S01]  /*89bf0*/  ISETP.LT.AND P1, PT, R80, R68, !P1 ;  /* 0x000000445000720c */ /* 0x000fe20004f21270 */
[----:B------:R-:W5:Y:S01]  /*89c00*/  LDL.S16 R86, [R1+0x3b4] ;  /* 0x0003b40001567983 */ /* 0x000f620000100600 */
[----:B---3--:R-:W-:-:S03]  /*89c10*/  ISETP.LT.AND P6, PT, R81, R16, !P2 ;  /* 0x000000105100720c */ /* 0x008fc600057c1270 */
[----:B------:R-:W3:Y:S01]  /*89c20*/  LDC R68, c[0x0][0x39c] ;  /* 0x0000e700ff447b82 */ /* 0x000ee20000000800 */
[C---:B------:R-:W-:Y:S02]  /*89c30*/  IMAD.IADD R0, R4.reuse, 0x1, R67 ;  /* 0x0000000104007824 */ /* 0x040fe400078e0243 */
[----:B------:R-:W-:Y:S01]  /*89c40*/  IMAD.WIDE R8, R4, 0x2, R2 ;  /* 0x0000000204087825 */ /* 0x000fe200078e0202 */
[----:B------:R-:W-:Y:S01]  /*89c50*/  ISETP.LT.AND P2, PT, R80, R73, !P2 ;  /* 0x000000495000720c */ /* 0x000fe20005741270 */
[----:B------:R-:W5:Y:S03]  /*89c60*/  LDL.LU.S16 R85, [R1+0x3b6] ;  /* 0x0003b60001557983 */ /* 0x000f660000300600 */
[----:B------:R-:W2:Y:S01]  /*89c70*/  LDC R16, c[0x0][0x398] ;  /* 0x0000e600ff107b82 */ /* 0x000ea20000000800 */
[----:B------:R-:W-:Y:S01]  /*89c80*/  IMAD.WIDE R6, R4, 0x2, R14 ;  /* 0x0000000204067825 */ /* 0x000fe200078e020e */
[----:B------:R-:W-:Y:S03]  /*89c90*/  @P3 STG.E.U16 desc[UR6][R8.64], R12 ;  /* 0x0000000c08003986 */ /* 0x000fe6000c101506 */
[----:B------:R-:W-:Y:S01]  /*89ca0*/  IMAD.WIDE R4, R0, 0x2, R2 ;  /* 0x0000000200047825 */ /* 0x000fe200078e0202 */
[----:B------:R0:W-:Y:S02]  /*89cb0*/  @P1 STG.E.U16 desc[UR6][R6.64], R11 ;  /* 0x0000000b06001986 */ /* 0x0001e4000c101506 */
[----:B------:R-:W2:Y:S02]  /*89cc0*/  LDC R72, c[0x0][0x39c] ;  /* 0x0000e700ff487b82 */ /* 0x000ea40000000800 */
[----:B------:R0:W-:Y:S06]  /*89cd0*/  @P6 STG.E.U16 desc[UR6][R4.64], R10 ;  /* 0x0000000a04006986 */ /* 0x0001ec000c101506 */
[----:B------:R-:W2:Y:S01]  /*89ce0*/  LDC R73, c[0x0][0x39c] ;  /* 0x0000e700ff497b82 */ /* 0x000ea20000000800 */
[----:B0-----:R-:W-:-:S02]  /*89cf0*/  VIADD R7, R93, 0x2b ;  /* 0x0000002b5d077836 */ /* 0x001fc40000000000 */
[----:B------:R-:W-:-:S03]  /*89d00*/  IMAD.WIDE R4, R0, 0x2, R14 ;  /* 0x0000000200047825 */ /* 0x000fc600078e020e */
[----:B-1----:R-:W-:Y:S02]  /*89d10*/  ISETP.GE.AND P3, PT, R7, R69, PT ;  /* 0x000000450700720c */ /* 0x002fe40003f66270 */
[----:B------:R-:W0:Y:S01]  /*89d20*/  LDC R69, c[0x0][0x398] ;  /* 0x0000e600ff457b82 */ /* 0x000e220000000800 */
[----:B------:R-:W-:Y:S02]  /*89d30*/  VIADD R6, R93, 0x2c ;  /* 0x0000002c5d067836 */ /* 0x000fe40000000000 */
[----:B------:R-:W-:-:S03]  /*89d40*/  IMAD.IADD R0, R0, 0x1, R67 ;  /* 0x0000000100007824 */ /* 0x000fc600078e0243 */
[----:B---3--:R-:W-:Y:S01]  /*89d50*/  ISETP.GE.AND P1, PT, R6, R68, PT ;  /* 0x000000440600720c */ /* 0x008fe20003f26270 */
[----:B------:R-:W-:Y:S01]  /*89d60*/  IMAD.WIDE R10, R0, 0x2, R2 ;  /* 0x00000002000a7825 */ /* 0x000fe200078e0202 */
[----:B------:R-:W1:Y:S02]  /*89d70*/  LDC R68, c[0x0][0x398] ;  /* 0x0000e600ff447b82 */ /* 0x000e640000000800 */
[----:B------:R-:W-:Y:S02]  /*89d80*/  ISETP.LT.AND P6, PT, R81, R13, !P1 ;  /* 0x0000000d5100720c */ /* 0x000fe40004fc1270 */
[----:B--2---:R-:W-:-:S04]  /*89d90*/  PRMT R8, R77, 0x7610, R8 ;  /* 0x000076104d087816 */ /* 0x004fc80000000008 */
[----:B------:R-:W2:Y:S01]  /*89da0*/  LDC R77, c[0x0][0x39c] ;  /* 0x0000e700ff4d7b82 */ /* 0x000ea20000000800 */
[----:B------:R-:W-:Y:S01]  /*89db0*/  @P2 STG.E.U16 desc[UR6][R4.64], R8 ;  /* 0x0000000804002986 */ /* 0x000fe2000c101506 */
[----:B------:R-:W-:Y:S02]  /*89dc0*/  ISETP.LT.AND P2, PT, R81, R70, !P3 ;  /* 0x000000465100720c */ /* 0x000fe40005f41270 */
[----:B------:R-:W-:Y:S02]  /*89dd0*/  ISETP.LT.AND P3, PT, R80, R16, !P3 ;  /* 0x000000105000720c */ /* 0x000fe40005f61270 */
[----:B----4-:R-:W-:Y:S02]  /*89de0*/  PRMT R16, R83, 0x7610, R16 ;  /* 0x0000761053107816 */ /* 0x010fe40000000010 */
[----:B------:R-:W3:Y:S01]  /*89df0*/  LDC R70, c[0x0][0x398] ;  /* 0x0000e600ff467b82 */ /* 0x000ee20000000800 */
[----:B------:R-:W4:Y:S01]  /*89e00*/  LDL.S16 R83, [R1+0x3b8] ;  /* 0x0003b80001537983 */ /* 0x000f220000100600 */
[----:B------:R-:W-:-:S03]  /*89e10*/  PRMT R13, R79, 0x7610, R13 ;  /* 0x000076104f0d7816 */ /* 0x000fc6000000000d */
[----:B------:R-:W3:Y:S01]  /*89e20*/  LDL.LU.S16 R79, [R1+0x3ba] ;  /* 0x0003ba00014f7983 */ /* 0x000ee20000300600 */
[----:B------:R-:W-:-:S03]  /*89e30*/  PRMT R12, R82, 0x7610, R12 ;  /* 0x00007610520c7816 */ /* 0x000fc6000000000c */
[----:B------:R0:W-:Y:S04]  /*89e40*/  @P2 STG.E.U16 desc[UR6][R10.64], R16 ;  /* 0x000000100a002986 */ /* 0x0001e8000c101506 */
[----:B------:R-:W3:Y:S01]  /*89e50*/  LDL.S16 R82, [R1+0x3bc] ;  /* 0x0003bc0001527983 */ /* 0x000ee20000100600 */
[----:B0-----:R-:W-:-:S03]  /*89e60*/  PRMT R11, R78, 0x7610, R11 ;  /* 0x000076104e0b7816 */ /* 0x001fc6000000000b */
[----:B------:R-:W3:Y:S01]  /*89e70*/  LDL.LU.S16 R78, [R1+0x3be] ;  /* 0x0003be00014e7983 */ /* 0x000ee20000300600 */
[C---:B------:R-:W-:Y:S02]  /*89e80*/  IMAD.IADD R5, R0.reuse, 0x1, R67 ;  /* 0x0000000100057824 */ /* 0x040fe400078e0243 */
[----:B------:R-:W-:Y:S01]  /*89e90*/  VIADD R4, R93, 0x2d ;  /* 0x0000002d5d047836 */ /* 0x000fe20000000000 */
[----:B------:R-:W3:Y:S01]  /*89ea0*/  LDL.S16 R84, [R1+0x3c0] ;  /* 0x0003c00001547983 */ /* 0x000ee20000100600 */
[----:B------:R-:W-:-:S04]  /*89eb0*/  IMAD.WIDE R8, R0, 0x2, R14 ;  /* 0x0000000200087825 */ /* 0x000fc800078e020e */
[----:B------:R-:W-:Y:S01]  /*89ec0*/  IMAD.WIDE R6, R5, 0x2, R2 ;  /* 0x0000000205067825 */ /* 0x000fe200078e0202 */
[----:B------:R-:W-:Y:S01]  /*89ed0*/  ISETP.GE.AND P2, PT, R4, R72, PT ;  /* 0x000000480400720c */ /* 0x000fe20003f46270 */
[----:B------:R0:W-:Y:S01]  /*89ee0*/  @P3 STG.E.U16 desc[UR6][R8.64], R13 ;  /* 0x0000000d08003986 */ /* 0x0001e2000c101506 */
[----:B------:R-:W-:Y:S01]  /*89ef0*/  ISETP.LT.AND P3, PT, R80, R69, !P1 ;  /* 0x000000455000720c */ /* 0x000fe20004f61270 */
[----:B------:R-:W-:Y:S01]  /*89f00*/  VIADD R0, R93, 0x2e ;  /* 0x0000002e5d007836 */ /* 0x000fe20000000000 */
[----:B------:R-:W-:Y:S01]  /*89f10*/  IADD3 R4, PT, PT, R5, R67, RZ ;  /* 0x0000004305047210 */ /* 0x000fe20007ffe0ff */
[----:B------:R2:W-:Y:S01]  /*89f20*/  @P6 STG.E.U16 desc[UR6][R6.64], R12 ;  /* 0x0000000c06006986 */ /* 0x0005e2000c101506 */
[----:B-1----:R-:W-:Y:S01]  /*89f30*/  ISETP.LT.AND P6, PT, R81, R68, !P2 ;  /* 0x000000445100720c */ /* 0x002fe200057c1270 */
[----:B------:R-:W1:Y:S01]  /*89f40*/  LDC R69, c[0x0][0x398] ;  /* 0x0000e600ff457b82 */ /* 0x000e620000000800 */
[----:B-----5:R-:W-:Y:S01]  /*89f50*/  PRMT R10, R86, 0x7610, R10 ;  /* 0x00007610560a7816 */ /* 0x020fe2000000000a */
[----:B0-----:R-:W-:Y:S01]  /*89f60*/  IMAD.WIDE R8, R5, 0x2, R14 ;  /* 0x0000000205087825 */ /* 0x001fe200078e020e */
[----:B--2---:R-:W-:-:S05]  /*89f70*/  ISETP.GE.AND P1, PT, R0, R77, PT ;  /* 0x0000004d0000720c */ /* 0x004fca0003f26270 */
[----:B------:R-:W0:Y:S01]  /*89f80*/  LDC R72, c[0x0][0x39c] ;  /* 0x0000e700ff487b82 */ /* 0x000e220000000800 */
[----:B------:R-:W-:Y:S01]  /*89f90*/  IMAD.WIDE R6, R4, 0x2, R2 ;  /* 0x0000000204067825 */ /* 0x000fe200078e0202 */
[----:B------:R2:W-:Y:S01]  /*89fa0*/  @P3 STG.E.U16 desc[UR6][R8.64], R11 ;  /* 0x0000000b08003986 */ /* 0x0005e2000c101506 */
[----:B------:R-:W-:-:S03]  /*89fb0*/  ISETP.LT.AND P3, PT, R80, R74, !P1 ;  /* 0x0000004a5000720c */ /* 0x000fc60004f61270 */
[----:B------:R5:W-:Y:S01]  /*89fc0*/  @P6 STG.E.U16 desc[UR6][R6.64], R10 ;  /* 0x0000000a06006986 */ /* 0x000be2000c101506 */
[----:B------:R-:W-:Y:S01]  /*89fd0*/  ISETP.LT.AND P6, PT, R80, R76, !P2 ;  /* 0x0000004c5000720c */ /* 0x000fe200057c1270 */
[----:B------:R-:W0:Y:S01]  /*89fe0*/  LDC R68, c[0x0][0x398] ;  /* 0x0000e600ff447b82 */ /* 0x000e220000000800 */
[----:B------:R-:W-:Y:S01]  /*89ff0*/  ISETP.LT.AND P2, PT, R81, R75, !P1 ;  /* 0x0000004b5100720c */ /* 0x000fe20004f41270 */
[----:B--2---:R-:W-:Y:S01]  /*8a000*/  VIADD R11, R93, 0x2f ;  /* 0x0000002f5d0b7836 */ /* 0x004fe20000000000 */
[----:B----4-:R-:W-:Y:S02]  /*8a010*/  PRMT R13, R83, 0x7610, R13 ;  /* 0x00007610530d7816 */ /* 0x010fe4000000000d */
[----:B---3--:R-:W-:Y:S01]  /*8a020*/  PRMT R12, R79, 0x7610, R12 ;  /* 0x000076104f0c7816 */ /* 0x008fe2000000000c */
[C---:B------:R-:W-:Y:S01]  /*8a030*/  IMAD.IADD R0, R4.reuse, 0x1, R67 ;  /* 0x0000000104007824 */ /* 0x040fe200078e0243 */
[----:B------:R-:W2:Y:S01]  /*8a040*/  LDL.LU.S16 R79, [R1+0x3c2] ;  /* 0x0003c200014f7983 */ /* 0x000ea20000300600 */
[----:B------:R-:W-:Y:S01]  /*8a050*/  ISETP.GE.AND P1, PT, R11, R73, PT ;  /* 0x000000490b00720c */ /* 0x000fe20003f26270 */
[----:B------:R-:W-:Y:S01]  /*8a060*/  IMAD.WIDE R8, R4, 0x2, R14 ;  /* 0x0000000204087825 */ /* 0x000fe200078e020e */
[----:B------:R-:W-:Y:S01]  /*8a070*/  PRMT R16, R85, 0x7610, R16 ;  /* 0x0000761055107816 */ /* 0x000fe20000000010 */
[----:B------:R-:W3:Y:S01]  /*8a080*/  LDL.S16 R83, [R1+0x3c4] ;  /* 0x0003c40001537983 */ /* 0x000ee20000100600 */
[----:B------:R-:W4:Y:S01]  /*8a090*/  LDC R73, c[0x0][0x39c] ;  /* 0x0000e700ff497b82 */ /* 0x000f220000000800 */
[----:B-----5:R-:W-:-:S07]  /*8a0a0*/  VIADD R10, R93, 0x30 ;  /* 0x000000305d0a7836 */ /* 0x020fce0000000000 */
[----:B------:R-:W5:Y:S01]  /*8a0b0*/  LDC R74, c[0x0][0x398] ;  /* 0x0000e600ff4a7b82 */ /* 0x000f620000000800 */
[----:B------:R-:W-:Y:S02]  /*8a0c0*/  PRMT R11, R78, 0x7610, R11 ;  /* 0x000076104e0b7816 */ /* 0x000fe4000000000b */
[----:B------:R-:W3:Y:S01]  /*8a0d0*/  LDL.LU.S16 R78, [R1+0x3c6] ;  /* 0x0003c600014e7983 */ /* 0x000ee20000300600 */
[----:B------:R-:W-:-:S04]  /*8a0e0*/  IMAD.WIDE R6, R0, 0x2, R2 ;  /* 0x0000000200067825 */ /* 0x000fc800078e0202 */
[----:B------:R-:W2:Y:S01]  /*8a0f0*/  LDC R75, c[0x0][0x39c] ;  /* 0x0000e700ff4b7b82 */ /* 0x000ea20000000800 */
[----:B------:R-:W-:Y:S01]  /*8a100*/  IMAD.WIDE R4, R0, 0x2, R14 ;  /* 0x0000000200047825 */ /* 0x000fe200078e020e */
[----:B------:R0:W-:Y:S04]  /*8a110*/  @P6 STG.E.U16 desc[UR6][R8.64], R16 ;  /* 0x0000001008006986 */ /* 0x0001e8000c101506 */
[----:B------:R0:W-:Y:S02]  /*8a120*/  @P2 STG.E.U16 desc[UR6][R6.64], R13 ;  /* 0x0000000d06002986 */ /* 0x0001e4000c101506 */
[----:B------:R-:W2:Y:S02]  /*8a130*/  LDC R76, c[0x0][0x398] ;  /* 0x0000e600ff4c7b82 */ /* 0x000ea40000000800 */
[----:B------:R0:W-:Y:S01]  /*8a140*/  @P3 STG.E.U16 desc[UR6][R4.64], R12 ;  /* 0x0000000c04003986 */ /* 0x0001e2000c101506 */
[----:B------:R-:W-:-:S02]  /*8a150*/  ISETP.LT.AND P3, PT, R81, R70, !P1 ;  /* 0x000000465100720c */ /* 0x000fc40004f61270 */
[----:B-1----:R-:W-:-:S03]  /*8a160*/  ISETP.LT.AND P1, PT, R80, R69, !P1 ;  /* 0x000000455000720c */ /* 0x002fc60004f21270 */
[----:B0-----:R-:W0:Y:S01]  /*8a170*/  LDC R16, c[0x0][0x39c] ;  /* 0x0000e700ff107b82 */ /* 0x001e220000000800 */
[----:B------:R-:W-:-:S07]  /*8a180*/  ISETP.GE.AND P2, PT, R10, R72, PT ;  /* 0x000000480a00720c */ /* 0x000fce0003f46270 */
[----:B------:R-:W1:Y:S01]  /*8a190*/  LDC R13, c[0x0][0x398] ;  /* 0x0000e600ff0d7b82 */ /* 0x000e620000000800 */
[----:B------:R-:W-:Y:S01]  /*8a1a0*/  IMAD.IADD R4, R0, 0x1, R67 ;  /* 0x0000000100047824 */ /* 0x000fe200078e0243 */
[----:B------:R-:W-:Y:S02]  /*8a1b0*/  PRMT R12, R82, 0x7610, R12 ;  /* 0x00007610520c7816 */ /* 0x000fe4000000000c */
[----:B------:R-:W-:Y:S01]  /*8a1c0*/  ISETP.LT.AND P6, PT, R81, R68, !P2 ;  /* 0x000000445100720c */ /* 0x000fe200057c1270 */
[----:B------:R-:W-:Y:S01]  /*8a1d0*/  IMAD.WIDE R8, R4, 0x2, R2 ;  /* 0x0000000204087825 */ /* 0x000fe200078e0202 */
[----:B------:R-:W-:Y:S01]  /*8a1e0*/  PRMT R10, R84, 0x7610, R10 ;  /* 0x00007610540a7816 */ /* 0x000fe2000000000a */
[----:B------:R-:W5:Y:S01]  /*8a1f0*/  LDL.S16 R82, [R1+0x3c8] ;  /* 0x0003c80001527983 */ /* 0x000f620000100600 */
[----:B------:R-:W0:Y:S01]  /*8a200*/  LDC R70, c[0x0][0x398] ;  /* 0x0000e600ff467b82 */ /* 0x000e220000000800 */
[C---:B------:R-:W-:Y:S02]  /*8a210*/  IMAD.WIDE R6, R4.reuse, 0x2, R14 ;  /* 0x0000000204067825 */ /* 0x040fe400078e020e */
[----:B------:R-:W-:Y:S02]  /*8a220*/  @P3 STG.E.U16 desc[UR6][R8.64], R12 ;  /* 0x0000000c08003986 */ /* 0x000fe4000c101506 */
[----:B------:R-:W-:-:S02]  /*8a230*/  IMAD.IADD R0, R4, 0x1, R67 ;  /* 0x0000000104007824 */ /* 0x000fc400078e0243 */
[----:B------:R4:W-:Y:S01]  /*8a240*/  @P1 STG.E.U16 desc[UR6][R6.64], R11 ;  /* 0x0000000b06001986 */ /* 0x0009e2000c101506 */
[----:B------:R-:W0:Y:S01]  /*8a250*/  LDC R69, c[0x0][0x398] ;  /* 0x0000e600ff457b82 */ /* 0x000e220000000800 */
[----:B------:R-:W-:-:S07]  /*8a260*/  IMAD.WIDE R4, R0, 0x2, R2 ;  /* 0x0000000200047825 */ /* 0x000fce00078e0202 */
[----:B------:R-:W0:Y:S01]  /*8a270*/  LDC R72, c[0x0][0x39c] ;  /* 0x0000e700ff487b82 */ /* 0x000e220000000800 */
[----:B----4-:R-:W-:Y:S01]  /*8a280*/  VIADD R6, R93, 0x32 ;  /* 0x000000325d067836 */ /* 0x010fe20000000000 */
[----:B------:R4:W-:Y:S04]  /*8a290*/  @P6 STG.E.U16 desc[UR6][R4.64], R10 ;  /* 0x0000000a04006986 */ /* 0x0009e8000c101506 */
[----:B------:R-:W-:Y:S02]  /*8a2a0*/  ISETP.GE.AND P1, PT, R6, R73, PT ;  /* 0x000000490600720c */ /* 0x000fe40003f26270 */
[----:B------:R-:W0:Y:S02]  /*8a2b0*/  LDC R68, c[0x0][0x398] ;  /* 0x0000e600ff447b82 */ /* 0x000e240000000800 */
[----:B-1----:R-:W-:-:S06]  /*8a2c0*/  ISETP.LT.AND P6, PT, R81, R13, !P1 ;  /* 0x0000000d5100720c */ /* 0x002fcc0004fc1270 */
[----:B------:R-:W1:Y:S01]  /*8a2d0*/  LDC R77, c[0x0][0x39c] ;  /* 0x0000e700ff4d7b82 */ /* 0x000e620000000800 */
[----:B--2---:R-:W-:Y:S02]  /*8a2e0*/  PRMT R8, R79, 0x7610, R8 ;  /* 0x000076104f087816 */ /* 0x004fe40000000008 */
[----:B---3--:R-:W-:Y:S01]  /*8a2f0*/  PRMT R12, R78, 0x7610, R12 ;  /* 0x000076104e0c7816 */ /* 0x008fe2000000000c */
[----:B------:R-:W2:Y:S01]  /*8a300*/  LDL.LU.S16 R79, [R1+0x3ca] ;  /* 0x0003ca00014f7983 */ /* 0x000ea20000300600 */
[----:B------:R-:W-:Y:S02]  /*8a310*/  PRMT R13, R83, 0x7610, R13 ;  /* 0x00007610530d7816 */ /* 0x000fe4000000000d */
[----:B-----5:R-:W-:Y:S01]  /*8a320*/  ISETP.LT.AND P2, PT, R80, R74, !P2 ;  /* 0x0000004a5000720c */ /* 0x020fe20005741270 */
[----:B------:R-:W3:Y:S01]  /*8a330*/  LDL.S16 R86, [R1+0x3cc] ;  /* 0x0003cc0001567983 */ /* 0x000ee20000100600 */
[----:B------:R-:W-:Y:S01]  /*8a340*/  VIADD R7, R93, 0x31 ;  /* 0x000000315d077836 */ /* 0x000fe20000000000 */
[----:B------:R-:W5:Y:S02]  /*8a350*/  LDC R74, c[0x0][0x398] ;  /* 0x0000e600ff4a7b82 */ /* 0x000f640000000800 */
[----:B------:R-:W3:Y:S04]  /*8a360*/  LDL.LU.S16 R85, [R1+0x3ce] ;  /* 0x0003ce0001557983 */ /* 0x000ee80000300600 */
[----:B------:R-:W3:Y:S01]  /*8a370*/  LDL.S16 R83, [R1+0x3d0] ;  /* 0x0003d00001537983 */ /* 0x000ee20000100600 */
[----:B----4-:R-:W-:Y:S01]  /*8a380*/  IMAD.WIDE R4, R0, 0x2, R14 ;  /* 0x0000000200047825 */ /* 0x010fe200078e020e */
[----:B------:R-:W4:Y:S02]  /*8a390*/  LDC R73, c[0x0][0x398] ;  /* 0x0000e600ff497b82 */ /* 0x000f240000000800 */
[----:B------:R-:W3:Y:S01]  /*8a3a0*/  LDL.LU.S16 R78, [R1+0x3d2] ;  /* 0x0003d200014e7983 */ /* 0x000ee20000300600 */
[----:B0-----:R-:W-:-:S03]  /*8a3b0*/  ISETP.GE.AND P3, PT, R7, R16, PT ;  /* 0x000000100700720c */ /* 0x001fc60003f66270 */
[----:B------:R0:W-:Y:S01]  /*8a3c0*/  @P2 STG.E.U16 desc[UR6][R4.64], R8 ;  /* 0x0000000804002986 */ /* 0x0001e2000c101506 */
[----:B------:R-:W-:Y:S01]  /*8a3d0*/  ISETP.LT.AND P2, PT, R81, R70, !P3 ;  /* 0x000000465100720c */ /* 0x000fe20005f41270 */
[----:B------:R-:W-:Y:S01]  /*8a3e0*/  IMAD.IADD R0, R0, 0x1, R67 ;  /* 0x0000000100007824 */ /* 0x000fe200078e0243 */
[----:B------:R-:W1:Y:S03]  /*8a3f0*/  LDC R16, c[0x0][0x398] ;  /* 0x0000e600ff107b82 */ /* 0x000e660000000800 */
[----:B------:R-:W-:Y:S01]  /*8a400*/  IMAD.WIDE R10, R0, 0x2, R2 ;  /* 0x00000002000a7825 */ /* 0x000fe200078e0202 */
[C---:B------:R-:W-:Y:S02]  /*8a410*/  ISETP.LT.AND P1, PT, R80.reuse, R68, !P1 ;  /* 0x000000445000720c */ /* 0x040fe40004f21270 */
[----:B------:R-:W-:Y:S02]  /*8a420*/  ISETP.LT.AND P3, PT, R80, R69, !P3 ;  /* 0x000000455000720c */ /* 0x000fe40005f61270 */
[----:B------:R-:W1:Y:S01]  /*8a430*/  LDC R70, c[0x0][0x39c] ;  /* 0x0000e700ff467b82 */ /* 0x000e620000000800 */
[----:B0-----:R-:W-:-:S02]  /*8a440*/  IMAD.IADD R5, R0, 0x1, R67 ;  /* 0x0000000100057824 */ /* 0x001fc400078e0243 */
[----:B------:R-:W-:Y:S01]  /*8a450*/  IMAD.WIDE R8, R0, 0x2, R14 ;  /* 0x0000000200087825 */ /* 0x000fe200078e020e */
[----:B------:R-:W-:Y:S01]  /*8a460*/  PRMT R0, R82, 0x7610, R0 ;  /* 0x0000761052007816 */ /* 0x000fe20000000000 */
[----:B------:R2:W-:Y:S02]  /*8a470*/  @P2 STG.E.U16 desc[UR6][R10.64], R13 ;  /* 0x0000000d0a002986 */ /* 0x0005e4000c101506 */
[----:B------:R-:W-:Y:S01]  /*8a480*/  VIADD R4, R93, 0x33 ;  /* 0x000000335d047836 */ /* 0x000fe20000000000 */
[----:B------:R-:W0:Y:S01]  /*8a490*/  LDC R69, c[0x0][0x39c] ;  /* 0x0000e700ff457b82 */ /* 0x000e220000000800 */
[----:B------:R-:W4:Y:S07]  /*8a4a0*/  LDL.S16 R82, [R1+0x3d4] ;  /* 0x0003d40001527983 */ /* 0x000f2e0000100600 */
[----:B------:R-:W0:Y:S01]  /*8a4b0*/  LDC R68, c[0x0][0x398] ;  /* 0x0000e600ff447b82 */ /* 0x000e220000000800 */
[----:B--2---:R-:W-:-:S02]  /*8a4c0*/  PRMT R10, R79, 0x7610, R10 ;  /* 0x000076104f0a7816 */ /* 0x004fc4000000000a */
[----:B------:R-:W2:Y:S04]  /*8a4d0*/  LDL.LU.S16 R79, [R1+0x3d6] ;  /* 0x0003d600014f7983 */ /* 0x000ea80000300600 */
[----:B------:R-:W2:Y:S01]  /*8a4e0*/  LDL.S16 R84, [R1+0x3d8] ;  /* 0x0003d80001547983 */ /* 0x000ea20000100600 */
[----:B---3--:R-:W-:-:S03]  /*8a4f0*/  PRMT R11, R78, 0x7610, R11 ;  /* 0x000076104e0b7816 */ /* 0x008fc6000000000b */
[----:B------:R-:W3:Y:S01]  /*8a500*/  LDL.LU.S16 R78, [R1+0x3da] ;  /* 0x0003da00014e7983 */ /* 0x000ee20000300600 */
[----:B------:R-:W-:Y:S01]  /*8a510*/  ISETP.GE.AND P2, PT, R4, R72, PT ;  /* 0x000000480400720c */ /* 0x000fe20003f46270 */
[----:B------:R-:W-:Y:S01]  /*8a520*/  IMAD.WIDE R6, R5, 0x2, R2 ;  /* 0x0000000205067825 */ /* 0x000fe200078e0202 */
[----:B------:R-:W0:Y:S01]  /*8a530*/  LDC R72, c[0x0][0x398] ;  /* 0x0000e600ff487b82 */ /* 0x000e220000000800 */
[----:B------:R5:W-:Y:S01]  /*8a540*/  @P3 STG.E.U16 desc[UR6][R8.64], R12 ;  /* 0x0000000c08003986 */ /* 0x000be2000c101506 */
[----:B-1----:R-:W-:Y:S01]  /*8a550*/  ISETP.LT.AND P3, PT, R81, R16, !P2 ;  /* 0x000000105100720c */ /* 0x002fe20005761270 */
[C---:B------:R-:W-:Y:S02]  /*8a560*/  IMAD.IADD R4, R5.reuse, 0x1, R67 ;  /* 0x0000000105047824 */ /* 0x040fe400078e0243 */
[----:B------:R1:W-:Y:S01]  /*8a570*/  @P6 STG.E.U16 desc[UR6][R6.64], R0 ;  /* 0x0000000006006986 */ /* 0x0003e2000c101506 */
[----:B-----5:R-:W-:Y:S01]  /*8a580*/  IMAD.WIDE R8, R5, 0x2, R14 ;  /* 0x0000000205087825 */ /* 0x020fe200078e020e */
[----:B------:R-:W-:Y:S01]  /*8a590*/  PRMT R5, R86, 0x7610, R5 ;  /* 0x0000761056057816 */ /* 0x000fe20000000005 */
[----:B------:R-:W5:Y:S02]  /*8a5a0*/  LDC R16, c[0x0][0x398] ;  /* 0x0000e600ff107b82 */ /* 0x000f640000000800 */
[----:B-1----:R-:W-:Y:S01]  /*8a5b0*/  VIADD R0, R93, 0x34 ;  /* 0x000000345d007836 */ /* 0x002fe20000000000 */
[----:B------:R1:W-:Y:S01]  /*8a5c0*/  @P1 STG.E.U16 desc[UR6][R8.64], R10 ;  /* 0x0000000a08001986 */ /* 0x0003e2000c101506 */
[----:B------:R-:W-:-:S03]  /*8a5d0*/  IMAD.WIDE R6, R4, 0x2, R2 ;  /* 0x0000000204067825 */ /* 0x000fc600078e0202 */
[----:B------:R-:W-:Y:S02]  /*8a5e0*/  ISETP.GE.AND P1, PT, R0, R75, PT ;  /* 0x0000004b0000720c */ /* 0x000fe40003f26270 */
[----:B------:R-:W-:Y:S01]  /*8a5f0*/  ISETP.LT.AND P2, PT, R80, R76, !P2 ;  /* 0x0000004c5000720c */ /* 0x000fe20005741270 */
[----:B------:R1:W-:Y:S01]  /*8a600*/  @P3 STG.E.U16 desc[UR6][R6.64], R5 ;  /* 0x0000000506003986 */ /* 0x0003e2000c101506 */
[----:B------:R-:W-:Y:S01]  /*8a610*/  ISETP.LT.AND P3, PT, R81, R74, !P1 ;  /* 0x0000004a5100720c */ /* 0x000fe20004f61270 */
[----:B------:R-:W-:Y:S01]  /*8a620*/  IMAD.IADD R0, R4, 0x1, R67 ;  /* 0x0000000104007824 */ /* 0x000fe200078e0243 */
[----:B----4-:R-:W-:Y:S01]  /*8a630*/  ISETP.LT.AND P6, PT, R80, R73, !P1 ;  /* 0x000000495000720c */ /* 0x010fe20004fc1270 */
[----:B------:R-:W4:Y:S01]  /*8a640*/  LDC R76, c[0x0][0x398] ;  /* 0x0000e600ff4c7b82 */ /* 0x000f220000000800 */
[----:B-1----:R-:W-:Y:S01]  /*8a650*/  VIADD R10, R93, 0x35 ;  /* 0x000000355d0a7836 */ /* 0x002fe20000000000 */
[----:B------:R-:W-:Y:S01]  /*8a660*/  PRMT R13, R85, 0x7610, R13 ;  /* 0x00007610550d7816 */ /* 0x000fe2000000000d */
[----:B------:R-:W-:Y:S01]  /*8a670*/  IMAD.WIDE R8, R4, 0x2, R14 ;  /* 0x0000000204087825 */ /* 0x000fe200078e020e */
[----:B------:R-:W-:-:S02]  /*8a680*/  PRMT R12, R83, 0x7610, R12 ;  /* 0x00007610530c7816 */ /* 0x000fc4000000000c */
[----:B------:R-:W-:Y:S01]  /*8a690*/  ISETP.GE.AND P1, PT, R10, R70, PT ;  /* 0x000000460a00720c */ /* 0x000fe20003f26270 */
[----:B------:R-:W4:Y:S01]  /*8a6a0*/  LDL.S16 R83, [R1+0x3dc] ;  /* 0x0003dc0001537983 */ /* 0x000f220000100600 */
[C---:B------:R-:W-:Y:S01]  /*8a6b0*/  IMAD.WIDE R6, R0.reuse, 0x2, R2 ;  /* 0x0000000200067825 */ /* 0x040fe200078e0202 */
[----:B------:R-:W1:Y:S02]  /*8a6c0*/  LDC R73, c[0x0][0x398] ;  /* 0x0000e600ff497b82 */ /* 0x000e640000000800 */
[----:B------:R0:W-:Y:S01]  /*8a6d0*/  @P2 STG.E.U16 desc[UR6][R8.64], R13 ;  /* 0x0000000d08002986 */ /* 0x0001e2000c101506 */
[----:B------:R-:W-:-:S03]  /*8a6e0*/  IMAD.WIDE R4, R0, 0x2, R14 ;  /* 0x0000000200047825 */ /* 0x000fc600078e020e */
[----:B------:R0:W-:Y:S02]  /*8a6f0*/  @P3 STG.E.U16 desc[UR6][R6.64], R12 ;  /* 0x0000000c06003986 */ /* 0x0001e4000c101506 */
[----:B0-----:R-:W-:Y:S01]  /*8a700*/  ISETP.LT.AND P3, PT, R81, R72, !P1 ;  /* 0x000000485100720c */ /* 0x001fe20004f61270 */
[----:B------:R-:W0:Y:S01]  /*8a710*/  LDC R70, c[0x0][0x398] ;  /* 0x0000e600ff467b82 */ /* 0x000e220000000800 */
[----:B------:R5:W-:Y:S01]  /*8a720*/  @P6 STG.E.U16 desc[UR6][R4.64], R11 ;  /* 0x0000000b04006986 */ /* 0x000be2000c101506 */
[----:B------:R-:W-:-:S06]  /*8a730*/  VIADD R8, R93, 0x36 ;  /* 0x000000365d087836 */ /* 0x000fcc0000000000 */
[----:B------:R-:W0:Y:S01]  /*8a740*/  LDC R13, c[0x0][0x398] ;  /* 0x0000e600ff0d7b82 */ /* 0x000e220000000800 */
[----:B------:R-:W-:Y:S01]  /*8a750*/  PRMT R12, R82, 0x7610, R12 ;  /* 0x00007610520c7816 */ /* 0x000fe2000000000c */
[----:B-----5:R-:W-:Y:S01]  /*8a760*/  IMAD.IADD R4, R0, 0x1, R67 ;  /* 0x0000000100047824 */ /* 0x020fe200078e0243 */
[----:B------:R-:W-:-:S05]  /*8a770*/  ISETP.GE.AND P2, PT, R8, R69, PT ;  /* 0x000000450800720c */ /* 0x000fca0003f46270 */
[----:B------:R-:W5:Y:S01]  /*8a780*/  LDC R72, c[0x0][0x39c] ;  /* 0x0000e700ff487b82 */ /* 0x000f620000000800 */
[----:B------:R-:W-:-:S05]  /*8a790*/  IMAD.WIDE R8, R4, 0x2, R2 ;  /* 0x0000000204087825 */ /* 0x000fca00078e0202 */
[----:B------:R3:W-:Y:S02]  /*8a7a0*/  @P3 STG.E.U16 desc[UR6][R8.64], R12 ;  /* 0x0000000c08003986 */ /* 0x0007e4000c101506 */
[----:B------:R-:W0:Y:S08]  /*8a7b0*/  LDC R69, c[0x0][0x39c] ;  /* 0x0000e700ff457b82 */ /* 0x000e300000000800 */
[----:B------:R-:W0:Y:S08]  /*8a7c0*/  LDC R75, c[0x0][0x398] ;  /* 0x0000e600ff4b7b82 */ /* 0x000e300000000800 */
[----:B------:R-:W0:Y:S01]  /*8a7d0*/  LDC R74, c[0x0][0x398] ;  /* 0x0000e600ff4a7b82 */ /* 0x000e220000000800 */
[----:B--2---:R-:W-:-:S02]  /*8a7e0*/  PRMT R11, R79, 0x7610, R11 ;  /* 0x000076104f0b7816 */ /* 0x004fc4000000000b */
[----:B------:R-:W2:Y:S04]  /*8a7f0*/  LDL.LU.S16 R79, [R1+0x3de] ;  /* 0x0003de00014f7983 */ /* 0x000ea80000300600 */
[----:B------:R-:W2:Y:S01]  /*8a800*/  LDL.S16 R82, [R1+0x3e0] ;  /* 0x0003e00001527983 */ /* 0x000ea20000100600 */
[----:B---3--:R-:W-:-:S03]  /*8a810*/  PRMT R8, R78, 0x7610, R8 ;  /* 0x000076104e087816 */ /* 0x008fc60000000008 */
[----:B------:R-:W3:Y:S01]  /*8a820*/  LDL.LU.S16 R78, [R1+0x3e2] ;  /* 0x0003e200014e7983 */ /* 0x000ee20000300600 */
[----:B------:R-:W-:Y:S02]  /*8a830*/  ISETP.LT.AND P1, PT, R80, R68, !P1 ;  /* 0x000000445000720c */ /* 0x000fe40004f21270 */
[----:B------:R-:W-:Y:S01]  /*8a840*/  ISETP.LT.AND P6, PT, R81, R16, !P2 ;  /* 0x000000105100720c */ /* 0x000fe200057c1270 */
[----:B------:R-:W4:Y:S01]  /*8a850*/  LDC R68, c[0x0][0x39c] ;  /* 0x0000e700ff447b82 */ /* 0x000f220000000800 */
[----:B------:R-:W-:Y:S01]  /*8a860*/  IMAD.IADD R0, R4, 0x1, R67 ;  /* 0x0000000104007824 */ /* 0x000fe200078e0243 */
[----:B-1----:R-:W-:Y:S01]  /*8a870*/  ISETP.LT.AND P2, PT, R80, R73, !P2 ;  /* 0x000000495000720c */ /* 0x002fe20005741270 */
[----:B------:R-:W-:Y:S01]  /*8a880*/  IMAD.WIDE R6, R4, 0x2, R14 ;  /* 0x0000000204067825 */ /* 0x000fe200078e020e */
[----:B------:R-:W-:Y:S01]  /*8a890*/  PRMT R10, R84, 0x7610, R10 ;  /* 0x00007610540a7816 */ /* 0x000fe2000000000a */
[----:B------:R-:W5:Y:S03]  /*8a8a0*/  LDL.S16 R86, [R1+0x3e4] ;  /* 0x0003e40001567983 */ /* 0x000f660000100600 */
[----:B------:R-:W1:Y:S01]  /*8a8b0*/  LDC R16, c[0x0][0x398] ;  /* 0x0000e600ff107b82 */ /* 0x000e620000000800 */
[----:B------:R-:W-:Y:S01]  /*8a8c0*/  IMAD.WIDE R4, R0, 0x2, R2 ;  /* 0x0000000200047825 */ /* 0x000fe200078e0202 */
[----:B------:R0:W-:Y:S04]  /*8a8d0*/  @P1 STG.E.U16 desc[UR6][R6.64], R11 ;  /* 0x0000000b06001986 */ /* 0x0001e8000c101506 */
[----:B------:R0:W-:Y:S02]  /*8a8e0*/  @P6 STG.E.U16 desc[UR6][R4.64], R10 ;  /* 0x0000000a04006986 */ /* 0x0001e4000c101506 */
[----:B------:R-:W2:Y:S02]  /*8a8f0*/  LDC R73, c[0x0][0x39c] ;  /* 0x0000e700ff497b82 */ /* 0x000ea40000000800 */
[----:B------:R-:W5:Y:S01]  /*8a900*/  LDL.LU.S16 R85, [R1+0x3e6] ;  /* 0x0003e60001557983 */ /* 0x000f620000300600 */
[----:B0-----:R-:W-:-:S02]  /*8a910*/  VIADD R7, R93, 0x37 ;  /* 0x000000375d077836 */ /* 0x001fc40000000000 */
[----:B------:R-:W-:-:S03]  /*8a920*/  IMAD.WIDE R4, R0, 0x2, R14 ;  /* 0x0000000200047825 */ /* 0x000fc600078e020e */
[----:B------:R-:W-:Y:S02]  /*8a930*/  ISETP.GE.AND P3, PT, R7, R69, PT ;  /* 0x000000450700720c */ /* 0x000fe40003f66270 */
[----:B------:R-:W0:Y:S01]  /*8a940*/  LDC R69, c[0x0][0x398] ;  /* 0x0000e600ff457b82 */ /* 0x000e220000000800 */
[----:B------:R-:W-:Y:S01]  /*8a950*/  VIADD R6, R93, 0x38 ;  /* 0x000000385d067836 */ /* 0x000fe20000000000 */
[----:B------:R0:W-:Y:S01]  /*8a960*/  @P2 STG.E.U16 desc[UR6][R4.64], R8 ;  /* 0x0000000804002986 */ /* 0x0001e2000c101506 */
[----:B------:R-:W-:Y:S01]  /*8a970*/  ISETP.LT.AND P2, PT, R81, R70, !P3 ;  /* 0x000000465100720c */ /* 0x000fe20005f41270 */
[----:B------:R-:W-:Y:S02]  /*8a980*/  IMAD.IADD R0, R0, 0x1, R67 ;  /* 0x0000000100007824 */ /* 0x000fe400078e0243 */
[----:B----4-:R-:W-:Y:S02]  /*8a990*/  ISETP.GE.AND P1, PT, R6, R68, PT ;  /* 0x000000440600720c */ /* 0x010fe40003f26270 */
[----:B-1----:R-:W-:Y:S01]  /*8a9a0*/  ISETP.LT.AND P3, PT, R80, R16, !P3 ;  /* 0x000000105000720c */ /* 0x002fe20005f61270 */
[----:B------:R-:W-:Y:S01]  /*8a9b0*/  IMAD.WIDE R10, R0, 0x2, R2 ;  /* 0x00000002000a7825 */ /* 0x000fe200078e0202 */
[----:B------:R-:W-:Y:S01]  /*8a9c0*/  PRMT R16, R83, 0x7610, R16 ;  /* 0x0000761053107816 */ /* 0x000fe20000000010 */
[----:B------:R-:W1:Y:S01]  /*8a9d0*/  LDC R68, c[0x0][0x398] ;  /* 0x0000e600ff447b82 */ /* 0x000e620000000800 */
[----:B------:R-:W-:Y:S01]  /*8a9e0*/  ISETP.LT.AND P6, PT, R81, R13, !P1 ;  /* 0x0000000d5100720c */ /* 0x000fe20004fc1270 */
[----:B------:R-:W4:Y:S04]  /*8a9f0*/  LDL.S16 R83, [R1+0x3e8] ;  /* 0x0003e80001537983 */ /* 0x000f280000100600 */
[----:B------:R3:W-:Y:S01]  /*8aa00*/  @P2 STG.E.U16 desc[UR6][R10.64], R16 ;  /* 0x000000100a002986 */ /* 0x0007e2000c101506 */
[----:B--2---:R-:W-:Y:S01]  /*8aa10*/  PRMT R12, R82, 0x7610, R12 ;  /* 0x00007610520c7816 */ /* 0x004fe2000000000c */
[----:B0-----:R-:W-:Y:S01]  /*8aa20*/  VIADD R4, R93, 0x39 ;  /* 0x000000395d047836 */ /* 0x001fe20000000000 */
[----:B------:R-:W-:Y:S01]  /*8aa30*/  PRMT R13, R79, 0x7610, R13 ;  /* 0x000076104f0d7816 */ /* 0x000fe2000000000d */
[----:B------:R-:W0:Y:S01]  /*8aa40*/  LDC R70, c[0x0][0x398] ;  /* 0x0000e600ff467b82 */ /* 0x000e220000000800 */
[----:B------:R-:W2:Y:S04]  /*8aa50*/  LDL.LU.S16 R79, [R1+0x3ea] ;  /* 0x0003ea00014f7983 */ /* 0x000ea80000300600 */
[----:B------:R-:W2:Y:S01]  /*8aa60*/  LDL.S16 R82, [R1+0x3ec] ;  /* 0x0003ec0001527983 */ /* 0x000ea20000100600 */
[----:B---3--:R-:W-:-:S03]  /*8aa70*/  PRMT R11, R78, 0x7610, R11 ;  /* 0x000076104e0b7816 */ /* 0x008fc6000000000b */
[----:B------:R-:W3:Y:S01]  /*8aa80*/  LDL.LU.S16 R78, [R1+0x3ee] ;  /* 0x0003ee00014e7983 */ /* 0x000ee20000300600 */
[C---:B------:R-:W-:Y:S02]  /*8aa90*/  IMAD.IADD R5, R0.reuse, 0x1, R67 ;  /* 0x0000000100057824 */ /* 0x040fe400078e0243 */
[----:B------:R-:W-:Y:S01]  /*8aaa0*/  IMAD.WIDE R8, R0, 0x2, R14 ;  /* 0x0000000200087825 */ /* 0x000fe200078e020e */
[----:B-----5:R-:W-:Y:S01]  /*8aab0*/  ISETP.GE.AND P2, PT, R4, R72, PT ;  /* 0x000000480400720c */ /* 0x020fe20003f46270 */
[----:B------:R-:W5:Y:S01]  /*8aac0*/  LDL.S16 R84, [R1+0x3f0] ;  /* 0x0003f00001547983 */ /* 0x000f620000100600 */
[----:B------:R-:W0:Y:S01]  /*8aad0*/  LDC R72, c[0x0][0x39c] ;  /* 0x0000e700ff487b82 */ /* 0x000e220000000800 */
[----:B------:R-:W-:Y:S02]  /*8aae0*/  IMAD.WIDE R6, R5, 0x2, R2 ;  /* 0x0000000205067825 */ /* 0x000fe400078e0202 */
[----:B------:R1:W-:Y:S01]  /*8aaf0*/  @P3 STG.E.U16 desc[UR6][R8.64], R13 ;  /* 0x0000000d08003986 */ /* 0x0003e2000c101506 */
[----:B------:R-:W-:-:S03]  /*8ab00*/  ISETP.LT.AND P3, PT, R80, R69, !P1 ;  /* 0x000000455000720c */ /* 0x000fc60004f61270 */
[----:B------:R1:W-:Y:S02]  /*8ab10*/  @P6 STG.E.U16 desc[UR6][R6.64], R12 ;  /* 0x0000000c06006986 */ /* 0x0003e4000c101506 */
[----:B-1----:R-:W-:Y:S01]  /*8ab20*/  ISETP.LT.AND P6, PT, R81, R68, !P2 ;  /* 0x000000445100720c */ /* 0x002fe200057c1270 */
[----:B------:R-:W-:Y:S01]  /*8ab30*/  IMAD.IADD R4, R5, 0x1, R67 ;  /* 0x0000000105047824 */ /* 0x000fe200078e0243 */
[----:B------:R-:W-:Y:S01]  /*8ab40*/  PRMT R10, R86, 0x7610, R10 ;  /* 0x00007610560a7816 */ /* 0x000fe2000000000a */
[----:B------:R-:W-:Y:S01]  /*8ab50*/  VIADD R0, R93, 0x3a ;  /* 0x0000003a5d007836 */ /* 0x000fe20000000000 */
[----:B------:R-:W1:Y:S01]  /*8ab60*/  LDC R69, c[0x0][0x398] ;  /* 0x0000e600ff457b82 */ /* 0x000e620000000800 */
[----:B------:R-:W-:-:S03]  /*8ab70*/  IMAD.WIDE R8, R5, 0x2, R14 ;  /* 0x0000000205087825 */ /* 0x000fc600078e020e */
[----:B------:R-:W-:Y:S01]  /*8ab80*/  ISETP.GE.AND P1, PT, R0, R77, PT ;  /* 0x0000004d0000720c */ /* 0x000fe20003f26270 */
[----:B------:R-:W-:Y:S01]  /*8ab90*/  IMAD.WIDE R6, R4, 0x2, R2 ;  /* 0x0000000204067825 */ /* 0x000fe200078e0202 */
[----:B------:R0:W-:Y:S02]  /*8aba0*/  @P3 STG.E.U16 desc[UR6][R8.64], R11 ;  /* 0x0000000b08003986 */ /* 0x0001e4000c101506 */
[C---:B------:R-:W-:Y:S01]  /*8abb0*/  ISETP.LT.AND P3, PT, R80.reuse, R74, !P1 ;  /* 0x0000004a5000720c */ /* 0x040fe20004f61270 */
[----:B------:R-:W1:Y:S01]  /*8abc0*/  LDC R68, c[0x0][0x398] ;  /* 0x0000e600ff447b82 */ /* 0x000e620000000800 */
[----:B------:R0:W-:Y:S01]  /*8abd0*/  @P6 STG.E.U16 desc[UR6][R6.64], R10 ;  /* 0x0000000a06006986 */ /* 0x0001e2000c101506 */
[----:B------:R-:W-:Y:S02]  /*8abe0*/  ISETP.LT.AND P6, PT, R80, R76, !P2 ;  /* 0x0000004c5000720c */ /* 0x000fe400057c1270 */
[----:B------:R-:W-:Y:S02]  /*8abf0*/  ISETP.LT.AND P2, PT, R81, R75, !P1 ;  /* 0x0000004b5100720c */ /* 0x000fe40004f41270 */
[----:B----4-:R-:W-:Y:S01]  /*8ac00*/  PRMT R13, R83, 0x7610, R13 ;  /* 0x00007610530d7816 */ /* 0x010fe2000000000d */
[----:B0-----:R-:W-:Y:S01]  /*8ac10*/  VIADD R11, R93, 0x3b ;  /* 0x0000003b5d0b7836 */ /* 0x001fe20000000000 */
[----:B------:R-:W-:-:S02]  /*8ac20*/  PRMT R16, R85, 0x7610, R16 ;  /* 0x0000761055107816 */ /* 0x000fc40000000010 */
[----:B--2---:R-:W-:Y:S01]  /*8ac30*/  PRMT R12, R79, 0x7610, R12 ;  /* 0x000076104f0c7816 */ /* 0x004fe2000000000c */
[C---:B------:R-:W-:Y:S01]  /*8ac40*/  IMAD.IADD R0, R4.reuse, 0x1, R67 ;  /* 0x0000000104007824 */ /* 0x040fe200078e0243 */
[----:B------:R-:W2:Y:S01]  /*8ac50*/  LDL.LU.S16 R79, [R1+0x3f2] ;  /* 0x0003f200014f7983 */ /* 0x000ea20000300600 */
[----:B------:R-:W-:Y:S01]  /*8ac60*/  ISETP.GE.AND P1, PT, R11, R73, PT ;  /* 0x000000490b00720c */ /* 0x000fe20003f26270 */
[----:B------:R-:W-:Y:S01]  /*8ac70*/  IMAD.WIDE R8, R4, 0x2, R14 ;  /* 0x0000000204087825 */ /* 0x000fe200078e020e */
[----:B------:R-:W0:Y:S01]  /*8ac80*/  LDC R73, c[0x0][0x39c] ;  /* 0x0000e700ff497b82 */ /* 0x000e220000000800 */
[----:B------:R-:W4:Y:S01]  /*8ac90*/  LDL.S16 R83, [R1+0x3f4] ;  /* 0x0003f40001537983 */ /* 0x000f220000100600 */
[----:B---3--:R-:W-:-:S03]  /*8aca0*/  PRMT R11, R78, 0x7610, R11 ;  /* 0x000076104e0b7816 */ /* 0x008fc6000000000b */
[----:B------:R-:W3:Y:S01]  /*8acb0*/  LDL.LU.S16 R78, [R1+0x3f6] ;  /* 0x0003f600014e7983 */ /* 0x000ee20000300600 */
[C---:B------:R-:W-:Y:S02]  /*8acc0*/  IMAD.WIDE R6, R0.reuse, 0x2, R2 ;  /* 0x0000000200067825 */ /* 0x040fe400078e0202 */
[----:B------:R-:W0:Y:S02]  /*8acd0*/  LDC R74, c[0x0][0x398] ;  /* 0x0000e600ff4a7b82 */ /* 0x000e240000000800 */
[----:B------:R-:W-:Y:S01]  /*8ace0*/  IMAD.WIDE R4, R0, 0x2, R14 ;  /* 0x0000000200047825 */ /* 0x000fe200078e020e */
[----:B------:R5:W-:Y:S04]  /*8acf0*/  @P6 STG.E.U16 desc[UR6][R8.64], R16 ;  /* 0x0000001008006986 */ /* 0x000be8000c101506 */
[----:B------:R5:W-:Y:S01]  /*8ad00*/  @P2 STG.E.U16 desc[UR6][R6.64], R13 ;  /* 0x0000000d06002986 */ /* 0x000be2000c101506 */
[----:B------:R-:W-:Y:S01]  /*8ad10*/  VIADD R10, R93, 0x3c ;  /* 0x0000003c5d0a7836 */ /* 0x000fe20000000000 */
[----:B------:R-:W0:Y:S02]  /*8ad20*/  LDC R75, c[0x0][0x39c] ;  /* 0x0000e700ff4b7b82 */ /* 0x000e240000000800 */
[----:B------:R5:W-:Y:S01]  /*8ad30*/  @P3 STG.E.U16 desc[UR6][R4.64], R12 ;  /* 0x0000000c04003986 */ /* 0x000be2000c101506 */
[----:B------:R-:W-:-:S02]  /*8ad40*/  ISETP.LT.AND P3, PT, R81, R70, !P1 ;  /* 0x000000465100720c */ /* 0x000fc40004f61270 */
[----:B-1----:R-:W-:-:S03]  /*8ad50*/  ISETP.LT.AND P1, PT, R80, R69, !P1 ;  /* 0x000000455000720c */ /* 0x002fc60004f21270 */
[----:B-----5:R-:W1:Y:S01]  /*8ad60*/  LDC R16, c[0x0][0x39c] ;  /* 0x0000e700ff107b82 */ /* 0x020e620000000800 */
[----:B------:R-:W-:-:S07]  /*8ad70*/  ISETP.GE.AND P2, PT, R10, R72, PT ;  /* 0x000000480a00720c */ /* 0x000fce0003f46270 */
[----:B------:R-:W5:Y:S01]  /*8ad80*/  LDC R13, c[0x0][0x398] ;  /* 0x0000e600ff0d7b82 */ /* 0x000f620000000800 */
[----:B------:R-:W-:Y:S01]  /*8ad90*/  IMAD.IADD R4, R0, 0x1, R67 ;  /* 0x0000000100047824 */ /* 0x000fe200078e0243 */
[----:B------:R-:W-:Y:S02]  /*8ada0*/  PRMT R12, R82, 0x7610, R12 ;  /* 0x00007610520c7816 */ /* 0x000fe4000000000c */
[----:B------:R-:W-:Y:S01]  /*8adb0*/  ISETP.LT.AND P6, PT, R81, R68, !P2 ;  /* 0x000000445100720c */ /* 0x000fe200057c1270 */
[----:B------:R-:W-:Y:S01]  /*8adc0*/  IMAD.WIDE R8, R4, 0x2, R2 ;  /* 0x0000000204087825 */ /* 0x000fe200078e0202 */
[----:B------:R-:W-:Y:S01]  /*8add0*/  PRMT R10, R84, 0x7610, R10 ;  /* 0x00007610540a7816 */ /* 0x000fe2000000000a */
[----:B------:R-:W4:Y:S01]  /*8ade0*/  LDL.S16 R82, [R1+0x3f8] ;  /* 0x0003f80001527983 */ /* 0x000f220000100600 */
[----:B------:R-:W1:Y:S01]  /*8adf0*/  LDC R70, c[0x0][0x398] ;  /* 0x0000e600ff467b82 */ /* 0x000e620000000800 */
[C---:B------:R-:W-:Y:S02]  /*8ae00*/  IMAD.WIDE R6, R4.reuse, 0x2, R14 ;  /* 0x0000000204067825 */ /* 0x040fe400078e020e */
[----:B------:R-:W-:Y:S02]  /*8ae10*/  @P3 STG.E.U16 desc[UR6][R8.64], R12 ;  /* 0x0000000c08003986 */ /* 0x000fe4000c101506 */
[----:B------:R-:W-:-:S02]  /*8ae20*/  IMAD.IADD R0, R4, 0x1, R67 ;  /* 0x0000000104007824 */ /* 0x000fc400078e0243 */
[----:B------:R0:W-:Y:S01]  /*8ae30*/  @P1 STG.E.U16 desc[UR6][R6.64], R11 ;  /* 0x0000000b06001986 */ /* 0x0001e2000c101506 */
[----:B------:R-:W1:Y:S01]  /*8ae40*/  LDC R69, c[0x0][0x398] ;  /* 0x0000e600ff457b82 */ /* 0x000e620000000800 */
[----:B------:R-:W-:-:S07]  /*8ae50*/  IMAD.WIDE R4, R0, 0x2, R2 ;  /* 0x0000000200047825 */ /* 0x000fce00078e0202 */
[----:B------:R-:W1:Y:S01]  /*8ae60*/  LDC R72, c[0x0][0x39c] ;  /* 0x0000e700ff487b82 */ /* 0x000e620000000800 */
[----:B0-----:R-:W-:Y:S01]  /*8ae70*/  VIADD R6, R93, 0x3e ;  /* 0x0000003e5d067836 */ /* 0x001fe20000000000 */
[----:B------:R0:W-:Y:S04]  /*8ae80*/  @P6 STG.E.U16 desc[UR6][R4.64], R10 ;  /* 0x0000000a04006986 */ /* 0x0001e8000c101506 */
[----:B------:R-:W-:Y:S02]  /*8ae90*/  ISETP.GE.AND P1, PT, R6, R73, PT ;  /* 0x000000490600720c */ /* 0x000fe40003f26270 */
[----:B------:R-:W0:Y:S02]  /*8aea0*/  LDC R68, c[0x0][0x398] ;  /* 0x0000e600ff447b82 */ /* 0x000e240000000800 */
[----:B-----5:R-:W-:-:S06]  /*8aeb0*/  ISETP.LT.AND P6, PT, R81, R13, !P1 ;  /* 0x0000000d5100720c */ /* 0x020fcc0004fc1270 */
[----:B------:R-:W5:Y:S08]  /*8aec0*/  LDC R76, c[0x0][0x398] ;  /* 0x0000e600ff4c7b82 */ /* 0x000f700000000800 */
[----:B------:R-:W0:Y:S01]  /*8aed0*/  LDC R77, c[0x0][0x39c] ;  /* 0x0000e700ff4d7b82 */ /* 0x000e220000000800 */
[----:B--2---:R-:W-:Y:S02]  /*8aee0*/  PRMT R8, R79, 0x7610, R8 ;  /* 0x000076104f087816 */ /* 0x004fe40000000008 */
[----:B---3--:R-:W-:Y:S01]  /*8aef0*/  PRMT R12, R78, 0x7610, R12 ;  /* 0x000076104e0c7816 */ /* 0x008fe2000000000c */
[----:B------:R-:W2:Y:S01]  /*8af00*/  LDL.LU.S16 R79, [R1+0x3fa] ;  /* 0x0003fa00014f7983 */ /* 0x000ea20000300600 */
[----:B----4-:R-:W-:-:S02]  /*8af10*/  PRMT R13, R83, 0x7610, R13 ;  /* 0x00007610530d7816 */ /* 0x010fc4000000000d */
[----:B------:R-:W-:Y:S01]  /*8af20*/  ISETP.LT.AND P2, PT, R80, R74, !P2 ;  /* 0x0000004a5000720c */ /* 0x000fe20005741270 */
[----:B------:R-:W3:Y:S01]  /*8af30*/  LDL.S16 R86, [R1+0x3fc] ;  /* 0x0003fc0001567983 */ /* 0x000ee20000100600 */
[----:B------:R-:W-:Y:S01]  /*8af40*/  VIADD R7, R93, 0x3d ;  /* 0x0000003d5d077836 */ /* 0x000fe20000000000 */
[----:B------:R-:W4:Y:S02]  /*8af50*/  LDC R74, c[0x0][0x398] ;  /* 0x0000e600ff4a7b82 */ /* 0x000f240000000800 */
[----:B------:R-:W3:Y:S04]  /*8af60*/  LDL.LU.S16 R85, [R1+0x3fe] ;  /* 0x0003fe0001557983 */ /* 0x000ee80000300600 */
[----:B------:R-:W3:Y:S01]  /*8af70*/  LDL.S16 R83, [R1+0x200] ;  /* 0x0002000001537983 */ /* 0x000ee20000100600 */
[----:B0-----:R-:W-:Y:S01]  /*8af80*/  IMAD.WIDE R4, R0, 0x2, R14 ;  /* 0x0000000200047825 */ /* 0x001fe200078e020e */
[----:B------:R-:W0:Y:S02]  /*8af90*/  LDC R73, c[0x0][0x398] ;  /* 0x0000e600ff497b82 */ /* 0x000e240000000800 */
[----:B------:R-:W3:Y:S01]  /*8afa0*/  LDL.LU.S16 R78, [R1+0x202] ;  /* 0x00020200014e7983 */ /* 0x000ee20000300600 */
[----:B-1----:R-:W-:-:S03]  /*8afb0*/  ISETP.GE.AND P3, PT, R7, R16, PT ;  /* 0x000000100700720c */ /* 0x002fc60003f66270 */
[----:B------:R1:W-:Y:S01]  /*8afc0*/  @P2 STG.E.U16 desc[UR6][R4.64], R8 ;  /* 0x0000000804002986 */ /* 0x0003e2000c101506 */
[----:B------:R-:W-:Y:S01]  /*8afd0*/  ISETP.LT.AND P2, PT, R81, R70, !P3 ;  /* 0x000000465100720c */ /* 0x000fe20005f41270 */
[----:B------:R-:W-:Y:S01]  /*8afe0*/  IMAD.IADD R0, R0, 0x1, R67 ;  /* 0x0000000100007824 */ /* 0x000fe200078e0243 */
[----:B------:R-:W0:Y:S03]  /*8aff0*/  LDC R16, c[0x0][0x398] ;  /* 0x0000e600ff107b82 */ /* 0x000e260000000800 */
[----:B------:R-:W-:Y:S01]  /*8b000*/  IMAD.WIDE R10, R0, 0x2, R2 ;  /* 0x00000002000a7825 */ /* 0x000fe200078e0202 */
[C---:B------:R-:W-:Y:S02]  /*8b010*/  ISETP.LT.AND P1, PT, R80.reuse, R68, !P1 ;  /* 0x000000445000720c */ /* 0x040fe40004f21270 */
[----:B------:R-:W-:Y:S02]  /*8b020*/  ISETP.LT.AND P3, PT, R80, R69, !P3 ;  /* 0x000000455000720c */ /* 0x000fe40005f61270 */
[----:B------:R-:W0:Y:S01]  /*8b030*/  LDC R70, c[0x0][0x39c] ;  /* 0x0000e700ff467b82 */ /* 0x000e220000000800 */
[----:B-1----:R-:W-:-:S02]  /*8b040*/  IMAD.IADD R5, R0, 0x1, R67 ;  /* 0x0000000100057824 */ /* 0x002fc400078e0243 */
[----:B------:R-:W-:Y:S01]  /*8b050*/  IMAD.WIDE R8, R0, 0x2, R14 ;  /* 0x0000000200087825 */ /* 0x000fe200078e020e */
[----:B------:R-:W-:Y:S01]  /*8b060*/  PRMT R0, R82, 0x7610, R0 ;  /* 0x0000761052007816 */ /* 0x000fe20000000000 */
[----:B------:R2:W-:Y:S02]  /*8b070*/  @P2 STG.E.U16 desc[UR6][R10.64], R13 ;  /* 0x0000000d0a002986 */ /* 0x0005e4000c101506 */
[----:B------:R-:W-:Y:S01]  /*8b080*/  VIADD R4, R93, 0x3f ;  /* 0x0000003f5d047836 */ /* 0x000fe20000000000 */
[----:B------:R-:W1:Y:S01]  /*8b090*/  LDC R69, c[0x0][0x39c] ;  /* 0x0000e700ff457b82 */ /* 0x000e620000000800 */
        /* <DEDUP_REMOVED lines=9> */
[----:B------:R-:W1:Y:S01]  /*8b130*/  LDC R72, c[0x0][0x398] ;  /* 0x0000e600ff487b82 */ /* 0x000e620000000800 */
[----:B------:R5:W-:Y:S01]  /*8b140*/  @P3 STG.E.U16 desc[UR6][R8.64], R12 ;  /* 0x0000000c08003986 */ /* 0x000be2000c101506 */
[----:B0-----:R-:W-:Y:S01]  /*8b150*/  ISETP.LT.AND P3, PT, R81, R16, !P2 ;  /* 0x000000105100720c */ /* 0x001fe20005761270 */
[C---:B------:R-:W-:Y:S02]  /*8b160*/  IMAD.IADD R4, R5.reuse, 0x1, R67 ;  /* 0x0000000105047824 */ /* 0x040fe400078e0243 */
[----:B------:R0:W-:Y:S01]  /*8b170*/  @P6 STG.E.U16 desc[UR6][R6.64], R0 ;  /* 0x0000000006006986 */ /* 0x0001e2000c101506 */
[----:B-----5:R-:W-:Y:S01]  /*8b180*/  IMAD.WIDE R8, R5, 0x2, R14 ;  /* 0x0000000205087825 */ /* 0x020fe200078e020e */
[----:B------:R-:W-:Y:S01]  /*8b190*/  PRMT R5, R86, 0x7610, R5 ;  /* 0x0000761056057816 */ /* 0x000fe20000000005 */
[----:B------:R-:W5:Y:S02]  /*8b1a0*/  LDC R16, c[0x0][0x398] ;  /* 0x0000e600ff107b82 */ /* 0x000f640000000800 */
[----:B0-----:R-:W-:Y:S01]  /*8b1b0*/  VIADD R0, R93, 0x40 ;  /* 0x000000405d007836 */ /* 0x001fe20000000000 */
[----:B------:R0:W-:Y:S01]  /*8b1c0*/  @P1 STG.E.U16 desc[UR6][R8.64], R10 ;  /* 0x0000000a08001986 */ /* 0x0001e2000c101506 */
[----:B------:R-:W-:-:S03]  /*8b1d0*/  IMAD.WIDE R6, R4, 0x2, R2 ;  /* 0x0000000204067825 */ /* 0x000fc600078e0202 */
[----:B------:R-:W-:Y:S02]  /*8b1e0*/  ISETP.GE.AND P1, PT, R0, R75, PT ;  /* 0x0000004b0000720c */ /* 0x000fe40003f26270 */
[----:B------:R-:W-:Y:S01]  /*8b1f0*/  ISETP.LT.AND P2, PT, R80, R76, !P2 ;  /* 0x0000004c5000720c */ /* 0x000fe20005741270 */
[----:B------:R0:W-:Y:S01]  /*8b200*/  @P3 STG.E.U16 desc[UR6][R6.64], R5 ;  /* 0x0000000506003986 */ /* 0x0001e2000c101506 */
[----:B----4-:R-:W-:Y:S01]  /*8b210*/  ISETP.LT.AND P3, PT, R81, R74, !P1 ;  /* 0x0000004a5100720c */ /* 0x010fe20004f61270 */
[----:B------:R-:W-:Y:S01]  /*8b220*/  IMAD.IADD R0, R4, 0x1, R67 ;  /* 0x0000000104007824 */ /* 0x000fe200078e0243 */
[----:B------:R-:W-:Y:S01]  /*8b230*/  ISETP.LT.AND P6, PT, R80, R73, !P1 ;  /* 0x000000495000720c */ /* 0x000fe20004fc1270 */
[----:B------:R-:W4:Y:S01]  /*8b240*/  LDC R76, c[0x0][0x398] ;  /* 0x0000e600ff4c7b82 */ /* 0x000f220000000800 */
[----:B0-----:R-:W-:Y:S01]  /*8b250*/  VIADD R10, R93, 0x41 ;  /* 0x000000415d0a7836 */ /* 0x001fe20000000000 */
[----:B------:R-:W-:Y:S01]  /*8b260*/  PRMT R13, R85, 0x7610, R13 ;  /* 0x00007610550d7816 */ /* 0x000fe2000000000d */
[----:B------:R-:W-:Y:S01]  /*8b270*/  IMAD.WIDE R8, R4, 0x2, R14 ;  /* 0x0000000204087825 */ /* 0x000fe200078e020e */
[----:B------:R-:W-:-:S02]  /*8b280*/  PRMT R12, R83, 0x7610, R12 ;  /* 0x00007610530c7816 */ /* 0x000fc4000000000c */
[----:B------:R-:W-:Y:S01]  /*8b290*/  ISETP.GE.AND P1, PT, R10, R70, PT ;  /* 0x000000460a00720c */ /* 0x000fe20003f26270 */
[----:B------:R-:W4:Y:S01]  /*8b2a0*/  LDL.S16 R83, [R1+0x20c] ;  /* 0x00020c0001537983 */ /* 0x000f220000100600 */
[C---:B------:R-:W-:Y:S01]  /*8b2b0*/  IMAD.WIDE R6, R0.reuse, 0x2, R2 ;  /* 0x0000000200067825 */ /* 0x040fe200078e0202 */
[----:B------:R-:W0:Y:S02]  /*8b2c0*/  LDC R73, c[0x0][0x398] ;  /* 0x0000e600ff497b82 */ /* 0x000e240000000800 */
[----:B------:R1:W-:Y:S01]  /*8b2d0*/  @P2 STG.E.U16 desc[UR6][R8.64], R13 ;  /* 0x0000000d08002986 */ /* 0x0003e2000c101506 */
[----:B------:R-:W-:-:S03]  /*8b2e0*/  IMAD.WIDE R4, R0, 0x2, R14 ;  /* 0x0000000200047825 */ /* 0x000fc600078e020e */
[----:B------:R-:W-:Y:S01]  /*8b2f0*/  @P3 STG.E.U16 desc[UR6][R6.64], R12 ;  /* 0x0000000c06003986 */ /* 0x000fe2000c101506 */
[----:B-1----:R-:W-:Y:S01]  /*8b300*/  ISETP.LT.AND P3, PT, R81, R72, !P1 ;  /* 0x000000485100720c */ /* 0x002fe20004f61270 */
[----:B------:R-:W1:Y:S02]  /*8b310*/  LDC R70, c[0x0][0x398] ;  /* 0x0000e600ff467b82 */ /* 0x000e640000000800 */
[----:B------:R5:W-:Y:S01]  /*8b320*/  @P6 STG.E.U16 desc[UR6][R4.64], R11 ;  /* 0x0000000b04006986 */ /* 0x000be2000c101506 */
[----:B------:R-:W-:-:S05]  /*8b330*/  IADD3 R8, PT, PT, R93, 0x42, RZ ;  /* 0x000000425d087810 */ /* 0x000fca0007ffe0ff */
[----:B------:R-:W0:Y:S01]  /*8b340*/  LDC R13, c[0x0][0x398] ;  /* 0x0000e600ff0d7b82 */ /* 0x000e220000000800 */
[----:B------:R-:W-:Y:S01]  /*8b350*/  ISETP.GE.AND P2, PT, R8, R69, PT ;  /* 0x000000450800720c */ /* 0x000fe20003f46270 */
[----:B-----5:R-:W-:Y:S01]  /*8b360*/  IMAD.IADD R4, R0, 0x1, R67 ;  /* 0x0000000100047824 */ /* 0x020fe200078e0243 */
[----:B------:R-:W-:-:S05]  /*8b370*/  PRMT R12, R82, 0x7610, R12 ;  /* 0x00007610520c7816 */ /* 0x000fca000000000c */
        /* <DEDUP_REMOVED lines=15> */
[----:B0-----:R-:W-:Y:S01]  /*8b470*/  ISETP.LT.AND P2, PT, R80, R73, !P2 ;  /* 0x000000495000720c */ /* 0x001fe20005741270 */
[----:B------:R-:W-:Y:S01]  /*8b480*/  IMAD.WIDE R6, R4, 0x2, R14 ;  /* 0x0000000204067825 */ /* 0x000fe200078e020e */
[----:B------:R-:W-:Y:S01]  /*8b490*/  PRMT R10, R84, 0x7610, R10 ;  /* 0x00007610540a7816 */ /* 0x000fe2000000000a */
[----:B------:R-:W3:Y:S03]  /*8b4a0*/  LDL.S16 R86, [R1+0x214] ;  /* 0x0002140001567983 */ /* 0x000ee60000100600 */
[----:B------:R-:W0:Y:S01]  /*8b4b0*/  LDC R16, c[0x0][0x398] ;  /* 0x0000e600ff107b82 */ /* 0x000e220000000800 */
[----:B------:R-:W-:Y:S01]  /*8b4c0*/  IMAD.WIDE R4, R0, 0x2, R2 ;  /* 0x0000000200047825 */ /* 0x000fe200078e0202 */
[----:B------:R1:W-:Y:S04]  /*8b4d0*/  @P1 STG.E.U16 desc[UR6][R6.64], R11 ;  /* 0x0000000b06001986 */ /* 0x0003e8000c101506 */
[----:B------:R5:W-:Y:S02]  /*8b4e0*/  @P6 STG.E.U16 desc[UR6][R4.64], R10 ;  /* 0x0000000a04006986 */ /* 0x000be4000c101506 */
[----:B------:R-:W2:Y:S02]  /*8b4f0*/  LDC R73, c[0x0][0x39c] ;  /* 0x0000e700ff497b82 */ /* 0x000ea40000000800 */
[----:B------:R-:W3:Y:S01]  /*8b500*/  LDL.LU.S16 R85, [R1+0x216] ;  /* 0x0002160001557983 */ /* 0x000ee20000300600 */
[----:B-1----:R-:W-:-:S02]  /*8b510*/  VIADD R7, R93, 0x43 ;  /* 0x000000435d077836 */ /* 0x002fc40000000000 */
[----:B-----5:R-:W-:-:S03]  /*8b520*/  IMAD.WIDE R4, R0, 0x2, R14 ;  /* 0x0000000200047825 */ /* 0x020fc600078e020e */
[----:B------:R-:W-:Y:S02]  /*8b530*/  ISETP.GE.AND P3, PT, R7, R69, PT ;  /* 0x000000450700720c */ /* 0x000fe40003f66270 */
[----:B------:R-:W1:Y:S01]  /*8b540*/  LDC R69, c[0x0][0x398] ;  /* 0x0000e600ff457b82 */ /* 0x000e620000000800 */
[----:B------:R-:W-:Y:S01]  /*8b550*/  VIADD R6, R93, 0x44 ;  /* 0x000000445d067836 */ /* 0x000fe20000000000 */
[----:B------:R5:W-:Y:S01]  /*8b560*/  @P2 STG.E.U16 desc[UR6][R4.64], R8 ;  /* 0x0000000804002986 */ /* 0x000be2000c101506 */
[----:B------:R-:W-:Y:S01]  /*8b570*/  ISETP.LT.AND P2, PT, R81, R70, !P3 ;  /* 0x000000465100720c */ /* 0x000fe20005f41270 */
[----:B------:R-:W-:Y:S02]  /*8b580*/  IMAD.IADD R0, R0, 0x1, R67 ;  /* 0x0000000100007824 */ /* 0x000fe400078e0243 */
[----:B----4-:R-:W-:Y:S02]  /*8b590*/  ISETP.GE.AND P1, PT, R6, R68, PT ;  /* 0x000000440600720c */ /* 0x010fe40003f26270 */
[----:B0-----:R-:W-:Y:S01]  /*8b5a0*/  ISETP.LT.AND P3, PT, R80, R16, !P3 ;  /* 0x000000105000720c */ /* 0x001fe20005f61270 */
[----:B------:R-:W-:Y:S01]  /*8b5b0*/  IMAD.WIDE R10, R0, 0x2, R2 ;  /* 0x00000002000a7825 */ /* 0x000fe200078e0202 */
[----:B------:R-:W-:Y:S01]  /*8b5c0*/  PRMT R16, R83, 0x7610, R16 ;  /* 0x0000761053107816 */ /* 0x000fe20000000010 */
[----:B------:R-:W0:Y:S01]  /*8b5d0*/  LDC R68, c[0x0][0x398] ;  /* 0x0000e600ff447b82 */ /* 0x000e220000000800 */
[----:B------:R-:W-:Y:S01]  /*8b5e0*/  ISETP.LT.AND P6, PT, R81, R13, !P1 ;  /* 0x0000000d5100720c */ /* 0x000fe20004fc1270 */
[----:B------:R-:W4:Y:S04]  /*8b5f0*/  LDL.S16 R83, [R1+0x218] ;  /* 0x0002180001537983 */ /* 0x000f280000100600 */
[----:B------:R3:W-:Y:S01]  /*8b600*/  @P2 STG.E.U16 desc[UR6][R10.64], R16 ;  /* 0x000000100a002986 */ /* 0x0007e2000c101506 */
[----:B--2---:R-:W-:Y:S01]  /*8b610*/  PRMT R12, R82, 0x7610, R12 ;  /* 0x00007610520c7816 */ /* 0x004fe2000000000c */
[----:B-----5:R-:W-:Y:S01]  /*8b620*/  VIADD R4, R93, 0x45 ;  /* 0x000000455d047836 */ /* 0x020fe20000000000 */
[----:B------:R-:W-:Y:S01]  /*8b630*/  PRMT R13, R79, 0x7610, R13 ;  /* 0x000076104f0d7816 */ /* 0x000fe2000000000d */
[----:B------:R-:W2:Y:S01]  /*8b640*/  LDC R70, c[0x0][0x398] ;  /* 0x0000e600ff467b82 */ /* 0x000ea20000000800 */
[----:B------:R-:W5:Y:S04]  /*8b650*/  LDL.LU.S16 R79, [R1+0x21a] ;  /* 0x00021a00014f7983 */ /* 0x000f680000300600 */
[----:B------:R-:W2:Y:S01]  /*8b660*/  LDL.S16 R82, [R1+0x21c] ;  /* 0x00021c0001527983 */ /* 0x000ea20000100600 */
[----:B---3--:R-:W-:-:S03]  /*8b670*/  PRMT R11, R78, 0x7610, R11 ;  /* 0x000076104e0b7816 */ /* 0x008fc6000000000b */
[----:B------:R-:W3:Y:S01]  /*8b680*/  LDL.LU.S16 R78, [R1+0x21e] ;  /* 0x00021e00014e7983 */ /* 0x000ee20000300600 */
[C---:B------:R-:W-:Y:S02]  /*8b690*/  IMAD.IADD R5, R0.reuse, 0x1, R67 ;  /* 0x0000000100057824 */ /* 0x040fe400078e0243 */
[----:B------:R-:W-:Y:S01]  /*8b6a0*/  IMAD.WIDE R8, R0, 0x2, R14 ;  /* 0x0000000200087825 */ /* 0x000fe200078e020e */
[----:B------:R-:W-:Y:S01]  /*8b6b0*/  ISETP.GE.AND P2, PT, R4, R72, PT ;  /* 0x000000480400720c */ /* 0x000fe20003f46270 */
[----:B------:R-:W2:Y:S01]  /*8b6c0*/  LDL.S16 R84, [R1+0x220] ;  /* 0x0002200001547983 */ /* 0x000ea20000100600 */
[----:B------:R-:W2:Y:S01]  /*8b6d0*/  LDC R72, c[0x0][0x39c] ;  /* 0x0000e700ff487b82 */ /* 0x000ea20000000800 */
[----:B------:R-:W-:Y:S02]  /*8b6e0*/  IMAD.WIDE R6, R5, 0x2, R2 ;  /* 0x0000000205067825 */ /* 0x000fe400078e0202 */
[----:B------:R0:W-:Y:S01]  /*8b6f0*/  @P3 STG.E.U16 desc[UR6][R8.64], R13 ;  /* 0x0000000d08003986 */ /* 0x0001e2000c101506 */
[----:B-1----:R-:W-:-:S03]  /*8b700*/  ISETP.LT.AND P3, PT, R80, R69, !P1 ;  /* 0x000000455000720c */ /* 0x002fc60004f61270 */
[----:B------:R1:W-:Y:S01]  /*8b710*/  @P6 STG.E.U16 desc[UR6][R6.64], R12 ;  /* 0x0000000c06006986 */ /* 0x0003e2000c101506 */
[----:B0-----:R-:W-:Y:S01]  /*8b720*/  ISETP.LT.AND P6, PT, R81, R68, !P2 ;  /* 0x000000445100720c */ /* 0x001fe200057c1270 */
[----:B------:R-:W-:Y:S01]  /*8b730*/  IMAD.IADD R4, R5, 0x1, R67 ;  /* 0x0000000105047824 */ /* 0x000fe200078e0243 */
[----:B------:R-:W-:Y:S01]  /*8b740*/  PRMT R10, R86, 0x7610, R10 ;  /* 0x00007610560a7816 */ /* 0x000fe2000000000a */
[----:B------:R-:W-:Y:S01]  /*8b750*/  VIADD R0, R93, 0x46 ;  /* 0x000000465d007836 */ /* 0x000fe20000000000 */
[----:B------:R-:W0:Y:S01]  /*8b760*/  LDC R69, c[0x0][0x398] ;  /* 0x0000e600ff457b82 */ /* 0x000e220000000800 */
[----:B------:R-:W-:-:S03]  /*8b770*/  IMAD.WIDE R8, R5, 0x2, R14 ;  /* 0x0000000205087825 */ /* 0x000fc600078e020e */
[----:B------:R-:W-:Y:S01]  /*8b780*/  ISETP.GE.AND P1, PT, R0, R77, PT ;  /* 0x0000004d0000720c */ /* 0x000fe20003f26270 */
[----:B-1----:R-:W-:Y:S01]  /*8b790*/  IMAD.WIDE R6, R4, 0x2, R2 ;  /* 0x0000000204067825 */ /* 0x002fe200078e0202 */
[----:B------:R1:W-:Y:S02]  /*8b7a0*/  @P3 STG.E.U16 desc[UR6][R8.64], R11 ;  /* 0x0000000b08003986 */ /* 0x0003e4000c101506 */
[C---:B------:R-:W-:Y:S01]  /*8b7b0*/  ISETP.LT.AND P3, PT, R80.reuse, R74, !P1 ;  /* 0x0000004a5000720c */ /* 0x040fe20004f61270 */
[----:B------:R-:W0:Y:S01]  /*8b7c0*/  LDC R68, c[0x0][0x398] ;  /* 0x0000e600ff447b82 */ /* 0x000e220000000800 */
[----:B------:R0:W-:Y:S01]  /*8b7d0*/  @P6 STG.E.U16 desc[UR6][R6.64], R10 ;  /* 0x0000000a06006986 */ /* 0x0001e2000c101506 */
[----:B------:R-:W-:Y:S02]  /*8b7e0*/  ISETP.LT.AND P6, PT, R80, R76, !P2 ;  /* 0x0000004c5000720c */ /* 0x000fe400057c1270 */
[----:B------:R-:W-:Y:S02]  /*8b7f0*/  ISETP.LT.AND P2, PT, R81, R75, !P1 ;  /* 0x0000004b5100720c */ /* 0x000fe40004f41270 */
[----:B----4-:R-:W-:Y:S01]  /*8b800*/  PRMT R13, R83, 0x7610, R13 ;  /* 0x00007610530d7816 */ /* 0x010fe2000000000d */
[----:B-1----:R-:W-:Y:S01]  /*8b810*/  VIADD R11, R93, 0x47 ;  /* 0x000000475d0b7836 */ /* 0x002fe20000000000 */
[----:B------:R-:W-:-:S02]  /*8b820*/  PRMT R16, R85, 0x7610, R16 ;  /* 0x0000761055107816 */ /* 0x000fc40000000010 */
[----:B-----5:R-:W-:Y:S01]  /*8b830*/  PRMT R12, R79, 0x7610, R12 ;  /* 0x000076104f0c7816 */ /* 0x020fe2000000000c */
[C---:B------:R-:W-:Y:S01]  /*8b840*/  IMAD.IADD R0, R4.reuse, 0x1, R67 ;  /* 0x0000000104007824 */ /* 0x040fe200078e0243 */
[----:B------:R-:W4:Y:S01]  /*8b850*/  LDL.LU.S16 R79, [R1+0x222] ;  /* 0x00022200014f7983 */ /* 0x000f220000300600 */
[----:B------:R-:W-:Y:S01]  /*8b860*/  ISETP.GE.AND P1, PT, R11, R73, PT ;  /* 0x000000490b00720c */ /* 0x000fe20003f26270 */
[----:B------:R-:W-:Y:S01]  /*8b870*/  IMAD.WIDE R8, R4, 0x2, R14 ;  /* 0x0000000204087825 */ /* 0x000fe200078e020e */
[----:B------:R-:W1:Y:S01]  /*8b880*/  LDC R73, c[0x0][0x39c] ;  /* 0x0000e700ff497b82 */ /* 0x000e620000000800 */
[----:B------:R-:W5:Y:S01]  /*8b890*/  LDL.S16 R83, [R1+0x224] ;  /* 0x0002240001537983 */ /* 0x000f620000100600 */
[----:B---3--:R-:W-:-:S03]  /*8b8a0*/  PRMT R11, R78, 0x7610, R11 ;  /* 0x000076104e0b7816 */ /* 0x008fc6000000000b */
[----:B------:R-:W3:Y:S01]  /*8b8b0*/  LDL.LU.S16 R78, [R1+0x226] ;  /* 0x00022600014e7983 */ /* 0x000ee20000300600 */
[C---:B0-----:R-:W-:Y:S02]  /*8b8c0*/  IMAD.WIDE R6, R0.reuse, 0x2, R2 ;  /* 0x0000000200067825 */ /* 0x041fe400078e0202 */
[----:B------:R-:W0:Y:S02]  /*8b8d0*/  LDC R74, c[0x0][0x398] ;  /* 0x0000e600ff4a7b82 */ /* 0x000e240000000800 */
[----:B------:R-:W-:Y:S01]  /*8b8e0*/  IMAD.WIDE R4, R0, 0x2, R14 ;  /* 0x0000000200047825 */ /* 0x000fe200078e020e */
[----:B------:R2:W-:Y:S04]  /*8b8f0*/  @P6 STG.E.U16 desc[UR6][R8.64], R16 ;  /* 0x0000001008006986 */ /* 0x0005e8000c101506 */
[----:B------:R2:W-:Y:S01]  /*8b900*/  @P2 STG.E.U16 desc[UR6][R6.64], R13 ;  /* 0x0000000d06002986 */ /* 0x0005e2000c101506 */
[----:B------:R-:W-:Y:S01]  /*8b910*/  VIADD R10, R93, 0x48 ;  /* 0x000000485d0a7836 */ /* 0x000fe20000000000 */
[----:B------:R-:W0:Y:S02]  /*8b920*/  LDC R75, c[0x0][0x39c] ;  /* 0x0000e700ff4b7b82 */ /* 0x000e240000000800 */
[----:B------:R2:W-:Y:S02]  /*8b930*/  @P3 STG.E.U16 desc[UR6][R4.64], R12 ;  /* 0x0000000c04003986 */ /* 0x0005e4000c101506 */
[----:B--2---:R-:W-:-:S02]  /*8b940*/  ISETP.LT.AND P3, PT, R81, R70, !P1 ;  /* 0x000000465100720c */ /* 0x004fc40004f61270 */
[----:B------:R-:W-:Y:S02]  /*8b950*/  ISETP.LT.AND P1, PT, R80, R69, !P1 ;  /* 0x000000455000720c */ /* 0x000fe40004f21270 */
[----:B------:R-:W2:Y:S01]  /*8b960*/  LDC R16, c[0x0][0x39c] ;  /* 0x0000e700ff107b82 */ /* 0x000ea20000000800 */
[----:B------:R-:W-:-:S07]  /*8b970*/  ISETP.GE.AND P2, PT, R10, R72, PT ;  /* 0x000000480a00720c */ /* 0x000fce0003f46270 */
[----:B------:R-:W0:Y:S01]  /*8b980*/  LDC R13, c[0x0][0x398] ;  /* 0x0000e600ff0d7b82 */ /* 0x000e220000000800 */
[----:B------:R-:W-:Y:S01]  /*8b990*/  IMAD.IADD R4, R0, 0x1, R67 ;  /* 0x0000000100047824 */ /* 0x000fe200078e0243 */
[----:B------:R-:W-:Y:S02]  /*8b9a0*/  PRMT R12, R82, 0x7610, R12 ;  /* 0x00007610520c7816 */ /* 0x000fe4000000000c */
[----:B------:R-:W-:Y:S01]  /*8b9b0*/  ISETP.LT.AND P6, PT, R81, R68, !P2 ;  /* 0x000000445100720c */ /* 0x000fe200057c1270 */
[----:B------:R-:W-:Y:S01]  /*8b9c0*/  IMAD.WIDE R8, R4, 0x2, R2 ;  /* 0x0000000204087825 */ /* 0x000fe200078e0202 */
[----:B------:R-:W-:Y:S01]  /*8b9d0*/  PRMT R10, R84, 0x7610, R10 ;  /* 0x00007610540a7816 */ /* 0x000fe2000000000a */
[----:B------:R-:W2:Y:S01]  /*8b9e0*/  LDL.S16 R82, [R1+0x228] ;  /* 0x0002280001527983 */ /* 0x000ea20000100600 */
[----:B------:R-:W2:Y:S01]  /*8b9f0*/  LDC R70, c[0x0][0x398] ;  /* 0x0000e600ff467b82 */ /* 0x000ea20000000800 */
[C---:B------:R-:W-:Y:S02]  /*8ba00*/  IMAD.WIDE R6, R4.reuse, 0x2, R14 ;  /* 0x0000000204067825 */ /* 0x040fe400078e020e */
[----:B------:R-:W-:Y:S02]  /*8ba10*/  @P3 STG.E.U16 desc[UR6][R8.64], R12 ;  /* 0x0000000c08003986 */ /* 0x000fe4000c101506 */
[----:B------:R-:W-:-:S02]  /*8ba20*/  IMAD.IADD R0, R4, 0x1, R67 ;  /* 0x0000000104007824 */ /* 0x000fc400078e0243 */
[----:B------:R1:W-:Y:S01]  /*8ba30*/  @P1 STG.E.U16 desc[UR6][R6.64], R11 ;  /* 0x0000000b06001986 */ /* 0x0003e2000c101506 */
[----:B------:R-:W2:Y:S01]  /*8ba40*/  LDC R69, c[0x0][0x398] ;  /* 0x0000e600ff457b82 */ /* 0x000ea20000000800 */
[----:B------:R-:W-:-:S07]  /*8ba50*/  IMAD.WIDE R4, R0, 0x2, R2 ;  /* 0x0000000200047825 */ /* 0x000fce00078e0202 */
[----:B------:R-:W2:Y:S01]  /*8ba60*/  LDC R72, c[0x0][0x39c] ;  /* 0x0000e700ff487b82 */ /* 0x000ea20000000800 */
[----:B-1----:R-:W-:Y:S01]  /*8ba70*/  VIADD R6, R93, 0x4a ;  /* 0x0000004a5d067836 */ /* 0x002fe20000000000 */
[----:B------:R1:W-:Y:S04]  /*8ba80*/  @P6 STG.E.U16 desc[UR6][R4.64], R10 ;  /* 0x0000000a04006986 */ /* 0x0003e8000c101506 */
[----:B------:R-:W-:Y:S02]  /*8ba90*/  ISETP.GE.AND P1, PT, R6, R73, PT ;  /* 0x000000490600720c */ /* 0x000fe40003f26270 */
[----:B------:R-:W1:Y:S02]  /*8baa0*/  LDC R68, c[0x0][0x398] ;  /* 0x0000e600ff447b82 */ /* 0x000e640000000800 */
[----:B0-----:R-:W-:-:S06]  /*8bab0*/  ISETP.LT.AND P6, PT, R81, R13, !P1 ;  /* 0x0000000d5100720c */ /* 0x001fcc0004fc1270 */
[----:B------:R-:W0:Y:S08]  /*8bac0*/  LDC R76, c[0x0][0x398] ;  /* 0x0000e600ff4c7b82 */ /* 0x000e300000000800 */
[----:B------:R-:W0:Y:S01]  /*8bad0*/  LDC R77, c[0x0][0x39c] ;  /* 0x0000e700ff4d7b82 */ /* 0x000e220000000800 */
[----:B----4-:R-:W-:Y:S02]  /*8bae0*/  PRMT R8, R79, 0x7610, R8 ;  /* 0x000076104f087816 */ /* 0x010fe40000000008 */
[----:B---3--:R-:W-:Y:S01]  /*8baf0*/  PRMT R12, R78, 0x7610, R12 ;  /* 0x000076104e0c7816 */ /* 0x008fe2000000000c */
[----:B------:R-:W3:Y:S01]  /*8bb00*/  LDL.LU.S16 R79, [R1+0x22a] ;  /* 0x00022a00014f7983 */ /* 0x000ee20000300600 */
[----:B-----5:R-:W-:-:S02]  /*8bb10*/  PRMT R13, R83, 0x7610, R13 ;  /* 0x00007610530d7816 */ /* 0x020fc4000000000d */
[----:B------:R-:W-:Y:S01]  /*8bb20*/  ISETP.LT.AND P2, PT, R80, R74, !P2 ;  /* 0x0000004a5000720c */ /* 0x000fe20005741270 */
[----:B------:R-:W4:Y:S01]  /*8bb30*/  LDL.S16 R86, [R1+0x22c] ;  /* 0x00022c0001567983 */ /* 0x000f220000100600 */
[----:B------:R-:W-:Y:S01]  /*8bb40*/  VIADD R7, R93, 0x49 ;  /* 0x000000495d077836 */ /* 0x000fe20000000000 */
[----:B------:R-:W5:Y:S02]  /*8bb50*/  LDC R74, c[0x0][0x398] ;  /* 0x0000e600ff4a7b82 */ /* 0x000f640000000800 */
[----:B------:R-:W4:Y:S04]  /*8bb60*/  LDL.LU.S16 R85, [R1+0x22e] ;  /* 0x00022e0001557983 */ /* 0x000f280000300600 */
[----:B------:R-:W4:Y:S01]  /*8bb70*/  LDL.S16 R83, [R1+0x230] ;  /* 0x0002300001537983 */ /* 0x000f220000100600 */
[----:B-1----:R-:W-:Y:S01]  /*8bb80*/  IMAD.WIDE R4, R0, 0x2, R14 ;  /* 0x0000000200047825 */ /* 0x002fe200078e020e */
[----:B------:R-:W1:Y:S02]  /*8bb90*/  LDC R73, c[0x0][0x398] ;  /* 0x0000e600ff497b82 */ /* 0x000e640000000800 */
[----:B------:R-:W4:Y:S01]  /*8bba0*/  LDL.LU.S16 R78, [R1+0x232] ;  /* 0x00023200014e7983 */ /* 0x000f220000300600 */
[----:B--2---:R-:W-:-:S03]  /*8bbb0*/  ISETP.GE.AND P3, PT, R7, R16, PT ;  /* 0x000000100700720c */ /* 0x004fc60003f66270 */
        /* <DEDUP_REMOVED lines=8> */
[----:B--2---:R-:W-:-:S02]  /*8bc40*/  IMAD.IADD R5, R0, 0x1, R67 ;  /* 0x0000000100057824 */ /* 0x004fc400078e0243 */
[----:B------:R-:W-:Y:S01]  /*8bc50*/  IMAD.WIDE R8, R0, 0x2, R14 ;  /* 0x0000000200087825 */ /* 0x000fe200078e020e */
[----:B------:R-:W-:Y:S01]  /*8bc60*/  PRMT R0, R82, 0x7610, R0 ;  /* 0x0000761052007816 */ /* 0x000fe20000000000 */
[----:B------:R3:W-:Y:S02]  /*8bc70*/  @P2 STG.E.U16 desc[UR6][R10.64], R13 ;  /* 0x0000000d0a002986 */ /* 0x0007e4000c101506 */
[----:B------:R-:W-:Y:S01]  /*8bc80*/  VIADD R4, R93, 0x4b ;  /* 0x0000004b5d047836 */ /* 0x000fe20000000000 */
[----:B------:R-:W2:Y:S01]  /*8bc90*/  LDC R69, c[0x0][0x39c] ;  /* 0x0000e700ff457b82 */ /* 0x000ea20000000800 */
[----:B------:R-:W2:Y:S07]  /*8bca0*/  LDL.S16 R82, [R1+0x234] ;  /* 0x0002340001527983 */ /* 0x000eae0000100600 */
[----:B------:R-:W0:Y:S01]  /*8bcb0*/  LDC R68, c[0x0][0x398] ;  /* 0x0000e600ff447b82 */ /* 0x000e220000000800 */
[----:B---3--:R-:W-:-:S02]  /*8bcc0*/  PRMT R10, R79, 0x7610, R10 ;  /* 0x000076104f0a7816 */ /* 0x008fc4000000000a */
[----:B------:R-:W3:Y:S04]  /*8bcd0*/  LDL.LU.S16 R79, [R1+0x236] ;  /* 0x00023600014f7983 */ /* 0x000ee80000300600 */
[----:B------:R-:W3:Y:S01]  /*8bce0*/  LDL.S16 R84, [R1+0x238] ;  /* 0x0002380001547983 */ /* 0x000ee20000100600 */
[----:B----4-:R-:W-:-:S03]  /*8bcf0*/  PRMT R11, R78, 0x7610, R11 ;  /* 0x000076104e0b7816 */ /* 0x010fc6000000000b */
[----:B------:R-:W4:Y:S01]  /*8bd00*/  LDL.LU.S16 R78, [R1+0x23a] ;  /* 0x00023a00014e7983 */ /* 0x000f220000300600 */
[----:B------:R-:W-:Y:S01]  /*8bd10*/  ISETP.GE.AND P2, PT, R4, R72, PT ;  /* 0x000000480400720c */ /* 0x000fe20003f46270 */
[----:B------:R-:W-:Y:S01]  /*8bd20*/  IMAD.WIDE R6, R5, 0x2, R2 ;  /* 0x0000000205067825 */ /* 0x000fe200078e0202 */
[----:B------:R-:W2:Y:S01]  /*8bd30*/  LDC R72, c[0x0][0x398] ;  /* 0x0000e600ff487b82 */ /* 0x000ea20000000800 */
[----:B------:R1:W-:Y:S01]  /*8bd40*/  @P3 STG.E.U16 desc[UR6][R8.64], R12 ;  /* 0x0000000c08003986 */ /* 0x0003e2000c101506 */
[----:B0-----:R-:W-:Y:S01]  /*8bd50*/  ISETP.LT.AND P3, PT, R81, R16, !P2 ;  /* 0x000000105100720c */ /* 0x001fe20005761270 */
[C---:B------:R-:W-:Y:S02]  /*8bd60*/  IMAD.IADD R4, R5.reuse, 0x1, R67 ;  /* 0x0000000105047824 */ /* 0x040fe400078e0243 */
[----:B------:R0:W-:Y:S01]  /*8bd70*/  @P6 STG.E.U16 desc[UR6][R6.64], R0 ;  /* 0x0000000006006986 */ /* 0x0001e2000c101506 */
[----:B-1----:R-:W-:Y:S01]  /*8bd80*/  IMAD.WIDE R8, R5, 0x2, R14 ;  /* 0x0000000205087825 */ /* 0x002fe200078e020e */
[----:B------:R-:W-:Y:S01]  /*8bd90*/  PRMT R5, R86, 0x7610, R5 ;  /* 0x0000761056057816 */ /* 0x000fe20000000005 */
[----:B------:R-:W1:Y:S02]  /*8bda0*/  LDC R16, c[0x0][0x398] ;  /* 0x0000e600ff107b82 */ /* 0x000e640000000800 */
[----:B0-----:R-:W-:Y:S01]  /*8bdb0*/  VIADD R0, R93, 0x4c ;  /* 0x0000004c5d007836 */ /* 0x001fe20000000000 */
[----:B------:R0:W-:Y:S01]  /*8bdc0*/  @P1 STG.E.U16 desc[UR6][R8.64], R10 ;  /* 0x0000000a08001986 */ /* 0x0001e2000c101506 */
[----:B------:R-:W-:-:S03]  /*8bdd0*/  IMAD.WIDE R6, R4, 0x2, R2 ;  /* 0x0000000204067825 */ /* 0x000fc600078e0202 */
[----:B------:R-:W-:Y:S02]  /*8bde0*/  ISETP.GE.AND P1, PT, R0, R75, PT ;  /* 0x0000004b0000720c */ /* 0x000fe40003f26270 */
[----:B------:R-:W-:Y:S01]  /*8bdf0*/  ISETP.LT.AND P2, PT, R80, R76, !P2 ;  /* 0x0000004c5000720c */ /* 0x000fe20005741270 */
[----:B------:R0:W-:Y:S01]  /*8be00*/  @P3 STG.E.U16 desc[UR6][R6.64], R5 ;  /* 0x0000000506003986 */ /* 0x0001e2000c101506 */
[----:B-----5:R-:W-:Y:S01]  /*8be10*/  ISETP.LT.AND P3, PT, R81, R74, !P1 ;  /* 0x0000004a5100720c */ /* 0x020fe20004f61270 */
[----:B------:R-:W-:Y:S01]  /*8be20*/  IMAD.IADD R0, R4, 0x1, R67 ;  /* 0x0000000104007824 */ /* 0x000fe200078e0243 */
[----:B------:R-:W-:Y:S01]  /*8be30*/  ISETP.LT.AND P6, PT, R80, R73, !P1 ;  /* 0x000000495000720c */ /* 0x000fe20004fc1270 */
[----:B------:R-:W5:Y:S01]  /*8be40*/  LDC R76, c[0x0][0x398] ;  /* 0x0000e600ff4c7b82 */ /* 0x000f620000000800 */
[----:B0-----:R-:W-:Y:S01]  /*8be50*/  VIADD R10, R93, 0x4d ;  /* 0x0000004d5d0a7836 */ /* 0x001fe20000000000 */
[----:B------:R-:W-:Y:S01]  /*8be60*/  PRMT R13, R85, 0x7610, R13 ;  /* 0x00007610550d7816 */ /* 0x000fe2000000000d */
[----:B------:R-:W-:Y:S01]  /*8be70*/  IMAD.WIDE R8, R4, 0x2, R14 ;  /* 0x0000000204087825 */ /* 0x000fe200078e020e */
[----:B------:R-:W-:-:S02]  /*8be80*/  PRMT R12, R83, 0x7610, R12 ;  /* 0x00007610530c7816 */ /* 0x000fc4000000000c */
[----:B------:R-:W-:Y:S01]  /*8be90*/  ISETP.GE.AND P1, PT, R10, R70, PT ;  /* 0x000000460a00720c */ /* 0x000fe20003f26270 */
[----:B------:R-:W5:Y:S01]  /*8bea0*/  LDL.S16 R83, [R1+0x23c] ;  /* 0x00023c0001537983 */ /* 0x000f620000100600 */
[C---:B------:R-:W-:Y:S01]  /*8beb0*/  IMAD.WIDE R6, R0.reuse, 0x2, R2 ;  /* 0x0000000200067825 */ /* 0x040fe200078e0202 */
[----:B------:R-:W0:Y:S02]  /*8bec0*/  LDC R73, c[0x0][0x398] ;  /* 0x0000e600ff497b82 */ /* 0x000e240000000800 */
[----:B------:R2:W-:Y:S01]  /*8bed0*/  @P2 STG.E.U16 desc[UR6][R8.64], R13 ;  /* 0x0000000d08002986 */ /* 0x0005e2000c101506 */
[----:B------:R-:W-:-:S03]  /*8bee0*/  IMAD.WIDE R4, R0, 0x2, R14 ;  /* 0x0000000200047825 */ /* 0x000fc600078e020e */
[----:B------:R2:W-:Y:S02]  /*8bef0*/  @P3 STG.E.U16 desc[UR6][R6.64], R12 ;  /* 0x0000000c06003986 */ /* 0x0005e4000c101506 */
[----:B--2---:R-:W-:Y:S01]  /*8bf00*/  ISETP.LT.AND P3, PT, R81, R72, !P1 ;  /* 0x000000485100720c */ /* 0x004fe20004f61270 */
[----:B------:R-:W2:Y:S01]  /*8bf10*/  LDC R70, c[0x0][0x398] ;  /* 0x0000e600ff467b82 */ /* 0x000ea20000000800 */
[----:B------:R1:W-:Y:S01]  /*8bf20*/  @P6 STG.E.U16 desc[UR6][R4.64], R11 ;  /* 0x0000000b04006986 */ /* 0x0003e2000c101506 */
[----:B------:R-:W-:-:S06]  /*8bf30*/  VIADD R8, R93, 0x4e ;  /* 0x0000004e5d087836 */ /* 0x000fcc0000000000 */
[----:B------:R-:W0:Y:S01]  /*8bf40*/  LDC R13, c[0x0][0x398] ;  /* 0x0000e600ff0d7b82 */ /* 0x000e220000000800 */
[----:B------:R-:W-:Y:S01]  /*8bf50*/  PRMT R12, R82, 0x7610, R12 ;  /* 0x00007610520c7816 */ /* 0x000fe2000000000c */
[----:B-1----:R-:W-:Y:S01]  /*8bf60*/  IMAD.IADD R4, R0, 0x1, R67 ;  /* 0x0000000100047824 */ /* 0x002fe200078e0243 */
[----:B------:R-:W-:-:S05]  /*8bf70*/  ISETP.GE.AND P2, PT, R8, R69, PT ;  /* 0x000000450800720c */ /* 0x000fca0003f46270 */
[----:B------:R-:W1:Y:S01]  /*8bf80*/  LDC R72, c[0x0][0x39c] ;  /* 0x0000e700ff487b82 */ /* 0x000e620000000800 */
[----:B------:R-:W-:-:S05]  /*8bf90*/  IMAD.WIDE R8, R4, 0x2, R2 ;  /* 0x0000000204087825 */ /* 0x000fca00078e0202 */
[----:B------:R4:W-:Y:S02]  /*8bfa0*/  @P3 STG.E.U16 desc[UR6][R8.64], R12 ;  /* 0x0000000c08003986 */ /* 0x0009e4000c101506 */
[----:B------:R-:W0:Y:S08]  /*8bfb0*/  LDC R69, c[0x0][0x39c] ;  /* 0x0000e700ff457b82 */ /* 0x000e300000000800 */
[----:B------:R-:W0:Y:S08]  /*8bfc0*/  LDC R75, c[0x0][0x398] ;  /* 0x0000e600ff4b7b82 */ /* 0x000e300000000800 */
[----:B------:R-:W0:Y:S01]  /*8bfd0*/  LDC R74, c[0x0][0x398] ;  /* 0x0000e600ff4a7b82 */ /* 0x000e220000000800 */
[----:B---3--:R-:W-:-:S02]  /*8bfe0*/  PRMT R11, R79, 0x7610, R11 ;  /* 0x000076104f0b7816 */ /* 0x008fc4000000000b */
[----:B------:R-:W3:Y:S04]  /*8bff0*/  LDL.LU.S16 R79, [R1+0x23e] ;  /* 0x00023e00014f7983 */ /* 0x000ee80000300600 */
[----:B------:R-:W3:Y:S01]  /*8c000*/  LDL.S16 R82, [R1+0x240] ;  /* 0x0002400001527983 */ /* 0x000ee20000100600 */
[----:B----4-:R-:W-:-:S03]  /*8c010*/  PRMT R8, R78, 0x7610, R8 ;  /* 0x000076104e087816 */ /* 0x010fc60000000008 */
[----:B------:R-:W4:Y:S01]  /*8c020*/  LDL.LU.S16 R78, [R1+0x242] ;  /* 0x00024200014e7983 */ /* 0x000f220000300600 */
[----:B------:R-:W-:Y:S02]  /*8c030*/  ISETP.LT.AND P1, PT, R80, R68, !P1 ;  /* 0x000000445000720c */ /* 0x000fe40004f21270 */
[----:B------:R-:W-:Y:S01]  /*8c040*/  ISETP.LT.AND P6, PT, R81, R16, !P2 ;  /* 0x000000105100720c */ /* 0x000fe200057c1270 */
[----:B------:R-:W1:Y:S01]  /*8c050*/  LDC R68, c[0x0][0x39c] ;  /* 0x0000e700ff447b82 */ /* 0x000e620000000800 */
[----:B------:R-:W-:Y:S01]  /*8c060*/  IMAD.IADD R0, R4, 0x1, R67 ;  /* 0x0000000104007824 */ /* 0x000fe200078e0243 */
[----:B0-----:R-:W-:Y:S01]  /*8c070*/  ISETP.LT.AND P2, PT, R80, R73, !P2 ;  /* 0x000000495000720c */ /* 0x001fe20005741270 */
[----:B------:R-:W-:Y:S01]  /*8c080*/  IMAD.WIDE R6, R4, 0x2, R14 ;  /* 0x0000000204067825 */ /* 0x000fe200078e020e */
[----:B------:R-:W-:Y:S01]  /*8c090*/  PRMT R10, R84, 0x7610, R10 ;  /* 0x00007610540a7816 */ /* 0x000fe2000000000a */
[----:B------:R-:W4:Y:S03]  /*8c0a0*/  LDL.S16 R86, [R1+0x244] ;  /* 0x0002440001567983 */ /* 0x000f260000100600 */
[----:B------:R-:W0:Y:S01]  /*8c0b0*/  LDC R16, c[0x0][0x398] ;  /* 0x0000e600ff107b82 */ /* 0x000e220000000800 */
[----:B------:R-:W-:Y:S01]  /*8c0c0*/  IMAD.WIDE R4, R0, 0x2, R2 ;  /* 0x0000000200047825 */ /* 0x000fe200078e0202 */
[----:B------:R2:W-:Y:S04]  /*8c0d0*/  @P1 STG.E.U16 desc[UR6][R6.64], R11 ;  /* 0x0000000b06001986 */ /* 0x0005e8000c101506 */
[----:B------:R2:W-:Y:S02]  /*8c0e0*/  @P6 STG.E.U16 desc[UR6][R4.64], R10 ;  /* 0x0000000a04006986 */ /* 0x0005e4000c101506 */
[----:B------:R-:W3:Y:S02]  /*8c0f0*/  LDC R73, c[0x0][0x39c] ;  /* 0x0000e700ff497b82 */ /* 0x000ee40000000800 */
[----:B------:R-:W4:Y:S01]  /*8c100*/  LDL.LU.S16 R85, [R1+0x246] ;  /* 0x0002460001557983 */ /* 0x000f220000300600 */
[----:B--2---:R-:W-:-:S02]  /*8c110*/  VIADD R7, R93, 0x4f ;  /* 0x0000004f5d077836 */ /* 0x004fc40000000000 */
[----:B------:R-:W-:-:S03]  /*8c120*/  IMAD.WIDE R4, R0, 0x2, R14 ;  /* 0x0000000200047825 */ /* 0x000fc600078e020e */
[----:B------:R-:W-:Y:S02]  /*8c130*/  ISETP.GE.AND P3, PT, R7, R69, PT ;  /* 0x000000450700720c */ /* 0x000fe40003f66270 */
[----:B------:R-:W2:Y:S01]  /*8c140*/  LDC R69, c[0x0][0x398] ;  /* 0x0000e600ff457b82 */ /* 0x000ea20000000800 */
[----:B------:R-:W-:Y:S01]  /*8c150*/  VIADD R6, R93, 0x50 ;  /* 0x000000505d067836 */ /* 0x000fe20000000000 */
[----:B------:R0:W-:Y:S01]  /*8c160*/  @P2 STG.E.U16 desc[UR6][R4.64], R8 ;  /* 0x0000000804002986 */ /* 0x0001e2000c101506 */
[----:B------:R-:W-:Y:S01]  /*8c170*/  ISETP.LT.AND P2, PT, R81, R70, !P3 ;  /* 0x000000465100720c */ /* 0x000fe20005f41270 */
[----:B------:R-:W-:Y:S02]  /*8c180*/  IMAD.IADD R0, R0, 0x1, R67 ;  /* 0x0000000100007824 */ /* 0x000fe400078e0243 */
[----:B-1----:R-:W-:Y:S02]  /*8c190*/  ISETP.GE.AND P1, PT, R6, R68, PT ;  /* 0x000000440600720c */ /* 0x002fe40003f26270 */
[----:B0-----:R-:W-:Y:S01]  /*8c1a0*/  ISETP.LT.AND P3, PT, R80, R16, !P3 ;  /* 0x000000105000720c */ /* 0x001fe20005f61270 */
[----:B------:R-:W-:Y:S01]  /*8c1b0*/  IMAD.WIDE R10, R0, 0x2, R2 ;  /* 0x00000002000a7825 */ /* 0x000fe200078e0202 */
[----:B-----5:R-:W-:Y:S01]  /*8c1c0*/  PRMT R16, R83, 0x7610, R16 ;  /* 0x0000761053107816 */ /* 0x020fe20000000010 */
[----:B------:R-:W0:Y:S01]  /*8c1d0*/  LDC R68, c[0x0][0x398] ;  /* 0x0000e600ff447b82 */ /* 0x000e220000000800 */
[----:B------:R-:W-:Y:S01]  /*8c1e0*/  ISETP.LT.AND P6, PT, R81, R13, !P1 ;  /* 0x0000000d5100720c */ /* 0x000fe20004fc1270 */
[----:B------:R-:W5:Y:S04]  /*8c1f0*/  LDL.S16 R83, [R1+0x248] ;  /* 0x0002480001537983 */ /* 0x000f680000100600 */
[----:B------:R4:W-:Y:S01]  /*8c200*/  @P2 STG.E.U16 desc[UR6][R10.64], R16 ;  /* 0x000000100a002986 */ /* 0x0009e2000c101506 */
[----:B---3--:R-:W-:Y:S01]  /*8c210*/  PRMT R12, R82, 0x7610, R12 ;  /* 0x00007610520c7816 */ /* 0x008fe2000000000c */
[----:B------:R-:W-:Y:S01]  /*8c220*/  VIADD R4, R93, 0x51 ;  /* 0x000000515d047836 */ /* 0x000fe20000000000 */
[----:B------:R-:W-:Y:S01]  /*8c230*/  PRMT R13, R79, 0x7610, R13 ;  /* 0x000076104f0d7816 */ /* 0x000fe2000000000d */
[----:B------:R-:W1:Y:S01]  /*8c240*/  LDC R70, c[0x0][0x398] ;  /* 0x0000e600ff467b82 */ /* 0x000e620000000800 */
[----:B------:R-:W3:Y:S04]  /*8c250*/  LDL.LU.S16 R79, [R1+0x24a] ;  /* 0x00024a00014f7983 */ /* 0x000ee80000300600 */
[----:B------:R-:W3:Y:S01]  /*8c260*/  LDL.S16 R82, [R1+0x24c] ;  /* 0x00024c0001527983 */ /* 0x000ee20000100600 */
[----:B----4-:R-:W-:-:S03]  /*8c270*/  PRMT R11, R78, 0x7610, R11 ;  /* 0x000076104e0b7816 */ /* 0x010fc6000000000b */
[----:B------:R-:W4:Y:S01]  /*8c280*/  LDL.LU.S16 R78, [R1+0x24e] ;  /* 0x00024e00014e7983 */ /* 0x000f220000300600 */
[C---:B------:R-:W-:Y:S02]  /*8c290*/  IMAD.IADD R5, R0.reuse, 0x1, R67 ;  /* 0x0000000100057824 */ /* 0x040fe400078e0243 */
[----:B------:R-:W-:Y:S01]  /*8c2a0*/  IMAD.WIDE R8, R0, 0x2, R14 ;  /* 0x0000000200087825 */ /* 0x000fe200078e020e */
[----:B------:R-:W-:Y:S01]  /*8c2b0*/  ISETP.GE.AND P2, PT, R4, R72, PT ;  /* 0x000000480400720c */ /* 0x000fe20003f46270 */
[----:B------:R-:W4:Y:S01]  /*8c2c0*/  LDL.S16 R84, [R1+0x250] ;  /* 0x0002500001547983 */ /* 0x000f220000100600 */
[----:B------:R-:W1:Y:S01]  /*8c2d0*/  LDC R72, c[0x0][0x39c] ;  /* 0x0000e700ff487b82 */ /* 0x000e620000000800 */
[----:B------:R-:W-:Y:S02]  /*8c2e0*/  IMAD.WIDE R6, R5, 0x2, R2 ;  /* 0x0000000205067825 */ /* 0x000fe400078e0202 */
[----:B------:R0:W-:Y:S01]  /*8c2f0*/  @P3 STG.E.U16 desc[UR6][R8.64], R13 ;  /* 0x0000000d08003986 */ /* 0x0001e2000c101506 */
[----:B--2---:R-:W-:-:S03]  /*8c300*/  ISETP.LT.AND P3, PT, R80, R69, !P1 ;  /* 0x000000455000720c */ /* 0x004fc60004f61270 */
        /* <DEDUP_REMOVED lines=8> */
[----:B--2---:R-:W-:Y:S01]  /*8c390*/  IMAD.WIDE R6, R4, 0x2, R2 ;  /* 0x0000000204067825 */ /* 0x004fe200078e0202 */
[----:B------:R2:W-:Y:S02]  /*8c3a0*/  @P3 STG.E.U16 desc[UR6][R8.64], R11 ;  /* 0x0000000b08003986 */ /* 0x0005e4000c101506 */
[C---:B------:R-:W-:Y:S01]  /*8c3b0*/  ISETP.LT.AND P3, PT, R80.reuse, R74, !P1 ;  /* 0x0000004a5000720c */ /* 0x040fe20004f61270 */
[----:B------:R-:W0:Y:S01]  /*8c3c0*/  LDC R68, c[0x0][0x398] ;  /* 0x0000e600ff447b82 */ /* 0x000e220000000800 */
[----:B------:R0:W-:Y:S01]  /*8c3d0*/  @P6 STG.E.U16 desc[UR6][R6.64], R10 ;  /* 0x0000000a06006986 */ /* 0x0001e2000c101506 */
[----:B------:R-:W-:Y:S02]  /*8c3e0*/  ISETP.LT.AND P6, PT, R80, R76, !P2 ;  /* 0x0000004c5000720c */ /* 0x000fe400057c1270 */
[----:B------:R-:W-:Y:S02]  /*8c3f0*/  ISETP.LT.AND P2, PT, R81, R75, !P1 ;  /* 0x0000004b5100720c */ /* 0x000fe40004f41270 */
[----:B-----5:R-:W-:Y:S01]  /*8c400*/  PRMT R13, R83, 0x7610, R13 ;  /* 0x00007610530d7816 */ /* 0x020fe2000000000d */
[----:B--2---:R-:W-:Y:S01]  /*8c410*/  VIADD R11, R93, 0x53 ;  /* 0x000000535d0b7836 */ /* 0x004fe20000000000 */
[----:B------:R-:W-:-:S02]  /*8c420*/  PRMT R16, R85, 0x7610, R16 ;  /* 0x0000761055107816 */ /* 0x000fc40000000010 */
[----:B---3--:R-:W-:Y:S01]  /*8c430*/  PRMT R12, R79, 0x7610, R12 ;  /* 0x000076104f0c7816 */ /* 0x008fe2000000000c */
[C---:B------:R-:W-:Y:S01]  /*8c440*/  IMAD.IADD R0, R4.reuse, 0x1, R67 ;  /* 0x0000000104007824 */ /* 0x040fe200078e0243 */
[----:B------:R-:W2:Y:S01]  /*8c450*/  LDL.LU.S16 R79, [R1+0x252] ;  /* 0x00025200014f7983 */ /* 0x000ea20000300600 */
[----:B------:R-:W-:Y:S01]  /*8c460*/  ISETP.GE.AND P1, PT, R11, R73, PT ;  /* 0x000000490b00720c */ /* 0x000fe20003f26270 */
[----:B------:R-:W-:Y:S01]  /*8c470*/  IMAD.WIDE R8, R4, 0x2, R14 ;  /* 0x0000000204087825 */ /* 0x000fe200078e020e */
[----:B------:R-:W3:Y:S01]  /*8c480*/  LDC R73, c[0x0][0x39c] ;  /* 0x0000e700ff497b82 */ /* 0x000ee20000000800 */
[----:B------:R-:W5:Y:S01]  /*8c490*/  LDL.S16 R83, [R1+0x254] ;  /* 0x0002540001537983 */ /* 0x000f620000100600 */
[----:B----4-:R-:W-:-:S03]  /*8c4a0*/  PRMT R11, R78, 0x7610, R11 ;  /* 0x000076104e0b7816 */ /* 0x010fc6000000000b */
[----:B------:R-:W4:Y:S01]  /*8c4b0*/  LDL.LU.S16 R78, [R1+0x256] ;  /* 0x00025600014e7983 */ /* 0x000f220000300600 */
        /* <DEDUP_REMOVED lines=8> */
[----:B-1----:R-:W-:-:S02]  /*8c540*/  ISETP.LT.AND P3, PT, R81, R70, !P1 ;  /* 0x000000465100720c */ /* 0x002fc40004f61270 */
[----:B------:R-:W-:Y:S02]  /*8c550*/  ISETP.LT.AND P1, PT, R80, R69, !P1 ;  /* 0x000000455000720c */ /* 0x000fe40004f21270 */
[----:B------:R-:W1:Y:S01]  /*8c560*/  LDC R16, c[0x0][0x39c] ;  /* 0x0000e700ff107b82 */ /* 0x000e620000000800 */
[----:B------:R-:W-:-:S07]  /*8c570*/  ISETP.GE.AND P2, PT, R10, R72, PT ;  /* 0x000000480a00720c */ /* 0x000fce0003f46270 */
[----:B------:R-:W0:Y:S01]  /*8c580*/  LDC R13, c[0x0][0x398] ;  /* 0x0000e600ff0d7b82 */ /* 0x000e220000000800 */
[----:B------:R-:W-:Y:S01]  /*8c590*/  IMAD.IADD R4, R0, 0x1, R67 ;  /* 0x0000000100047824 */ /* 0x000fe200078e0243 */
[----:B------:R-:W-:Y:S02]  /*8c5a0*/  PRMT R12, R82, 0x7610, R12 ;  /* 0x00007610520c7816 */ /* 0x000fe4000000000c */
[----:B------:R-:W-:Y:S01]  /*8c5b0*/  ISETP.LT.AND P6, PT, R81, R68, !P2 ;  /* 0x000000445100720c */ /* 0x000fe200057c1270 */
[----:B------:R-:W-:Y:S01]  /*8c5c0*/  IMAD.WIDE R8, R4, 0x2, R2 ;  /* 0x0000000204087825 */ /* 0x000fe200078e0202 */
[----:B------:R-:W-:Y:S01]  /*8c5d0*/  PRMT R10, R84, 0x7610, R10 ;  /* 0x00007610540a7816 */ /* 0x000fe2000000000a */
[----:B------:R-:W5:Y:S01]  /*8c5e0*/  LDL.S16 R82, [R1+0x258] ;  /* 0x0002580001527983 */ /* 0x000f620000100600 */
        /* <DEDUP_REMOVED lines=8> */
[----:B---3--:R-:W-:Y:S01]  /*8c670*/  VIADD R6, R93, 0x56 ;  /* 0x000000565d067836 */ /* 0x008fe20000000000 */
[----:B------:R3:W-:Y:S04]  /*8c680*/  @P6 STG.E.U16 desc[UR6][R4.64], R10 ;  /* 0x0000000a04006986 */ /* 0x0007e8000c101506 */
[----:B------:R-:W-:Y:S02]  /*8c690*/  ISETP.GE.AND P1, PT, R6, R73, PT ;  /* 0x000000490600720c */ /* 0x000fe40003f26270 */
[----:B------:R-:W1:Y:S02]  /*8c6a0*/  LDC R68, c[0x0][0x398] ;  /* 0x0000e600ff447b82 */ /* 0x000e640000000800 */
[----:B0-----:R-:W-:-:S06]  /*8c6b0*/  ISETP.LT.AND P6, PT, R81, R13, !P1 ;  /* 0x0000000d5100720c */ /* 0x001fcc0004fc1270 */
[----:B------:R-:W0:Y:S08]  /*8c6c0*/  LDC R76, c[0x0][0x398] ;  /* 0x0000e600ff4c7b82 */ /* 0x000e300000000800 */
[----:B------:R-:W0:Y:S01]  /*8c6d0*/  LDC R77, c[0x0][0x39c] ;  /* 0x0000e700ff4d7b82 */ /* 0x000e220000000800 */
[----:B--2---:R-:W-:Y:S02]  /*8c6e0*/  PRMT R8, R79, 0x7610, R8 ;  /* 0x000076104f087816 */ /* 0x004fe40000000008 */
[----:B----4-:R-:W-:Y:S01]  /*8c6f0*/  PRMT R12, R78, 0x7610, R12 ;  /* 0x000076104e0c7816 */ /* 0x010fe2000000000c */
[----:B------:R-:W2:Y:S01]  /*8c700*/  LDL.LU.S16 R79, [R1+0x25a] ;  /* 0x00025a00014f7983 */ /* 0x000ea20000300600 */
[----:B-----5:R-:W-:-:S02]  /*8c710*/  PRMT R13, R83, 0x7610, R13 ;  /* 0x00007610530d7816 */ /* 0x020fc4000000000d */
[----:B------:R-:W-:Y:S01]  /*8c720*/  ISETP.LT.AND P2, PT, R80, R74, !P2 ;  /* 0x0000004a5000720c */ /* 0x000fe20005741270 */
[----:B------:R-:W4:Y:S01]  /*8c730*/  LDL.S16 R86, [R1+0x25c] ;  /* 0x00025c0001567983 */ /* 0x000f220000100600 */
[----:B------:R-:W-:Y:S01]  /*8c740*/  IADD3 R7, PT, PT, R93, 0x55, RZ ;  /* 0x000000555d077810 */ /* 0x000fe20007ffe0ff */
[----:B---3--:R-:W-:Y:S01]  /*8c750*/  IMAD.WIDE R4, R0, 0x2, R14 ;  /* 0x0000000200047825 */ /* 0x008fe200078e020e */
[----:B------:R-:W3:Y:S01]  /*8c760*/  LDC R74, c[0x0][0x398] ;  /* 0x0000e600ff4a7b82 */ /* 0x000ee20000000800 */
[----:B------:R-:W5:Y:S04]  /*8c770*/  LDL.LU.S16 R85, [R1+0x25e] ;  /* 0x00025e0001557983 */ /* 0x000f680000300600 */
[----:B------:R-:W3:Y:S03]  /*8c780*/  LDL.S16 R83, [R1+0x260] ;  /* 0x0002600001537983 */ /* 0x000ee60000100600 */
[----:B------:R-:W0:Y:S01]  /*8c790*/  LDC R73, c[0x0][0x398] ;  /* 0x0000e600ff497b82 */ /* 0x000e220000000800 */
        /* <DEDUP_REMOVED lines=16> */
[----:B------:R-:W5:Y:S07]  /*8c8a0*/  LDL.S16 R82, [R1+0x264] ;  /* 0x0002640001527983 */ /* 0x000f6e0000100600 */
        /* <DEDUP_REMOVED lines=13> */
[----:B----4-:R-:W-:Y:S01]  /*8c980*/  IMAD.WIDE R8, R5, 0x2, R14 ;  /* 0x0000000205087825 */ /* 0x010fe200078e020e */
[----:B------:R-:W-:Y:S01]  /*8c990*/  PRMT R5, R86, 0x7610, R5 ;  /* 0x0000761056057816 */ /* 0x000fe20000000005 */
[----:B------:R-:W4:Y:S02]  /*8c9a0*/  LDC R16, c[0x0][0x398] ;  /* 0x0000e600ff107b82 */ /* 0x000f240000000800 */
[----:B0-----:R-:W-:Y:S01]  /*8c9b0*/  VIADD R0, R93, 0x58 ;  /* 0x000000585d007836 */ /* 0x001fe20000000000 */
[----:B------:R0:W-:Y:S01]  /*8c9c0*/  @P1 STG.E.U16 desc[UR6][R8.64], R10 ;  /* 0x0000000a08001986 */ /* 0x0001e2000c101506 */
[----:B------:R-:W-:-:S03]  /*8c9d0*/  IMAD.WIDE R6, R4, 0x2, R2 ;  /* 0x0000000204067825 */ /* 0x000fc600078e0202 */
[----:B------:R-:W-:Y:S02]  /*8c9e0*/  ISETP.GE.AND P1, PT, R0, R75, PT ;  /* 0x0000004b0000720c */ /* 0x000fe40003f26270 */
[----:B------:R-:W-:Y:S01]  /*8c9f0*/  ISETP.LT.AND P2, PT, R80, R76, !P2 ;  /* 0x0000004c5000720c */ /* 0x000fe20005741270 */
[----:B------:R5:W-:Y:S01]  /*8ca00*/  @P3 STG.E.U16 desc[UR6][R6.64], R5 ;  /* 0x0000000506003986 */ /* 0x000be2000c101506 */
[----:B------:R-:W-:Y:S01]  /*8ca10*/  ISETP.LT.AND P3, PT, R81, R74, !P1 ;  /* 0x0000004a5100720c */ /* 0x000fe20004f61270 */
[----:B------:R-:W-:Y:S01]  /*8ca20*/  IMAD.IADD R0, R4, 0x1, R67 ;  /* 0x0000000104007824 */ /* 0x000fe200078e0243 */
[----:B------:R-:W-:Y:S01]  /*8ca30*/  ISETP.LT.AND P6, PT, R80, R73, !P1 ;  /* 0x000000495000720c */ /* 0x000fe20004fc1270 */
[----:B------:R-:W2:Y:S01]  /*8ca40*/  LDC R76, c[0x0][0x398] ;  /* 0x0000e600ff4c7b82 */ /* 0x000ea20000000800 */
[----:B0-----:R-:W-:Y:S01]  /*8ca50*/  VIADD R10, R93, 0x59 ;  /* 0x000000595d0a7836 */ /* 0x001fe20000000000 */
[----:B-----5:R-:W-:Y:S01]  /*8ca60*/  PRMT R13, R85, 0x7610, R13 ;  /* 0x00007610550d7816 */ /* 0x020fe2000000000d */
        /* <DEDUP_REMOVED lines=9> */
[----:B-1----:R-:W-:Y:S01]  /*8cb00*/  ISETP.LT.AND P3, PT, R81, R72, !P1 ;  /* 0x000000485100720c */ /* 0x002fe20004f61270 */
[----:B------:R-:W1:Y:S01]  /*8cb10*/  LDC R70, c[0x0][0x398] ;  /* 0x0000e600ff467b82 */ /* 0x000e620000000800 */
[----:B------:R4:W-:Y:S01]  /*8cb20*/  @P6 STG.E.U16 desc[UR6][R4.64], R11 ;  /* 0x0000000b04006986 */ /* 0x0009e2000c101506 */
[----:B------:R-:W-:-:S06]  /*8cb30*/  VIADD R8, R93, 0x5a ;  /* 0x0000005a5d087836 */ /* 0x000fcc0000000000 */
[----:B------:R-:W0:Y:S01]  /*8cb40*/  LDC R13, c[0x0][0x398] ;  /* 0x0000e600ff0d7b82 */ /* 0x000e220000000800 */
[----:B------:R-:W-:Y:S01]  /*8cb50*/  PRMT R12, R82, 0x7610, R12 ;  /* 0x00007610520c7816 */ /* 0x000fe2000000000c */
[----:B----4-:R-:W-:Y:S01]  /*8cb60*/  IMAD.IADD R4, R0, 0x1, R67 ;  /* 0x0000000100047824 */ /* 0x010fe200078e0243 */
[----:B------:R-:W-:-:S05]  /*8cb70*/  ISETP.GE.AND P2, PT, R8, R69, PT ;  /* 0x000000450800720c */ /* 0x000fca0003f46270 */
[----:B------:R-:W4:Y:S01]  /*8cb80*/  LDC R72, c[0x0][0x39c] ;  /* 0x0000e700ff487b82 */ /* 0x000f220000000800 */
        /* <DEDUP_REMOVED lines=25> */
[----:B------:R-:W-:-:S03]  /*8cd20*/  IMAD.WIDE R4, R0, 0x2, R14 ;  /* 0x0000000200047825 */ /* 0x000fc600078e020e */
        /* <DEDUP_REMOVED lines=9> */
[----:B-----5:R-:W-:Y:S01]  /*8cdc0*/  PRMT R16, R83, 0x7610, R16 ;  /* 0x0000761053107816 */ /* 0x020fe20000000010 */
[----:B------:R-:W0:Y:S01]  /*8cdd0*/  LDC R68, c[0x0][0x398] ;  /* 0x0000e600ff447b82 */ /* 0x000e220000000800 */
[----:B------:R-:W-:Y:S01]  /*8cde0*/  ISETP.LT.AND P6, PT, R81, R13, !P1 ;  /* 0x0000000d5100720c */ /* 0x000fe20004fc1270 */
[----:B------:R-:W4:Y:S04]  /*8cdf0*/  LDL.S16 R83, [R1+0x278] ;  /* 0x0002780001537983 */ /* 0x000f280000100600 */
[----:B------:R3:W-:Y:S01]  /*8ce00*/  @P2 STG.E.U16 desc[UR6][R10.64], R16 ;  /* 0x000000100a002986 */ /* 0x0007e2000c101506 */
[----:B--2---:R-:W-:Y:S01]  /*8ce10*/  PRMT R12, R82, 0x7610, R12 ;  /* 0x00007610520c7816 */ /* 0x004fe2000000000c */
[----:B------:R-:W-:Y:S01]  /*8ce20*/  VIADD R4, R93, 0x5d ;  /* 0x0000005d5d047836 */ /* 0x000fe20000000000 */
        /* <DEDUP_REMOVED lines=176> */
[----:B------:R-:W-:Y:S01]  /*8d930*/  ISETP.GE.AND P3, PT, R7, R69, PT ;  /* 0x000000450700720c */ /* 0x000fe20003f66270 */
[----:B------:R-:W-:Y:S01]  /*8d940*/  VIADD R6, R93, 0x68 ;  /* 0x000000685d067836 */ /* 0x000fe20000000000 */
[----:B------:R2:W-:Y:S02]  /*8d950*/  @P2 STG.E.U16 desc[UR6][R4.64], R8 ;  /* 0x0000000804002986 */ /* 0x0005e4000c101506 */
[----:B------:R-:W-:Y:S01]  /*8d960*/  ISETP.LT.AND P2, PT, R81, R70, !P3 ;  /* 0x000000465100720c */ /* 0x000fe20005f41270 */
[----:B------:R-:W2:Y:S01]  /*8d970*/  LDC R69, c[0x0][0x398] ;  /* 0x0000e600ff457b82 */ /* 0x000ea20000000800 */
[----:B------:R-:W-:Y:S02]  /*8d980*/  IADD3 R0, PT, PT, R0, R67, RZ ;  /* 0x0000004300007210 */ /* 0x000fe40007ffe0ff */
        /* <DEDUP_REMOVED lines=9> */
[----:B--2---:R-:W-:Y:S01]  /*8da20*/  VIADD R4, R93, 0x69 ;  /* 0x000000695d047836 */ /* 0x004fe20000000000 */
[----:B------:R-:W-:Y:S01]  /*8da30*/  PRMT R13, R79, 0x7610, R13 ;  /* 0x000076104f0d7816 */ /* 0x000fe2000000000d */
[----:B------:R-:W1:Y:S01]  /*8da40*/  LDC R70, c[0x0][0x398] ;  /* 0x0000e600ff467b82 */ /* 0x000e620000000800 */
[----:B------:R-:W2:Y:S04]  /*8da50*/  LDL.LU.S16 R79, [R1+0x2aa] ;  /* 0x0002aa00014f7983 */ /* 0x000ea80000300600 */
[----:B------:R-:W3:Y:S01]  /*8da60*/  LDL.S16 R82, [R1+0x2ac] ;  /* 0x0002ac0001527983 */ /* 0x000ee20000100600 */
[----:B----4-:R-:W-:-:S03]  /*8da70*/  PRMT R11, R78, 0x7610, R11 ;  /* 0x000076104e0b7816 */ /* 0x010fc6000000000b */
[----:B------:R-:W4:Y:S01]  /*8da80*/  LDL.LU.S16 R78, [R1+0x2ae] ;  /* 0x0002ae00014e7983 */ /* 0x000f220000300600 */
[C---:B------:R-:W-:Y:S02]  /*8da90*/  IMAD.IADD R5, R0.reuse, 0x1, R67 ;  /* 0x0000000100057824 */ /* 0x040fe400078e0243 */
[----:B------:R-:W-:Y:S01]  /*8daa0*/  IMAD.WIDE R8, R0, 0x2, R14 ;  /* 0x0000000200087825 */ /* 0x000fe200078e020e */
[----:B------:R-:W-:Y:S01]  /*8dab0*/  ISETP.GE.AND P2, PT, R4, R72, PT ;  /* 0x000000480400720c */ /* 0x000fe20003f46270 */
[----:B------:R-:W3:Y:S01]  /*8dac0*/  LDL.S16 R84, [R1+0x2b0] ;  /* 0x0002b00001547983 */ /* 0x000ee20000100600 */
[----:B------:R-:W1:Y:S01]  /*8dad0*/  LDC R72, c[0x0][0x39c] ;  /* 0x0000e700ff487b82 */ /* 0x000e620000000800 */
[----:B------:R-:W-:Y:S02]  /*8dae0*/  IMAD.WIDE R6, R5, 0x2, R2 ;  /* 0x0000000205067825 */ /* 0x000fe400078e0202 */
[----:B------:R0:W-:Y:S01]  /*8daf0*/  @P3 STG.E.U16 desc[UR6][R8.64], R13 ;  /* 0x0000000d08003986 */ /* 0x0001e2000c101506 */
[----:B------:R-:W-:-:S03]  /*8db00*/  ISETP.LT.AND P3, PT, R80, R69, !P1 ;  /* 0x000000455000720c */ /* 0x000fc60004f61270 */
[----:B------:R0:W-:Y:S02]  /*8db10*/  @P6 STG.E.U16 desc[UR6][R6.64], R12 ;  /* 0x0000000c06006986 */ /* 0x0001e4000c101506 */
[----:B0-----:R-:W-:Y:S01]  /*8db20*/  ISETP.LT.AND P6, PT, R81, R68, !P2 ;  /* 0x000000445100720c */ /* 0x001fe200057c1270 */
[----:B------:R-:W-:Y:S01]  /*8db30*/  IMAD.IADD R4, R5, 0x1, R67 ;  /* 0x0000000105047824 */ /* 0x000fe200078e0243 */
[----:B------:R-:W-:Y:S01]  /*8db40*/  PRMT R10, R86, 0x7610, R10 ;  /* 0x00007610560a7816 */ /* 0x000fe2000000000a */
[----:B------:R-:W-:Y:S01]  /*8db50*/  VIADD R0, R93, 0x6a ;  /* 0x0000006a5d007836 */ /* 0x000fe20000000000 */
[----:B------:R-:W0:Y:S01]  /*8db60*/  LDC R69, c[0x0][0x398] ;  /* 0x0000e600ff457b82 */ /* 0x000e220000000800 */
[----:B------:R-:W-:-:S03]  /*8db70*/  IMAD.WIDE R8, R5, 0x2, R14 ;  /* 0x0000000205087825 */ /* 0x000fc600078e020e */
[----:B------:R-:W-:Y:S01]  /*8db80*/  ISETP.GE.AND P1, PT, R0, R77, PT ;  /* 0x0000004d0000720c */ /* 0x000fe20003f26270 */
[----:B------:R-:W-:Y:S01]  /*8db90*/  IMAD.WIDE R6, R4, 0x2, R2 ;  /* 0x0000000204067825 */ /* 0x000fe200078e0202 */
[----:B------:R1:W-:Y:S02]  /*8dba0*/  @P3 STG.E.U16 desc[UR6][R8.64], R11 ;  /* 0x0000000b08003986 */ /* 0x0003e4000c101506 */
[C---:B------:R-:W-:Y:S01]  /*8dbb0*/  ISETP.LT.AND P3, PT, R80.reuse, R74, !P1 ;  /* 0x0000004a5000720c */ /* 0x040fe20004f61270 */
[----:B------:R-:W0:Y:S01]  /*8dbc0*/  LDC R68, c[0x0][0x398] ;  /* 0x0000e600ff447b82 */ /* 0x000e220000000800 */
[----:B------:R0:W-:Y:S01]  /*8dbd0*/  @P6 STG.E.U16 desc[UR6][R6.64], R10 ;  /* 0x0000000a06006986 */ /* 0x0001e2000c101506 */
[----:B------:R-:W-:Y:S02]  /*8dbe0*/  ISETP.LT.AND P6, PT, R80, R76, !P2 ;  /* 0x0000004c5000720c */ /* 0x000fe400057c1270 */
[----:B------:R-:W-:Y:S02]  /*8dbf0*/  ISETP.LT.AND P2, PT, R81, R75, !P1 ;  /* 0x0000004b5100720c */ /* 0x000fe40004f41270 */
[----:B-----5:R-:W-:Y:S01]  /*8dc00*/  PRMT R13, R83, 0x7610, R13 ;  /* 0x00007610530d7816 */ /* 0x020fe2000000000d */
[----:B-1----:R-:W-:Y:S01]  /*8dc10*/  VIADD R11, R93, 0x6b ;  /* 0x0000006b5d0b7836 */ /* 0x002fe20000000000 */
[----:B------:R-:W-:-:S02]  /*8dc20*/  PRMT R16, R85, 0x7610, R16 ;  /* 0x0000761055107816 */ /* 0x000fc40000000010 */
[----:B--2---:R-:W-:Y:S01]  /*8dc30*/  PRMT R12, R79, 0x7610, R12 ;  /* 0x000076104f0c7816 */ /* 0x004fe2000000000c */
[C---:B------:R-:W-:Y:S01]  /*8dc40*/  IMAD.IADD R0, R4.reuse, 0x1, R67 ;  /* 0x0000000104007824 */ /* 0x040fe200078e0243 */
[----:B------:R-:W2:Y:S01]  /*8dc50*/  LDL.LU.S16 R79, [R1+0x2b2] ;  /* 0x0002b200014f7983 */ /* 0x000ea20000300600 */
[----:B------:R-:W-:Y:S01]  /*8dc60*/  ISETP.GE.AND P1, PT, R11, R73, PT ;  /* 0x000000490b00720c */ /* 0x000fe20003f26270 */
[----:B------:R-:W-:Y:S01]  /*8dc70*/  IMAD.WIDE R8, R4, 0x2, R14 ;  /* 0x0000000204087825 */ /* 0x000fe200078e020e */
[----:B------:R-:W1:Y:S01]  /*8dc80*/  LDC R73, c[0x0][0x39c] ;  /* 0x0000e700ff497b82 */ /* 0x000e620000000800 */
        /* <DEDUP_REMOVED lines=12> */
[----:B------:R-:W-:-:S03]  /*8dd50*/  ISETP.LT.AND P1, PT, R80, R69, !P1 ;  /* 0x000000455000720c */ /* 0x000fc60004f21270 */
[----:B---3--:R-:W3:Y:S01]  /*8dd60*/  LDC R16, c[0x0][0x39c] ;  /* 0x0000e700ff107b82 */ /* 0x008ee20000000800 */
[----:B------:R-:W-:-:S07]  /*8dd70*/  ISETP.GE.AND P2, PT, R10, R72, PT ;  /* 0x000000480a00720c */ /* 0x000fce0003f46270 */
[----:B------:R-:W0:Y:S01]  /*8dd80*/  LDC R13, c[0x0][0x398] ;  /* 0x0000e600ff0d7b82 */ /* 0x000e220000000800 */
[----:B------:R-:W-:Y:S01]  /*8dd90*/  IMAD.IADD R4, R0, 0x1, R67 ;  /* 0x0000000100047824 */ /* 0x000fe200078e0243 */
[----:B------:R-:W-:Y:S02]  /*8dda0*/  PRMT R12, R82, 0x7610, R12 ;  /* 0x00007610520c7816 */ /* 0x000fe4000000000c */
[----:B------:R-:W-:Y:S01]  /*8ddb0*/  ISETP.LT.AND P6, PT, R81, R68, !P2 ;  /* 0x000000445100720c */ /* 0x000fe200057c1270 */
[----:B------:R-:W-:Y:S01]  /*8ddc0*/  IMAD.WIDE R8, R4, 0x2, R2 ;  /* 0x0000000204087825 */ /* 0x000fe200078e0202 */
[----:B------:R-:W-:Y:S01]  /*8ddd0*/  PRMT R10, R84, 0x7610, R10 ;  /* 0x00007610540a7816 */ /* 0x000fe2000000000a */
[----:B------:R-:W3:Y:S01]  /*8dde0*/  LDL.S16 R82, [R1+0x2b8] ;  /* 0x0002b80001527983 */ /* 0x000ee20000100600 */
        /* <DEDUP_REMOVED lines=28> */
[----:B---3--:R-:W-:-:S03]  /*8dfb0*/  ISETP.GE.AND P3, PT, R7, R16, PT ;  /* 0x000000100700720c */ /* 0x008fc60003f66270 */
        /* <DEDUP_REMOVED lines=8> */
[----:B---3--:R-:W-:-:S02]  /*8e040*/  IMAD.IADD R5, R0, 0x1, R67 ;  /* 0x0000000100057824 */ /* 0x008fc400078e0243 */
[----:B------:R-:W-:Y:S01]  /*8e050*/  IMAD.WIDE R8, R0, 0x2, R14 ;  /* 0x0000000200087825 */ /* 0x000fe200078e020e */
[----:B------:R-:W-:Y:S01]  /*8e060*/  PRMT R0, R82, 0x7610, R0 ;  /* 0x0000761052007816 */ /* 0x000fe20000000000 */
[----:B------:R2:W-:Y:S02]  /*8e070*/  @P2 STG.E.U16 desc[UR6][R10.64], R13 ;  /* 0x0000000d0a002986 */ /* 0x0005e4000c101506 */
[----:B------:R-:W-:Y:S01]  /*8e080*/  VIADD R4, R93, 0x6f ;  /* 0x0000006f5d047836 */ /* 0x000fe20000000000 */
[----:B------:R-:W3:Y:S01]  /*8e090*/  LDC R69, c[0x0][0x39c] ;  /* 0x0000e700ff457b82 */ /* 0x000ee20000000800 */
[----:B------:R-:W3:Y:S07]  /*8e0a0*/  LDL.S16 R82, [R1+0x2c4] ;  /* 0x0002c40001527983 */ /* 0x000eee0000100600 */
[----:B------:R-:W0:Y:S01]  /*8e0b0*/  LDC R68, c[0x0][0x398] ;  /* 0x0000e600ff447b82 */ /* 0x000e220000000800 */
[----:B--2---:R-:W-:-:S02]  /*8e0c0*/  PRMT R10, R79, 0x7610, R10 ;  /* 0x000076104f0a7816 */ /* 0x004fc4000000000a */
[----:B------:R-:W2:Y:S04]  /*8e0d0*/  LDL.LU.S16 R79, [R1+0x2c6] ;  /* 0x0002c600014f7983 */ /* 0x000ea80000300600 */
[----:B------:R-:W2:Y:S01]  /*8e0e0*/  LDL.S16 R84, [R1+0x2c8] ;  /* 0x0002c80001547983 */ /* 0x000ea20000100600 */
[----:B----4-:R-:W-:-:S03]  /*8e0f0*/  PRMT R11, R78, 0x7610, R11 ;  /* 0x000076104e0b7816 */ /* 0x010fc6000000000b */
[----:B------:R-:W4:Y:S01]  /*8e100*/  LDL.LU.S16 R78, [R1+0x2ca] ;  /* 0x0002ca00014e7983 */ /* 0x000f220000300600 */
[----:B------:R-:W-:Y:S01]  /*8e110*/  ISETP.GE.AND P2, PT, R4, R72, PT ;  /* 0x000000480400720c */ /* 0x000fe20003f46270 */
[----:B------:R-:W-:Y:S01]  /*8e120*/  IMAD.WIDE R6, R5, 0x2, R2 ;  /* 0x0000000205067825 */ /* 0x000fe200078e0202 */
[----:B------:R-:W3:Y:S01]  /*8e130*/  LDC R72, c[0x0][0x398] ;  /* 0x0000e600ff487b82 */ /* 0x000ee20000000800 */
        /* <DEDUP_REMOVED lines=28> */
[----:B---3--:R-:W-:Y:S01]  /*8e300*/  ISETP.LT.AND P3, PT, R81, R72, !P1 ;  /* 0x000000485100720c */ /* 0x008fe20004f61270 */
[----:B------:R-:W3:Y:S01]  /*8e310*/  LDC R70, c[0x0][0x398] ;  /* 0x0000e600ff467b82 */ /* 0x000ee20000000800 */
        /* <DEDUP_REMOVED lines=29> */
[----:B------:R-:W2:Y:S02]  /*8e4f0*/  LDC R73, c[0x0][0x39c] ;  /* 0x0000e700ff497b82 */ /* 0x000ea40000000800 */
[----:B------:R-:W4:Y:S01]  /*8e500*/  LDL.LU.S16 R85, [R1+0x2d6] ;  /* 0x0002d60001557983 */ /* 0x000f220000300600 */
[----:B---3--:R-:W-:-:S02]  /*8e510*/  VIADD R7, R93, 0x73 ;  /* 0x000000735d077836 */ /* 0x008fc40000000000 */
[----:B------:R-:W-:-:S03]  /*8e520*/  IMAD.WIDE R4, R0, 0x2, R14 ;  /* 0x0000000200047825 */ /* 0x000fc600078e020e */
[----:B------:R-:W-:Y:S02]  /*8e530*/  ISETP.GE.AND P3, PT, R7, R69, PT ;  /* 0x000000450700720c */ /* 0x000fe40003f66270 */
[----:B------:R-:W3:Y:S01]  /*8e540*/  LDC R69, c[0x0][0x398] ;  /* 0x0000e600ff457b82 */ /* 0x000ee20000000800 */
        /* <DEDUP_REMOVED lines=12> */
[----:B--2---:R-:W-:Y:S01]  /*8e610*/  PRMT R12, R82, 0x7610, R12 ;  /* 0x00007610520c7816 */ /* 0x004fe2000000000c */
[----:B------:R-:W-:Y:S01]  /*8e620*/  VIADD R4, R93, 0x75 ;  /* 0x000000755d047836 */ /* 0x000fe20000000000 */
[----:B------:R-:W-:Y:S01]  /*8e630*/  PRMT R13, R79, 0x7610, R13 ;  /* 0x000076104f0d7816 */ /* 0x000fe2000000000d */
[----:B------:R-:W1:Y:S01]  /*8e640*/  LDC R70, c[0x0][0x398] ;  /* 0x0000e600ff467b82 */ /* 0x000e620000000800 */
[----:B------:R-:W2:Y:S04]  /*8e650*/  LDL.LU.S16 R79, [R1+0x2da] ;  /* 0x0002da00014f7983 */ /* 0x000ea80000300600 */
[----:B------:R-:W2:Y:S01]  /*8e660*/  LDL.S16 R82, [R1+0x2dc] ;  /* 0x0002dc0001527983 */ /* 0x000ea20000100600 */
        /* <DEDUP_REMOVED lines=9> */
[----:B---3--:R-:W-:-:S03]  /*8e700*/  ISETP.LT.AND P3, PT, R80, R69, !P1 ;  /* 0x000000455000720c */ /* 0x008fc60004f61270 */
        /* <DEDUP_REMOVED lines=8> */
[----:B---3--:R-:W-:Y:S01]  /*8e790*/  IMAD.WIDE R6, R4, 0x2, R2 ;  /* 0x0000000204067825 */ /* 0x008fe200078e0202 */
[----:B------:R3:W-:Y:S02]  /*8e7a0*/  @P3 STG.E.U16 desc[UR6][R8.64], R11 ;  /* 0x0000000b08003986 */ /* 0x0007e4000c101506 */
[C---:B------:R-:W-:Y:S01]  /*8e7b0*/  ISETP.LT.AND P3, PT, R80.reuse, R74, !P1 ;  /* 0x0000004a5000720c */ /* 0x040fe20004f61270 */
[----:B------:R-:W0:Y:S01]  /*8e7c0*/  LDC R68, c[0x0][0x398] ;  /* 0x0000e600ff447b82 */ /* 0x000e220000000800 */
[----:B------:R0:W-:Y:S01]  /*8e7d0*/  @P6 STG.E.U16 desc[UR6][R6.64], R10 ;  /* 0x0000000a06006986 */ /* 0x0001e2000c101506 */
[----:B------:R-:W-:Y:S02]  /*8e7e0*/  ISETP.LT.AND P6, PT, R80, R76, !P2 ;  /* 0x0000004c5000720c */ /* 0x000fe400057c1270 */
[----:B------:R-:W-:Y:S02]  /*8e7f0*/  ISETP.LT.AND P2, PT, R81, R75, !P1 ;  /* 0x0000004b5100720c */ /* 0x000fe40004f41270 */
[----:B-----5:R-:W-:Y:S01]  /*8e800*/  PRMT R13, R83, 0x7610, R13 ;  /* 0x00007610530d7816 */ /* 0x020fe2000000000d */
[----:B---3--:R-:W-:Y:S01]  /*8e810*/  VIADD R11, R93, 0x77 ;  /* 0x000000775d0b7836 */ /* 0x008fe20000000000 */
[----:B------:R-:W-:-:S02]  /*8e820*/  PRMT R16, R85, 0x7610, R16 ;  /* 0x0000761055107816 */ /* 0x000fc40000000010 */
[----:B--2---:R-:W-:Y:S01]  /*8e830*/  PRMT R12, R79, 0x7610, R12 ;  /* 0x000076104f0c7816 */ /* 0x004fe2000000000c */
        /* <DEDUP_REMOVED lines=52> */
[----:B---3--:R-:W-:Y:S01]  /*8eb80*/  IMAD.WIDE R4, R0, 0x2, R14 ;  /* 0x0000000200047825 */ /* 0x008fe200078e020e */
[----:B------:R-:W3:Y:S02]  /*8eb90*/  LDC R73, c[0x0][0x398] ;  /* 0x0000e600ff497b82 */ /* 0x000ee40000000800 */
        /* <DEDUP_REMOVED lines=24> */
[----:B------:R-:W-:Y:S02]  /*8ed20*/  IMAD.WIDE R6, R5, 0x2, R2 ;  /* 0x0000000205067825 */ /* 0x000fe400078e0202 */
[----:B------:R1:W-:Y:S01]  /*8ed30*/  @P3 STG.E.U16 desc[UR6][R8.64], R12 ;  /* 0x0000000c08003986 */ /* 0x0003e2000c101506 */
[----:B0-----:R-:W-:Y:S01]  /*8ed40*/  ISETP.LT.AND P3, PT, R81, R16, !P2 ;  /* 0x000000105100720c */ /* 0x001fe20005761270 */
[----:B------:R-:W0:Y:S01]  /*8ed50*/  LDC R72, c[0x0][0x398] ;  /* 0x0000e600ff487b82 */ /* 0x000e220000000800 */
[C---:B------:R-:W-:Y:S01]  /*8ed60*/  IADD3 R4, PT, PT, R5.reuse, R67, RZ ;  /* 0x0000004305047210 */ /* 0x040fe20007ffe0ff */
[----:B------:R5:W-:Y:S01]  /*8ed70*/  @P6 STG.E.U16 desc[UR6][R6.64], R0 ;  /* 0x0000000006006986 */ /* 0x000be2000c101506 */
[----:B-1----:R-:W-:Y:S01]  /*8ed80*/  IMAD.WIDE R8, R5, 0x2, R14 ;  /* 0x0000000205087825 */ /* 0x002fe200078e020e */
[----:B----4-:R-:W-:-:S04]  /*8ed90*/  PRMT R5, R86, 0x7610, R5 ;  /* 0x0000761056057816 */ /* 0x010fc80000000005 */
[----:B------:R-:W1:Y:S01]  /*8eda0*/  LDC R16, c[0x0][0x398] ;  /* 0x0000e600ff107b82 */ /* 0x000e620000000800 */
[----:B-----5:R-:W-:Y:S01]  /*8edb0*/  VIADD R0, R93, 0x7c ;  /* 0x0000007c5d007836 */ /* 0x020fe20000000000 */
        /* <DEDUP_REMOVED lines=8> */
[----:B------:R-:W1:Y:S01]  /*8ee40*/  LDC R76, c[0x0][0x398] ;  /* 0x0000e600ff4c7b82 */ /* 0x000e620000000800 */
[----:B----4-:R-:W-:Y:S01]  /*8ee50*/  VIADD R10, R93, 0x7d ;  /* 0x0000007d5d0a7836 */ /* 0x010fe20000000000 */
[----:B------:R-:W-:Y:S01]  /*8ee60*/  PRMT R13, R85, 0x7610, R13 ;  /* 0x00007610550d7816 */ /* 0x000fe2000000000d */
[----:B------:R-:W-:Y:S01]  /*8ee70*/  IMAD.WIDE R8, R4, 0x2, R14 ;  /* 0x0000000204087825 */ /* 0x000fe200078e020e */
[----:B------:R-:W-:-:S02]  /*8ee80*/  PRMT R12, R83, 0x7610, R12 ;  /* 0x00007610530c7816 */ /* 0x000fc4000000000c */
[----:B------:R-:W-:Y:S01]  /*8ee90*/  ISETP.GE.AND P1, PT, R10, R70, PT ;  /* 0x000000460a00720c */ /* 0x000fe20003f26270 */
[----:B------:R-:W4:Y:S01]  /*8eea0*/  LDL.S16 R83, [R1+0x2fc] ;  /* 0x0002fc0001537983 */ /* 0x000f220000100600 */
[C---:B-----5:R-:W-:Y:S01]  /*8eeb0*/  IMAD.WIDE R6, R0.reuse, 0x2, R2 ;  /* 0x0000000200067825 */ /* 0x060fe200078e0202 */
[----:B------:R-:W5:Y:S02]  /*8eec0*/  LDC R73, c[0x0][0x398] ;  /* 0x0000e600ff497b82 */ /* 0x000f640000000800 */
        /* <DEDUP_REMOVED lines=24> */
[----:B------:R-:W1:Y:S01]  /*8f050*/  LDC R68, c[0x0][0x39c] ;  /* 0x0000e700ff447b82 */ /* 0x000e620000000800 */
[----:B------:R-:W-:Y:S01]  /*8f060*/  IMAD.IADD R0, R4, 0x1, R67 ;  /* 0x0000000104007824 */ /* 0x000fe200078e0243 */
[----:B-----5:R-:W-:Y:S01]  /*8f070*/  ISETP.LT.AND P2, PT, R80, R73, !P2 ;  /* 0x000000495000720c */ /* 0x020fe20005741270 */
[----:B------:R-:W-:Y:S01]  /*8f080*/  IMAD.WIDE R6, R4, 0x2, R14 ;  /* 0x0000000204067825 */ /* 0x000fe200078e020e */
[----:B------:R-:W-:Y:S01]  /*8f090*/  PRMT R10, R84, 0x7610, R10 ;  /* 0x00007610540a7816 */ /* 0x000fe2000000000a */
[----:B------:R-:W5:Y:S03]  /*8f0a0*/  LDL.S16 R86, [R1+0x104] ;  /* 0x0001040001567983 */ /* 0x000f660000100600 */
[----:B------:R-:W4:Y:S01]  /*8f0b0*/  LDC R16, c[0x0][0x398] ;  /* 0x0000e600ff107b82 */ /* 0x000f220000000800 */
        /* <DEDUP_REMOVED lines=13> */
[----:B-1----:R-:W-:Y:S02]  /*8f190*/  ISETP.GE.AND P1, PT, R6, R68, PT ;  /* 0x000000440600720c */ /* 0x002fe40003f26270 */
[----:B----4-:R-:W-:Y:S01]  /*8f1a0*/  ISETP.LT.AND P3, PT, R80, R16, !P3 ;  /* 0x000000105000720c */ /* 0x010fe20005f61270 */
        /* <DEDUP_REMOVED lines=16> */
[----:B------:R-:W-:Y:S01]  /*8f2b0*/  ISETP.GE.AND P2, PT, R4, R72, PT ;  /* 0x000000480400720c */ /* 0x000fe20003f46270 */
[----:B------:R-:W3:Y:S01]  /*8f2c0*/  LDL.S16 R84, [R1+0x110] ;  /* 0x0001100001547983 */ /* 0x000ee20000100600 */
[----:B------:R-:W0:Y:S01]  /*8f2d0*/  LDC R72, c[0x0][0x39c] ;  /* 0x0000e700ff487b82 */ /* 0x000e220000000800 */
[----:B------:R-:W-:Y:S02]  /*8f2e0*/  IMAD.WIDE R6, R5, 0x2, R2 ;  /* 0x0000000205067825 */ /* 0x000fe400078e0202 */
[----:B------:R5:W-:Y:S01]  /*8f2f0*/  @P3 STG.E.U16 desc[UR6][R8.64], R13 ;  /* 0x0000000d08003986 */ /* 0x000be2000c101506 */
[----:B------:R-:W-:-:S03]  /*8f300*/  ISETP.LT.AND P3, PT, R80, R69, !P1 ;  /* 0x000000455000720c */ /* 0x000fc60004f61270 */
[----:B------:R5:W-:Y:S01]  /*8f310*/  @P6 STG.E.U16 desc[UR6][R6.64], R12 ;  /* 0x0000000c06006986 */ /* 0x000be2000c101506 */
[----:B-1----:R-:W-:Y:S01]  /*8f320*/  ISETP.LT.AND P6, PT, R81, R68, !P2 ;  /* 0x000000445100720c */ /* 0x002fe200057c1270 */
[----:B------:R-:W-:Y:S01]  /*8f330*/  IMAD.IADD R4, R5, 0x1, R67 ;  /* 0x0000000105047824 */ /* 0x000fe200078e0243 */
[----:B-----5:R-:W-:Y:S01]  /*8f340*/  PRMT R10, R86, 0x7610, R10 ;  /* 0x00007610560a7816 */ /* 0x020fe2000000000a */
[----:B------:R-:W-:Y:S01]  /*8f350*/  VIADD R0, R93, 0x82 ;  /* 0x000000825d007836 */ /* 0x000fe20000000000 */
[----:B------:R-:W1:Y:S01]  /*8f360*/  LDC R69, c[0x0][0x398] ;  /* 0x0000e600ff457b82 */ /* 0x000e620000000800 */
        /* <DEDUP_REMOVED lines=9> */
[----:B----4-:R-:W-:Y:S01]  /*8f400*/  PRMT R13, R83, 0x7610, R13 ;  /* 0x00007610530d7816 */ /* 0x010fe2000000000d */
[----:B-----5:R-:W-:Y:S01]  /*8f410*/  VIADD R11, R93, 0x83 ;  /* 0x000000835d0b7836 */ /* 0x020fe20000000000 */
[----:B------:R-:W-:-:S02]  /*8f420*/  PRMT R16, R85, 0x7610, R16 ;  /* 0x0000761055107816 */ /* 0x000fc40000000010 */
[----:B--2---:R-:W-:Y:S01]  /*8f430*/  PRMT R12, R79, 0x7610, R12 ;  /* 0x000076104f0c7816 */ /* 0x004fe2000000000c */
[C---:B------:R-:W-:Y:S01]  /*8f440*/  IMAD.IADD R0, R4.reuse, 0x1, R67 ;  /* 0x0000000104007824 */ /* 0x040fe200078e0243 */
[----:B------:R-:W2:Y:S01]  /*8f450*/  LDL.LU.S16 R79, [R1+0x112] ;  /* 0x00011200014f7983 */ /* 0x000ea20000300600 */
[----:B------:R-:W-:Y:S01]  /*8f460*/  ISETP.GE.AND P1, PT, R11, R73, PT ;  /* 0x000000490b00720c */ /* 0x000fe20003f26270 */
[----:B------:R-:W-:Y:S01]  /*8f470*/  IMAD.WIDE R8, R4, 0x2, R14 ;  /* 0x0000000204087825 */ /* 0x000fe200078e020e */
[----:B------:R-:W4:Y:S01]  /*8f480*/  LDC R73, c[0x0][0x39c] ;  /* 0x0000e700ff497b82 */ /* 0x000f220000000800 */
        /* <DEDUP_REMOVED lines=30> */
[----:B----4-:R-:W-:Y:S01]  /*8f670*/  VIADD R6, R93, 0x86 ;  /* 0x000000865d067836 */ /* 0x010fe20000000000 */
[----:B------:R4:W-:Y:S04]  /*8f680*/  @P6 STG.E.U16 desc[UR6][R4.64], R10 ;  /* 0x0000000a04006986 */ /* 0x0009e8000c101506 */
[----:B------:R-:W-:Y:S02]  /*8f690*/  ISETP.GE.AND P1, PT, R6, R73, PT ;  /* 0x000000490600720c */ /* 0x000fe40003f26270 */
[----:B------:R-:W1:Y:S02]  /*8f6a0*/  LDC R68, c[0x0][0x398] ;  /* 0x0000e600ff447b82 */ /* 0x000e640000000800 */
[----:B0-----:R-:W-:-:S06]  /*8f6b0*/  ISETP.LT.AND P6, PT, R81, R13, !P1 ;  /* 0x0000000d5100720c */ /* 0x001fcc0004fc1270 */
[----:B------:R-:W0:Y:S08]  /*8f6c0*/  LDC R76, c[0x0][0x398] ;  /* 0x0000e600ff4c7b82 */ /* 0x000e300000000800 */
[----:B------:R-:W0:Y:S01]  /*8f6d0*/  LDC R77, c[0x0][0x39c] ;  /* 0x0000e700ff4d7b82 */ /* 0x000e220000000800 */
[----:B--2---:R-:W-:Y:S02]  /*8f6e0*/  PRMT R8, R79, 0x7610, R8 ;  /* 0x000076104f087816 */ /* 0x004fe40000000008 */
[----:B---3--:R-:W-:Y:S01]  /*8f6f0*/  PRMT R12, R78, 0x7610, R12 ;  /* 0x000076104e0c7816 */ /* 0x008fe2000000000c */
[----:B------:R-:W2:Y:S01]  /*8f700*/  LDL.LU.S16 R79, [R1+0x11a] ;  /* 0x00011a00014f7983 */ /* 0x000ea20000300600 */
[----:B-----5:R-:W-:-:S02]  /*8f710*/  PRMT R13, R83, 0x7610, R13 ;  /* 0x00007610530d7816 */ /* 0x020fc4000000000d */
[----:B------:R-:W-:Y:S01]  /*8f720*/  ISETP.LT.AND P2, PT, R80, R74, !P2 ;  /* 0x0000004a5000720c */ /* 0x000fe20005741270 */
        /* <DEDUP_REMOVED lines=87> */
[----:B------:R-:W5:Y:S03]  /*8fca0*/  LDL.S16 R86, [R1+0x134] ;  /* 0x0001340001567983 */ /* 0x000f660000100600 */
[----:B------:R-:W0:Y:S01]  /*8fcb0*/  LDC R16, c[0x0][0x398] ;  /* 0x0000e600ff107b82 */ /* 0x000e220000000800 */
[----:B------:R-:W-:Y:S01]  /*8fcc0*/  IMAD.WIDE R4, R0, 0x2, R2 ;  /* 0x0000000200047825 */ /* 0x000fe200078e0202 */
[----:B------:R1:W-:Y:S04]  /*8fcd0*/  @P1 STG.E.U16 desc[UR6][R6.64], R11 ;  /* 0x0000000b06001986 */ /* 0x0003e8000c101506 */
[----:B------:R1:W-:Y:S02]  /*8fce0*/  @P6 STG.E.U16 desc[UR6][R4.64], R10 ;  /* 0x0000000a04006986 */ /* 0x0003e4000c101506 */
[----:B------:R-:W2:Y:S02]  /*8fcf0*/  LDC R73, c[0x0][0x39c] ;  /* 0x0000e700ff497b82 */ /* 0x000ea40000000800 */
[----:B------:R-:W5:Y:S01]  /*8fd00*/  LDL.LU.S16 R85, [R1+0x136] ;  /* 0x0001360001557983 */ /* 0x000f620000300600 */
        /* <DEDUP_REMOVED lines=49> */
[----:B--2---:R-:W-:-:S02]  /*90020*/  PRMT R12, R79, 0x7610, R12 ;  /* 0x000076104f0c7816 */ /* 0x004fc4000000000c */
[C---:B------:R-:W-:Y:S01]  /*90030*/  IADD3 R0, PT, PT, R4.reuse, R67, RZ ;  /* 0x0000004304007210 */ /* 0x040fe20007ffe0ff */
[----:B------:R-:W2:Y:S01]  /*90040*/  LDL.LU.S16 R79, [R1+0x142] ;  /* 0x00014200014f7983 */ /* 0x000ea20000300600 */
[----:B------:R-:W-:Y:S01]  /*90050*/  ISETP.GE.AND P1, PT, R11, R73, PT ;  /* 0x000000490b00720c */ /* 0x000fe20003f26270 */
[----:B------:R-:W-:Y:S01]  /*90060*/  IMAD.WIDE R8, R4, 0x2, R14 ;  /* 0x0000000204087825 */ /* 0x000fe200078e020e */
[----:B------:R-:W-:Y:S01]  /*90070*/  PRMT R16, R85, 0x7610, R16 ;  /* 0x0000761055107816 */ /* 0x000fe20000000010 */
[----:B------:R-:W4:Y:S01]  /*90080*/  LDL.S16 R83, [R1+0x144] ;  /* 0x0001440001537983 */ /* 0x000f220000100600 */
[----:B------:R-:W1:Y:S01]  /*90090*/  LDC R73, c[0x0][0x39c] ;  /* 0x0000e700ff497b82 */ /* 0x000e620000000800 */
[----:B---3--:R-:W-:Y:S02]  /*900a0*/  PRMT R11, R78, 0x7610, R11 ;  /* 0x000076104e0b7816 */ /* 0x008fe4000000000b */
[----:B------:R-:W3:Y:S01]  /*900b0*/  LDL.LU.S16 R78, [R1+0x146] ;  /* 0x00014600014e7983 */ /* 0x000ee20000300600 */
[----:B0-----:R-:W-:-:S04]  /*900c0*/  IMAD.WIDE R6, R0, 0x2, R2 ;  /* 0x0000000200067825 */ /* 0x001fc800078e0202 */
[----:B------:R-:W0:Y:S01]  /*900d0*/  LDC R74, c[0x0][0x398] ;  /* 0x0000e600ff4a7b82 */ /* 0x000e220000000800 */
        /* <DEDUP_REMOVED lines=8> */
[----:B-----5:R-:W5:Y:S01]  /*90160*/  LDC R16, c[0x0][0x39c] ;  /* 0x0000e700ff107b82 */ /* 0x020f620000000800 */
        /* <DEDUP_REMOVED lines=33> */
[----:B-1----:R-:W-:Y:S01]  /*90380*/  IMAD.WIDE R4, R0, 0x2, R14 ;  /* 0x0000000200047825 */ /* 0x002fe200078e020e */
[----:B------:R-:W1:Y:S02]  /*90390*/  LDC R73, c[0x0][0x398] ;  /* 0x0000e600ff497b82 */ /* 0x000e640000000800 */
[----:B------:R-:W3:Y:S01]  /*903a0*/  LDL.LU.S16 R78, [R1+0x152] ;  /* 0x00015200014e7983 */ /* 0x000ee20000300600 */
[----:B-----5:R-:W-:-:S03]  /*903b0*/  ISETP.GE.AND P3, PT, R7, R16, PT ;  /* 0x000000100700720c */ /* 0x020fc60003f66270 */
        /* <DEDUP_REMOVED lines=8> */
[----:B-----5:R-:W-:-:S02]  /*90440*/  IMAD.IADD R5, R0, 0x1, R67 ;  /* 0x0000000100057824 */ /* 0x020fc400078e0243 */
[----:B------:R-:W-:Y:S01]  /*90450*/  IMAD.WIDE R8, R0, 0x2, R14 ;  /* 0x0000000200087825 */ /* 0x000fe200078e020e */
[----:B------:R-:W-:Y:S01]  /*90460*/  PRMT R0, R82, 0x7610, R0 ;  /* 0x0000761052007816 */ /* 0x000fe20000000000 */
[----:B------:R2:W-:Y:S02]  /*90470*/  @P2 STG.E.U16 desc[UR6][R10.64], R13 ;  /* 0x0000000d0a002986 */ /* 0x0005e4000c101506 */
[----:B------:R-:W-:Y:S01]  /*90480*/  VIADD R4, R93, 0x93 ;  /* 0x000000935d047836 */ /* 0x000fe20000000000 */
[----:B------:R-:W5:Y:S01]  /*90490*/  LDC R69, c[0x0][0x39c] ;  /* 0x0000e700ff457b82 */ /* 0x000f620000000800 */
        /* <DEDUP_REMOVED lines=9> */
[----:B------:R-:W5:Y:S01]  /*90530*/  LDC R72, c[0x0][0x398] ;  /* 0x0000e600ff487b82 */ /* 0x000f620000000800 */
        /* <DEDUP_REMOVED lines=28> */
[----:B-----5:R-:W-:Y:S01]  /*90700*/  ISETP.LT.AND P3, PT, R81, R72, !P1 ;  /* 0x000000485100720c */ /* 0x020fe20004f61270 */
[----:B------:R-:W5:Y:S01]  /*90710*/  LDC R70, c[0x0][0x398] ;  /* 0x0000e600ff467b82 */ /* 0x000f620000000800 */
        /* <DEDUP_REMOVED lines=31> */
[----:B-----5:R-:W-:-:S02]  /*90910*/  VIADD R7, R93, 0x97 ;  /* 0x000000975d077836 */ /* 0x020fc40000000000 */
[----:B------:R-:W-:-:S03]  /*90920*/  IMAD.WIDE R4, R0, 0x2, R14 ;  /* 0x0000000200047825 */ /* 0x000fc600078e020e */
[----:B------:R-:W-:Y:S02]  /*90930*/  ISETP.GE.AND P3, PT, R7, R69, PT ;  /* 0x000000450700720c */ /* 0x000fe40003f66270 */
[----:B------:R-:W5:Y:S01]  /*90940*/  LDC R69, c[0x0][0x398] ;  /* 0x0000e600ff457b82 */ /* 0x000f620000000800 */
[----:B------:R-:W-:Y:S01]  /*90950*/  VIADD R6, R93, 0x98 ;  /* 0x000000985d067836 */ /* 0x000fe20000000000 */
[----:B------:R0:W-:Y:S01]  /*90960*/  @P2 STG.E.U16 desc[UR6][R4.64], R8 ;  /* 0x0000000804002986 */ /* 0x0001e2000c101506 */
[----:B------:R-:W-:Y:S01]  /*90970*/  ISETP.LT.AND P2, PT, R81, R70, !P3 ;  /* 0x000000465100720c */ /* 0x000fe20005f41270 */
[----:B------:R-:W-:Y:S02]  /*90980*/  IMAD.IADD R0, R0, 0x1, R67 ;  /* 0x0000000100007824 */ /* 0x000fe400078e0243 */
[----:B-1----:R-:W-:Y:S02]  /*90990*/  ISETP.GE.AND P1, PT, R6, R68, PT ;  /* 0x000000440600720c */ /* 0x002fe40003f26270 */
[----:B0-----:R-:W-:Y:S01]  /*909a0*/  ISETP.LT.AND P3, PT, R80, R16, !P3 ;  /* 0x000000105000720c */ /* 0x001fe20005f61270 */
[----:B------:R-:W-:Y:S01]  /*909b0*/  IMAD.WIDE R10, R0, 0x2, R2 ;  /* 0x00000002000a7825 */ /* 0x000fe200078e0202 */
[----:B----4-:R-:W-:Y:S01]  /*909c0*/  PRMT R16, R83, 0x7610, R16 ;  /* 0x0000761053107816 */ /* 0x010fe20000000010 */
[----:B------:R-:W0:Y:S01]  /*909d0*/  LDC R68, c[0x0][0x398] ;  /* 0x0000e600ff447b82 */ /* 0x000e220000000800 */
[----:B------:R-:W-:Y:S01]  /*909e0*/  ISETP.LT.AND P6, PT, R81, R13, !P1 ;  /* 0x0000000d5100720c */ /* 0x000fe20004fc1270 */
[----:B------:R-:W4:Y:S04]  /*909f0*/  LDL.S16 R83, [R1+0x178] ;  /* 0x0001780001537983 */ /* 0x000f280000100600 */
[----:B------:R3:W-:Y:S01]  /*90a00*/  @P2 STG.E.U16 desc[UR6][R10.64], R16 ;  /* 0x000000100a002986 */ /* 0x0007e2000c101506 */
[----:B--2---:R-:W-:Y:S01]  /*90a10*/  PRMT R12, R82, 0x7610, R12 ;  /* 0x00007610520c7816 */ /* 0x004fe2000000000c */
[----:B------:R-:W-:Y:S01]  /*90a20*/  VIADD R4, R93, 0x99 ;  /* 0x000000995d047836 */ /* 0x000fe20000000000 */
[----:B------:R-:W-:Y:S01]  /*90a30*/  PRMT R13, R79, 0x7610, R13 ;  /* 0x000076104f0d7816 */ /* 0x000fe2000000000d */
[----:B------:R-:W1:Y:S01]  /*90a40*/  LDC R70, c[0x0][0x398] ;  /* 0x0000e600ff467b82 */ /* 0x000e620000000800 */
        /* <DEDUP_REMOVED lines=8> */
[----:B------:R-:W1:Y:S01]  /*90ad0*/  LDC R72, c[0x0][0x39c] ;  /* 0x0000e700ff487b82 */ /* 0x000e620000000800 */
[----:B------:R-:W-:Y:S02]  /*90ae0*/  IMAD.WIDE R6, R5, 0x2, R2 ;  /* 0x0000000205067825 */ /* 0x000fe400078e0202 */
[----:B------:R0:W-:Y:S01]  /*90af0*/  @P3 STG.E.U16 desc[UR6][R8.64], R13 ;  /* 0x0000000d08003986 */ /* 0x0001e2000c101506 */
[----:B-----5:R-:W-:-:S03]  /*90b00*/  ISETP.LT.AND P3, PT, R80, R69, !P1 ;  /* 0x000000455000720c */ /* 0x020fc60004f61270 */
        /* <DEDUP_REMOVED lines=8> */
[----:B-----5:R-:W-:Y:S01]  /*90b90*/  IMAD.WIDE R6, R4, 0x2, R2 ;  /* 0x0000000204067825 */ /* 0x020fe200078e0202 */
        /* <DEDUP_REMOVED lines=146> */
[C---:B------:R-:W-:Y:S01]  /*914c0*/  IMAD.WIDE R4, R0.reuse, 0x2, R2 ;  /* 0x0000000200047825 */ /* 0x040fe200078e0202 */
[----:B------:R1:W-:Y:S04]  /*914d0*/  @P1 STG.E.U16 desc[UR6][R6.64], R11 ;  /* 0x0000000b06001986 */ /* 0x0003e8000c101506 */
[----:B------:R1:W-:Y:S02]  /*914e0*/  @P6 STG.E.U16 desc[UR6][R4.64], R10 ;  /* 0x0000000a04006986 */ /* 0x0003e4000c101506 */
[----:B------:R-:W2:Y:S02]  /*914f0*/  LDC R73, c[0x0][0x39c] ;  /* 0x0000e700ff497b82 */ /* 0x000ea40000000800 */
[----:B------:R-:W5:Y:S01]  /*91500*/  LDL.LU.S16 R85, [R1+0x1a6] ;  /* 0x0001a60001557983 */ /* 0x000f620000300600 */
[----:B-1----:R-:W-:Y:S01]  /*91510*/  IADD3 R7, PT, PT, R93, 0xa3, RZ ;  /* 0x000000a35d077810 */ /* 0x002fe20007ffe0ff */
        /* <DEDUP_REMOVED lines=55> */
[----:B------:R-:W4:Y:S01]  /*91890*/  LDL.S16 R83, [R1+0x1b4] ;  /* 0x0001b40001537983 */ /* 0x000f220000100600 */
        /* <DEDUP_REMOVED lines=211> */
[----:B------:R-:W5:Y:S01]  /*925d0*/  LDL.S16 R82, [R1+0x1f4] ;  /* 0x0001f40001527983 */ /* 0x000f620000100600 */
[----:B------:R-:W-:Y:S01]  /*925e0*/  PRMT R10, R84, 0x7610, R10 ;  /* 0x00007610540a7816 */ /* 0x000fe2000000000a */
[----:B------:R-:W1:Y:S01]  /*925f0*/  LDC R70, c[0x0][0x398] ;  /* 0x0000e600ff467b82 */ /* 0x000e620000000800 */
[C---:B------:R-:W-:Y:S01]  /*92600*/  IMAD.WIDE R6, R4.reuse, 0x2, R14 ;  /* 0x0000000204067825 */ /* 0x040fe200078e020e */
[----:B------:R-:W-:Y:S03]  /*92610*/  @P3 STG.E.U16 desc[UR6][R8.64], R12 ;  /* 0x0000000c08003986 */ /* 0x000fe6000c101506 */
[----:B------:R-:W-:Y:S01]  /*92620*/  IMAD.IADD R0, R4, 0x1, R67 ;  /* 0x0000000104007824 */ /* 0x000fe200078e0243 */
[----:B------:R4:W-:Y:S02]  /*92630*/  @P1 STG.E.U16 desc[UR6][R6.64], R11 ;  /* 0x0000000b06001986 */ /* 0x0009e4000c101506 */
        /* <DEDUP_REMOVED lines=20> */
[C---:B----4-:R-:W-:Y:S01]  /*92780*/  IMAD.WIDE R4, R0.reuse, 0x2, R14 ;  /* 0x0000000200047825 */ /* 0x050fe200078e020e */
[----:B------:R-:W4:Y:S02]  /*92790*/  LDC R73, c[0x0][0x398] ;  /* 0x0000e600ff497b82 */ /* 0x000f240000000800 */
[----:B------:R-:W3:Y:S01]  /*927a0*/  LDL.LU.S16 R78, [R1+0x306] ;  /* 0x00030600014e7983 */ /* 0x000ee20000300600 */
[----:B------:R-:W-:-:S02]  /*927b0*/  IADD3 R0, PT, PT, R0, R67, RZ ;  /* 0x0000004300007210 */ /* 0x000fc40007ffe0ff */
[----:B-1----:R-:W-:Y:S01]  /*927c0*/  ISETP.GE.AND P3, PT, R7, R16, PT ;  /* 0x000000100700720c */ /* 0x002fe20003f66270 */
[----:B------:R1:W-:Y:S02]  /*927d0*/  @P2 STG.E.U16 desc[UR6][R4.64], R8 ;  /* 0x0000000804002986 */ /* 0x0003e4000c101506 */
[C---:B------:R-:W-:Y:S01]  /*927e0*/  IMAD.WIDE R10, R0.reuse, 0x2, R2 ;  /* 0x00000002000a7825 */ /* 0x040fe200078e0202 */
[----:B------:R-:W-:Y:S01]  /*927f0*/  ISETP.LT.AND P2, PT, R81, R70, !P3 ;  /* 0x000000465100720c */ /* 0x000fe20005f41270 */
[----:B------:R-:W0:Y:S02]  /*92800*/  LDC R16, c[0x0][0x398] ;  /* 0x0000e600ff107b82 */ /* 0x000e240000000800 */
[----:B-1----:R-:W-:Y:S01]  /*92810*/  IMAD.IADD R5, R0, 0x1, R67 ;  /* 0x0000000100057824 */ /* 0x002fe200078e0243 */
[----:B------:R-:W-:Y:S01]  /*92820*/  ISETP.LT.AND P1, PT, R80, R68, !P1 ;  /* 0x000000445000720c */ /* 0x000fe20004f21270 */
[----:B------:R-:W-:Y:S01]  /*92830*/  IMAD.WIDE R8, R0, 0x2, R14 ;  /* 0x0000000200087825 */ /* 0x000fe200078e020e */
[----:B------:R-:W-:-:S07]  /*92840*/  PRMT R0, R82, 0x7610, R0 ;  /* 0x0000761052007816 */ /* 0x000fce0000000000 */
[----:B------:R2:W-:Y:S01]  /*92850*/  @P2 STG.E.U16 desc[UR6][R10.64], R13 ;  /* 0x0000000d0a002986 */ /* 0x0005e2000c101506 */
[----:B------:R-:W-:Y:S01]  /*92860*/  ISETP.LT.AND P3, PT, R80, R69, !P3 ;  /* 0x000000455000720c */ /* 0x000fe20005f61270 */
[----:B------:R-:W-:Y:S01]  /*92870*/  VIADD R4, R93, 0xb7 ;  /* 0x000000b75d047836 */ /* 0x000fe20000000000 */
[----:B------:R-:W1:Y:S01]  /*92880*/  LDC R70, c[0x0][0x39c] ;  /* 0x0000e700ff467b82 */ /* 0x000e620000000800 */
[----:B------:R-:W4:Y:S03]  /*92890*/  LDL.S16 R82, [R1+0x308] ;  /* 0x0003080001527983 */ /* 0x000f260000100600 */
[----:B------:R-:W-:Y:S01]  /*928a0*/  ISETP.GE.AND P2, PT, R4, R72, PT ;  /* 0x000000480400720c */ /* 0x000fe20003f46270 */
[----:B------:R-:W-:-:S03]  /*928b0*/  IMAD.WIDE R6, R5, 0x2, R2 ;  /* 0x0000000205067825 */ /* 0x000fc600078e0202 */
[----:B------:R-:W0:Y:S08]  /*928c0*/  LDC R72, c[0x0][0x398] ;  /* 0x0000e600ff487b82 */ /* 0x000e300000000800 */
[----:B------:R-:W0:Y:S01]  /*928d0*/  LDC R68, c[0x0][0x398] ;  /* 0x0000e600ff447b82 */ /* 0x000e220000000800 */
[----:B--2---:R-:W-:-:S07]  /*928e0*/  PRMT R10, R79, 0x7610, R10 ;  /* 0x000076104f0a7816 */ /* 0x004fce000000000a */
[----:B------:R-:W2:Y:S01]  /*928f0*/  LDC R69, c[0x0][0x39c] ;  /* 0x0000e700ff457b82 */ /* 0x000ea20000000800 */
[----:B------:R-:W2:Y:S04]  /*92900*/  LDL.LU.S16 R79, [R1+0x30a] ;  /* 0x00030a00014f7983 */ /* 0x000ea80000300600 */
[----:B------:R-:W2:Y:S01]  /*92910*/  LDL.S16 R84, [R1+0x314] ;  /* 0x0003140001547983 */ /* 0x000ea20000100600 */
[----:B---3--:R-:W-:-:S03]  /*92920*/  PRMT R11, R78, 0x7610, R11 ;  /* 0x000076104e0b7816 */ /* 0x008fc6000000000b */
[----:B------:R-:W3:Y:S04]  /*92930*/  LDL.LU.S16 R78, [R1+0x316] ;  /* 0x00031600014e7983 */ /* 0x000ee80000300600 */
        /* <DEDUP_REMOVED lines=15> */
[----:B----4-:R-:W-:Y:S01]  /*92a30*/  ISETP.LT.AND P6, PT, R80, R73, !P1 ;  /* 0x000000495000720c */ /* 0x010fe20004fc1270 */
[----:B------:R-:W4:Y:S01]  /*92a40*/  LDC R76, c[0x0][0x398] ;  /* 0x0000e600ff4c7b82 */ /* 0x000f220000000800 */
[----:B0-----:R-:W-:Y:S01]  /*92a50*/  VIADD R10, R93, 0xb9 ;  /* 0x000000b95d0a7836 */ /* 0x001fe20000000000 */
[----:B------:R-:W-:Y:S01]  /*92a60*/  PRMT R13, R85, 0x7610, R13 ;  /* 0x00007610550d7816 */ /* 0x000fe2000000000d */
[----:B------:R-:W-:Y:S01]  /*92a70*/  IMAD.WIDE R8, R4, 0x2, R14 ;  /* 0x0000000204087825 */ /* 0x000fe200078e020e */
[----:B------:R-:W-:-:S03]  /*92a80*/  PRMT R12, R83, 0x7610, R12 ;  /* 0x00007610530c7816 */ /* 0x000fc6000000000c */
[----:B------:R-:W-:Y:S01]  /*92a90*/  IMAD.WIDE R6, R0, 0x2, R2 ;  /* 0x0000000200067825 */ /* 0x000fe200078e0202 */
[----:B------:R-:W-:Y:S01]  /*92aa0*/  ISETP.GE.AND P1, PT, R10, R70, PT ;  /* 0x000000460a00720c */ /* 0x000fe20003f26270 */
[----:B------:R0:W-:Y:S01]  /*92ab0*/  @P2 STG.E.U16 desc[UR6][R8.64], R13 ;  /* 0x0000000d08002986 */ /* 0x0001e2000c101506 */
[----:B------:R-:W5:Y:S01]  /*92ac0*/  LDC R73, c[0x0][0x398] ;  /* 0x0000e600ff497b82 */ /* 0x000f620000000800 */
[----:B------:R-:W-:Y:S02]  /*92ad0*/  IMAD.WIDE R4, R0, 0x2, R14 ;  /* 0x0000000200047825 */ /* 0x000fe400078e020e */
[----:B------:R0:W-:Y:S01]  /*92ae0*/  @P3 STG.E.U16 desc[UR6][R6.64], R12 ;  /* 0x0000000c06003986 */ /* 0x0001e2000c101506 */
[----:B------:R-:W-:-:S03]  /*92af0*/  ISETP.LT.AND P3, PT, R81, R72, !P1 ;  /* 0x000000485100720c */ /* 0x000fc60004f61270 */
[----:B------:R-:W4:Y:S01]  /*92b00*/  LDL.S16 R83, [R1+0x31c] ;  /* 0x00031c0001537983 */ /* 0x000f220000100600 */
[----:B------:R-:W1:Y:S01]  /*92b10*/  LDC R70, c[0x0][0x398] ;  /* 0x0000e600ff467b82 */ /* 0x000e620000000800 */
[----:B0-----:R-:W-:Y:S01]  /*92b20*/  VIADD R8, R93, 0xba ;  /* 0x000000ba5d087836 */ /* 0x001fe20000000000 */
[----:B------:R-:W-:Y:S01]  /*92b30*/  PRMT R12, R82, 0x7610, R12 ;  /* 0x00007610520c7816 */ /* 0x000fe2000000000c */
[----:B------:R0:W-:Y:S05]  /*92b40*/  @P6 STG.E.U16 desc[UR6][R4.64], R11 ;  /* 0x0000000b04006986 */ /* 0x0001ea000c101506 */
[----:B------:R-:W1:Y:S01]  /*92b50*/  LDC R13, c[0x0][0x398] ;  /* 0x0000e600ff0d7b82 */ /* 0x000e620000000800 */
[----:B------:R-:W4:Y:S01]  /*92b60*/  LDL.LU.S16 R82, [R1+0x31e] ;  /* 0x00031e0001527983 */ /* 0x000f220000300600 */
[----:B--2---:R-:W-:-:S02]  /*92b70*/  ISETP.GE.AND P2, PT, R8, R69, PT ;  /* 0x000000450800720c */ /* 0x004fc40003f46270 */
[----:B------:R-:W-:-:S04]  /*92b80*/  ISETP.LT.AND P1, PT, R80, R68, !P1 ;  /* 0x000000445000720c */ /* 0x000fc80004f21270 */
[----:B------:R-:W2:Y:S01]  /*92b90*/  LDC R69, c[0x0][0x39c] ;  /* 0x0000e700ff457b82 */ /* 0x000ea20000000800 */
[----:B0-----:R-:W-:-:S04]  /*92ba0*/  IMAD.IADD R4, R0, 0x1, R67 ;  /* 0x0000000100047824 */ /* 0x001fc800078e0243 */
[----:B------:R-:W-:-:S03]  /*92bb0*/  IMAD.WIDE R8, R4, 0x2, R2 ;  /* 0x0000000204087825 */ /* 0x000fc600078e0202 */
[----:B------:R-:W0:Y:S02]  /*92bc0*/  LDC R68, c[0x0][0x39c] ;  /* 0x0000e700ff447b82 */ /* 0x000e240000000800 */
[----:B------:R3:W-:Y:S06]  /*92bd0*/  @P3 STG.E.U16 desc[UR6][R8.64], R12 ;  /* 0x0000000c08003986 */ /* 0x0007ec000c101506 */
[----:B------:R-:W0:Y:S08]  /*92be0*/  LDC R72, c[0x0][0x39c] ;  /* 0x0000e700ff487b82 */ /* 0x000e300000000800 */
[----:B------:R-:W0:Y:S08]  /*92bf0*/  LDC R75, c[0x0][0x398] ;  /* 0x0000e600ff4b7b82 */ /* 0x000e300000000800 */
[----:B------:R-:W0:Y:S01]  /*92c00*/  LDC R74, c[0x0][0x398] ;  /* 0x0000e600ff4a7b82 */ /* 0x000e220000000800 */
[----:B------:R-:W-:-:S02]  /*92c10*/  PRMT R11, R79, 0x7610, R11 ;  /* 0x000076104f0b7816 */ /* 0x000fc4000000000b */
[----:B------:R-:W4:Y:S01]  /*92c20*/  LDL.S16 R79, [R1+0x324] ;  /* 0x00032400014f7983 */ /* 0x000f220000100600 */
[----:B---3--:R-:W-:-:S03]  /*92c30*/  PRMT R8, R78, 0x7610, R8 ;  /* 0x000076104e087816 */ /* 0x008fc60000000008 */
[----:B------:R-:W3:Y:S01]  /*92c40*/  LDL.LU.S16 R78, [R1+0x326] ;  /* 0x00032600014e7983 */ /* 0x000ee20000300600 */
[----:B-1----:R-:W-:Y:S02]  /*92c50*/  ISETP.LT.AND P6, PT, R81, R16, !P2 ;  /* 0x000000105100720c */ /* 0x002fe400057c1270 */
[----:B------:R-:W1:Y:S01]  /*92c60*/  LDC R16, c[0x0][0x398] ;  /* 0x0000e600ff107b82 */ /* 0x000e620000000800 */
[----:B------:R-:W-:Y:S01]  /*92c70*/  IMAD.IADD R0, R4, 0x1, R67 ;  /* 0x0000000104007824 */ /* 0x000fe200078e0243 */
[----:B-----5:R-:W-:Y:S01]  /*92c80*/  ISETP.LT.AND P2, PT, R80, R73, !P2 ;  /* 0x000000495000720c */ /* 0x020fe20005741270 */
[----:B------:R-:W-:Y:S01]  /*92c90*/  IMAD.WIDE R6, R4, 0x2, R14 ;  /* 0x0000000204067825 */ /* 0x000fe200078e020e */
[----:B------:R-:W5:Y:S01]  /*92ca0*/  LDL.S16 R85, [R1+0x32c] ;  /* 0x00032c0001557983 */ /* 0x000f620000100600 */
[----:B------:R-:W-:Y:S02]  /*92cb0*/  PRMT R10, R84, 0x7610, R10 ;  /* 0x00007610540a7816 */ /* 0x000fe4000000000a */
[----:B------:R-:W-:Y:S01]  /*92cc0*/  IMAD.WIDE R4, R0, 0x2, R2 ;  /* 0x0000000200047825 */ /* 0x000fe200078e0202 */
[----:B------:R0:W-:Y:S01]  /*92cd0*/  @P1 STG.E.U16 desc[UR6][R6.64], R11 ;  /* 0x0000000b06001986 */ /* 0x0001e2000c101506 */
[----:B------:R-:W3:Y:S03]  /*92ce0*/  LDC R73, c[0x0][0x39c] ;  /* 0x0000e700ff497b82 */ /* 0x000ee60000000800 */
[----:B------:R2:W-:Y:S04]  /*92cf0*/  @P6 STG.E.U16 desc[UR6][R4.64], R10 ;  /* 0x0000000a04006986 */ /* 0x0005e8000c101506 */
[----:B------:R-:W5:Y:S01]  /*92d00*/  LDL.LU.S16 R84, [R1+0x32e] ;  /* 0x00032e0001547983 */ /* 0x000f620000300600 */
[----:B0-----:R-:W-:-:S02]  /*92d10*/  VIADD R7, R93, 0xbb ;  /* 0x000000bb5d077836 */ /* 0x001fc40000000000 */
[----:B------:R-:W-:Y:S02]  /*92d20*/  VIADD R6, R93, 0xbc ;  /* 0x000000bc5d067836 */ /* 0x000fe40000000000 */
[----:B--2---:R-:W-:Y:S01]  /*92d30*/  IMAD.WIDE R4, R0, 0x2, R14 ;  /* 0x0000000200047825 */ /* 0x004fe200078e020e */
[----:B------:R-:W-:Y:S02]  /*92d40*/  ISETP.GE.AND P3, PT, R7, R69, PT ;  /* 0x000000450700720c */ /* 0x000fe40003f66270 */
[----:B------:R-:W-:Y:S01]  /*92d50*/  ISETP.GE.AND P1, PT, R6, R68, PT ;  /* 0x000000440600720c */ /* 0x000fe20003f26270 */
[----:B------:R-:W-:Y:S01]  /*92d60*/  IMAD.IADD R0, R0, 0x1, R67 ;  /* 0x0000000100007824 */ /* 0x000fe200078e0243 */
[----:B------:R0:W-:Y:S01]  /*92d70*/  @P2 STG.E.U16 desc[UR6][R4.64], R8 ;  /* 0x0000000804002986 */ /* 0x0001e2000c101506 */
[----:B------:R-:W-:Y:S01]  /*92d80*/  ISETP.LT.AND P2, PT, R81, R70, !P3 ;  /* 0x000000465100720c */ /* 0x000fe20005f41270 */
[----:B------:R-:W2:Y:S01]  /*92d90*/  LDC R69, c[0x0][0x398] ;  /* 0x0000e600ff457b82 */ /* 0x000ea20000000800 */
[----:B-1----:R-:W-:-:S02]  /*92da0*/  ISETP.LT.AND P3, PT, R80, R16, !P3 ;  /* 0x000000105000720c */ /* 0x002fc40005f61270 */
[----:B------:R-:W-:Y:S01]  /*92db0*/  ISETP.LT.AND P6, PT, R81, R13, !P1 ;  /* 0x0000000d5100720c */ /* 0x000fe20004fc1270 */
[----:B------:R-:W-:-:S04]  /*92dc0*/  IMAD.WIDE R10, R0, 0x2, R2 ;  /* 0x00000002000a7825 */ /* 0x000fc800078e0202 */
[----:B------:R-:W1:Y:S01]  /*92dd0*/  LDC R68, c[0x0][0x398] ;  /* 0x0000e600ff447b82 */ /* 0x000e620000000800 */
[----:B----4-:R-:W-:Y:S02]  /*92de0*/  PRMT R16, R83, 0x7610, R16 ;  /* 0x0000761053107816 */ /* 0x010fe40000000010 */
[----:B------:R-:W4:Y:S01]  /*92df0*/  LDL.S16 R83, [R1+0x330] ;  /* 0x0003300001537983 */ /* 0x000f220000100600 */
[----:B------:R-:W-:Y:S01]  /*92e00*/  PRMT R12, R79, 0x7610, R12 ;  /* 0x000076104f0c7816 */ /* 0x000fe2000000000c */
[----:B0-----:R-:W-:Y:S01]  /*92e10*/  IMAD.IADD R5, R0, 0x1, R67 ;  /* 0x0000000100057824 */ /* 0x001fe200078e0243 */
[----:B------:R-:W-:Y:S01]  /*92e20*/  PRMT R13, R82, 0x7610, R13 ;  /* 0x00007610520d7816 */ /* 0x000fe2000000000d */
[----:B------:R-:W-:Y:S01]  /*92e30*/  VIADD R4, R93, 0xbd ;  /* 0x000000bd5d047836 */ /* 0x000fe20000000000 */
[----:B------:R-:W4:Y:S01]  /*92e40*/  LDL.LU.S16 R82, [R1+0x332] ;  /* 0x0003320001527983 */ /* 0x000f220000300600 */
[----:B------:R-:W-:Y:S01]  /*92e50*/  IMAD.WIDE R8, R0, 0x2, R14 ;  /* 0x0000000200087825 */ /* 0x000fe200078e020e */
[----:B------:R-:W0:Y:S02]  /*92e60*/  LDC R70, c[0x0][0x398] ;  /* 0x0000e600ff467b82 */ /* 0x000e240000000800 */
[----:B------:R3:W-:Y:S04]  /*92e70*/  @P2 STG.E.U16 desc[UR6][R10.64], R16 ;  /* 0x000000100a002986 */ /* 0x0007e8000c101506 */
[----:B------:R-:W4:Y:S01]  /*92e80*/  LDL.S16 R79, [R1+0x338] ;  /* 0x00033800014f7983 */ /* 0x000f220000100600 */
[----:B---3--:R-:W-:-:S03]  /*92e90*/  PRMT R11, R78, 0x7610, R11 ;  /* 0x000076104e0b7816 */ /* 0x008fc6000000000b */
[----:B------:R-:W3:Y:S01]  /*92ea0*/  LDL.LU.S16 R78, [R1+0x33a] ;  /* 0x00033a00014e7983 */ /* 0x000ee20000300600 */
[C---:B------:R-:W-:Y:S01]  /*92eb0*/  IMAD.WIDE R6, R5.reuse, 0x2, R2 ;  /* 0x0000000205067825 */ /* 0x040fe200078e0202 */
[----:B------:R-:W-:Y:S02]  /*92ec0*/  ISETP.GE.AND P2, PT, R4, R72, PT ;  /* 0x000000480400720c */ /* 0x000fe40003f46270 */
[----:B------:R1:W-:Y:S01]  /*92ed0*/  @P3 STG.E.U16 desc[UR6][R8.64], R13 ;  /* 0x0000000d08003986 */ /* 0x0003e2000c101506 */
[----:B--2---:R-:W-:Y:S01]  /*92ee0*/  ISETP.LT.AND P3, PT, R80, R69, !P1 ;  /* 0x000000455000720c */ /* 0x004fe20004f61270 */
[----:B------:R-:W-:Y:S01]  /*92ef0*/  IMAD.IADD R4, R5, 0x1, R67 ;  /* 0x0000000105047824 */ /* 0x000fe200078e0243 */
[----:B-----5:R-:W-:Y:S01]  /*92f00*/  PRMT R10, R85, 0x7610, R10 ;  /* 0x00007610550a7816 */ /* 0x020fe2000000000a */
[----:B------:R2:W-:Y:S01]  /*92f10*/  @P6 STG.E.U16 desc[UR6][R6.64], R12 ;  /* 0x0000000c06006986 */ /* 0x0005e2000c101506 */
[----:B-1----:R-:W-:Y:S01]  /*92f20*/  ISETP.LT.AND P6, PT, R81, R68, !P2 ;  /* 0x000000445100720c */ /* 0x002fe200057c1270 */
[----:B------:R-:W-:Y:S01]  /*92f30*/  VIADD R0, R93, 0xbe ;  /* 0x000000be5d007836 */ /* 0x000fe20000000000 */
[----:B------:R-:W1:Y:S01]  /*92f40*/  LDC R69, c[0x0][0x398] ;  /* 0x0000e600ff457b82 */ /* 0x000e620000000800 */
[----:B------:R-:W-:-:S07]  /*92f50*/  IMAD.WIDE R8, R5, 0x2, R14 ;  /* 0x0000000205087825 */ /* 0x000fce00078e020e */
[----:B------:R-:W5:Y:S01]  /*92f60*/  LDC R72, c[0x0][0x39c] ;  /* 0x0000e700ff487b82 */ /* 0x000f620000000800 */
[----:B--2---:R-:W-:Y:S01]  /*92f70*/  IMAD.WIDE R6, R4, 0x2, R2 ;  /* 0x0000000204067825 */ /* 0x004fe200078e0202 */
[----:B------:R2:W-:Y:S01]  /*92f80*/  @P3 STG.E.U16 desc[UR6][R8.64], R11 ;  /* 0x0000000b08003986 */ /* 0x0005e2000c101506 */
[----:B------:R-:W-:-:S03]  /*92f90*/  ISETP.GE.AND P1, PT, R0, R77, PT ;  /* 0x0000004d0000720c */ /* 0x000fc60003f26270 */
[----:B------:R0:W-:Y:S01]  /*92fa0*/  @P6 STG.E.U16 desc[UR6][R6.64], R10 ;  /* 0x0000000a06006986 */ /* 0x0001e2000c101506 */
[C---:B------:R-:W-:Y:S01]  /*92fb0*/  ISETP.LT.AND P6, PT, R80.reuse, R76, !P2 ;  /* 0x0000004c5000720c */ /* 0x040fe200057c1270 */
[----:B------:R-:W1:Y:S01]  /*92fc0*/  LDC R68, c[0x0][0x398] ;  /* 0x0000e600ff447b82 */ /* 0x000e620000000800 */
[----:B------:R-:W-:Y:S02]  /*92fd0*/  ISETP.LT.AND P2, PT, R81, R75, !P1 ;  /* 0x0000004b5100720c */ /* 0x000fe40004f41270 */
[----:B------:R-:W-:Y:S01]  /*92fe0*/  ISETP.LT.AND P3, PT, R80, R74, !P1 ;  /* 0x0000004a5000720c */ /* 0x000fe20004f61270 */
[----:B------:R-:W-:Y:S01]  /*92ff0*/  IMAD.IADD R0, R4, 0x1, R67 ;  /* 0x0000000104007824 */ /* 0x000fe200078e0243 */
[----:B------:R-:W-:Y:S01]  /*93000*/  PRMT R16, R84, 0x7610, R16 ;  /* 0x0000761054107816 */ /* 0x000fe20000000010 */
[----:B--2---:R-:W-:Y:S02]  /*93010*/  IMAD.WIDE R8, R4, 0x2, R14 ;  /* 0x0000000204087825 */ /* 0x004fe400078e020e */
[----:B------:R-:W2:Y:S02]  /*93020*/  LDC R74, c[0x0][0x398] ;  /* 0x0000e600ff4a7b82 */ /* 0x000ea40000000800 */
[----:B------:R-:W-:-:S02]  /*93030*/  VIADD R11, R93, 0xbf ;  /* 0x000000bf5d0b7836 */ /* 0x000fc40000000000 */
[C---:B0-----:R-:W-:Y:S01]  /*93040*/  IMAD.WIDE R6, R0.reuse, 0x2, R2 ;  /* 0x0000000200067825 */ /* 0x041fe200078e0202 */
[----:B------:R0:W-:Y:S03]  /*93050*/  @P6 STG.E.U16 desc[UR6][R8.64], R16 ;  /* 0x0000001008006986 */ /* 0x0001e6000c101506 */
[----:B------:R-:W-:Y:S01]  /*93060*/  IMAD.WIDE R4, R0, 0x2, R14 ;  /* 0x0000000200047825 */ /* 0x000fe200078e020e */
[----:B----4-:R-:W-:Y:S01]  /*93070*/  PRMT R13, R83, 0x7610, R13 ;  /* 0x00007610530d7816 */ /* 0x010fe2000000000d */
[----:B------:R-:W4:Y:S01]  /*93080*/  LDC R75, c[0x0][0x398] ;  /* 0x0000e600ff4b7b82 */ /* 0x000f220000000800 */
[----:B------:R-:W-:Y:S01]  /*93090*/  ISETP.GE.AND P1, PT, R11, R73, PT ;  /* 0x000000490b00720c */ /* 0x000fe20003f26270 */
[----:B------:R-:W-:Y:S02]  /*930a0*/  VIADD R10, R93, 0xc0 ;  /* 0x000000c05d0a7836 */ /* 0x000fe40000000000 */
[----:B------:R1:W-:Y:S04]  /*930b0*/  @P2 STG.E.U16 desc[UR6][R6.64], R13 ;  /* 0x0000000d06002986 */ /* 0x0003e8000c101506 */
[----:B0-----:R-:W0:Y:S01]  /*930c0*/  LDC R16, c[0x0][0x39c] ;  /* 0x0000e700ff107b82 */ /* 0x001e220000000800 */
[----:B-----5:R-:W-:-:S04]  /*930d0*/  ISETP.GE.AND P2, PT, R10, R72, PT ;  /* 0x000000480a00720c */ /* 0x020fc80003f46270 */
[----:B-1----:R-:W-:-:S03]  /*930e0*/  ISETP.LT.AND P6, PT, R81, R68, !P2 ;  /* 0x000000445100720c */ /* 0x002fc600057c1270 */
[----:B------:R-:W1:Y:S01]  /*930f0*/  LDC R72, c[0x0][0x39c] ;  /* 0x0000e700ff487b82 */ /* 0x000e620000000800 */
[----:B--2---:R-:W-:-:S07]  /*93100*/  ISETP.LT.AND P2, PT, R80, R74, !P2 ;  /* 0x0000004a5000720c */ /* 0x004fce0005741270 */
[----:B------:R-:W2:Y:S01]  /*93110*/  LDC R68, c[0x0][0x398] ;  /* 0x0000e600ff447b82 */ /* 0x000ea20000000800 */
[----:B------:R-:W-:-:S07]  /*93120*/  PRMT R10, R17, 0x7610, R10 ;  /* 0x00007610110a7816 */ /* 0x000fce000000000a */
[----:B------:R-:W5:Y:S08]  /*93130*/  LDC R13, c[0x0][0x398] ;  /* 0x0000e600ff0d7b82 */ /* 0x000f700000000800 */
[----:B------:R-:W0:Y:S08]  /*93140*/  LDC R74, c[0x0][0x39c] ;  /* 0x0000e700ff4a7b82 */ /* 0x000e300000000800 */
[----:B------:R-:W0:Y:S01]  /*93150*/  LDC R73, c[0x0][0x398] ;  /* 0x0000e600ff497b82 */ /* 0x000e220000000800 */
[----:B------:R-:W-:-:S05]  /*93160*/  PRMT R12, R82, 0x7610, R12 ;  /* 0x00007610520c7816 */ /* 0x000fca000000000c */
[----:B------:R0:W-:Y:S01]  /*93170*/  @P3 STG.E.U16 desc[UR6][R4.64], R12 ;  /* 0x0000000c04003986 */ /* 0x0001e2000c101506 */
[----:B------:R-:W-:Y:S02]  /*93180*/  ISETP.LT.AND P3, PT, R81, R70, !P1 ;  /* 0x000000465100720c */ /* 0x000fe40004f61270 */
[----:B------:R-:W-:Y:S01]  /*93190*/  ISETP.LT.AND P1, PT, R80, R69, !P1 ;  /* 0x000000455000720c */ /* 0x000fe20004f21270 */
[----:B------:R-:W1:Y:S08]  /*931a0*/  LDC R70, c[0x0][0x39c] ;  /* 0x0000e700ff467b82 */ /* 0x000e700000000800 */
[----:B------:R-:W2:Y:S01]  /*931b0*/  LDC R69, c[0x0][0x398] ;  /* 0x0000e600ff457b82 */ /* 0x000ea20000000800 */
[----:B0-----:R-:W-:Y:S01]  /*931c0*/  IMAD.IADD R4, R0, 0x1, R67 ;  /* 0x0000000100047824 */ /* 0x001fe200078e0243 */
[----:B------:R-:W-:-:S02]  /*931d0*/  PRMT R12, R79, 0x7610, R12 ;  /* 0x000076104f0c7816 */ /* 0x000fc4000000000c */
[----:B---3--:R-:W-:Y:S01]  /*931e0*/  PRMT R11, R78, 0x7610, R11 ;  /* 0x000076104e0b7816 */ /* 0x008fe2000000000b */
[----:B------:R-:W-:-:S04]  /*931f0*/  IMAD.WIDE R8, R4, 0x2, R2 ;  /* 0x0000000204087825 */ /* 0x000fc800078e0202 */
[C---:B------:R-:W-:Y:S01]  /*93200*/  IMAD.WIDE R6, R4.reuse, 0x2, R14 ;  /* 0x0000000204067825 */ /* 0x040fe200078e020e */
[----:B------:R0:W-:Y:S03]  /*93210*/  @P3 STG.E.U16 desc[UR6][R8.64], R12 ;  /* 0x0000000c08003986 */ /* 0x0001e6000c101506 */
[----:B------:R-:W-:Y:S01]  /*93220*/  IMAD.IADD R0, R4, 0x1, R67 ;  /* 0x0000000104007824 */ /* 0x000fe200078e0243 */
[----:B------:R3:W-:Y:S03]  /*93230*/  @P1 STG.E.U16 desc[UR6][R6.64], R11 ;  /* 0x0000000b06001986 */ /* 0x0007e6000c101506 */
[----:B------:R-:W-:Y:S01]  /*93240*/  IMAD.WIDE R4, R0, 0x2, R2 ;  /* 0x0000000200047825 */ /* 0x000fe200078e0202 */
[----:B0-----:R-:W-:Y:S02]  /*93250*/  PRMT R8, R17, 0x7632, R8 ;  /* 0x0000763211087816 */ /* 0x001fe40000000008 */
[----:B------:R-:W0:Y:S01]  /*93260*/  LDC R17, c[0x0][0x398] ;  /* 0x0000e600ff117b82 */ /* 0x000e220000000800 */
[----:B---3--:R-:W-:Y:S01]  /*93270*/  VIADD R7, R93, 0xc1 ;  /* 0x000000c15d077836 */ /* 0x008fe20000000000 */
[----:B------:R3:W-:Y:S04]  /*93280*/  @P6 STG.E.U16 desc[UR6][R4.64], R10 ;  /* 0x0000000a04006986 */ /* 0x0007e8000c101506 */
[----:B------:R-:W-:-:S02]  /*93290*/  ISETP.GE.AND P3, PT, R7, R16, PT ;  /* 0x000000100700720c */ /* 0x000fc40003f66270 */
[----:B------:R-:W4:Y:S01]  /*932a0*/  LDC R16, c[0x0][0x398] ;  /* 0x0000e600ff107b82 */ /* 0x000f220000000800 */
[----:B------:R-:W-:Y:S02]  /*932b0*/  VIADD R6, R93, 0xc2 ;  /* 0x000000c25d067836 */ /* 0x000fe40000000000 */
[----:B---3--:R-:W-:-:S03]  /*932c0*/  IMAD.WIDE R4, R0, 0x2, R14 ;  /* 0x0000000200047825 */ /* 0x008fc600078e020e */
[----:B-1----:R-:W-:Y:S02]  /*932d0*/  ISETP.GE.AND P1, PT, R6, R72, PT ;  /* 0x000000480600720c */ /* 0x002fe40003f26270 */
[----:B------:R-:W-:Y:S01]  /*932e0*/  PRMT R12, R18, 0x7632, R12 ;  /* 0x00007632120c7816 */ /* 0x000fe2000000000c */
[----:B------:R-:W-:Y:S01]  /*932f0*/  IMAD.IADD R0, R0, 0x1, R67 ;  /* 0x0000000100007824 */ /* 0x000fe200078e0243 */
[----:B------:R1:W-:Y:S01]  /*93300*/  @P2 STG.E.U16 desc[UR6][R4.64], R8 ;  /* 0x0000000804002986 */ /* 0x0003e2000c101506 */
[C---:B--2---:R-:W-:Y:S01]  /*93310*/  ISETP.LT.AND P2, PT, R81.reuse, R69, !P3 ;  /* 0x000000455100720c */ /* 0x044fe20005f41270 */
[----:B------:R-:W2:Y:S01]  /*93320*/  LDC R72, c[0x0][0x398] ;  /* 0x0000e600ff487b82 */ /* 0x000ea20000000800 */
[----:B------:R-:W-:Y:S01]  /*93330*/  ISETP.LT.AND P3, PT, R80, R68, !P3 ;  /* 0x000000445000720c */ /* 0x000fe20005f61270 */
[----:B------:R-:W-:Y:S01]  /*93340*/  IMAD.WIDE R10, R0, 0x2, R2 ;  /* 0x00000002000a7825 */ /* 0x000fe200078e0202 */
[----:B-----5:R-:W-:Y:S02]  /*93350*/  ISETP.LT.AND P6, PT, R81, R13, !P1 ;  /* 0x0000000d5100720c */ /* 0x020fe40004fc1270 */
[----:B------:R-:W-:Y:S01]  /*93360*/  PRMT R13, R18, 0x7610, R13 ;  /* 0x00007610120d7816 */ /* 0x000fe2000000000d */
[----:B-1----:R-:W-:-:S02]  /*93370*/  VIADD R4, R93, 0xc3 ;  /* 0x000000c35d047836 */ /* 0x002fc40000000000 */
[----:B------:R-:W-:-:S04]  /*93380*/  IMAD.WIDE R8, R0, 0x2, R14 ;  /* 0x0000000200087825 */ /* 0x000fc800078e020e */
[----:B------:R1:W-:Y:S01]  /*93390*/  @P2 STG.E.U16 desc[UR6][R10.64], R13 ;  /* 0x0000000d0a002986 */ /* 0x0003e2000c101506 */
[----:B0-----:R-:W-:Y:S01]  /*933a0*/  ISETP.LT.AND P1, PT, R80, R17, !P1 ;  /* 0x000000115000720c */ /* 0x001fe20004f21270 */
[----:B------:R-:W0:Y:S01]  /*933b0*/  LDC R68, c[0x0][0x39c] ;  /* 0x0000e700ff447b82 */ /* 0x000e220000000800 */
[----:B------:R-:W-:Y:S01]  /*933c0*/  IMAD.IADD R5, R0, 0x1, R67 ;  /* 0x0000000100057824 */ /* 0x000fe200078e0243 */
[----:B------:R-:W-:Y:S01]  /*933d0*/  ISETP.GE.AND P2, PT, R4, R70, PT ;  /* 0x000000460400720c */ /* 0x000fe20003f46270 */
[----:B------:R3:W-:Y:S01]  /*933e0*/  @P3 STG.E.U16 desc[UR6][R8.64], R12 ;  /* 0x0000000c08003986 */ /* 0x0007e2000c101506 */
[----:B------:R-:W-:Y:S01]  /*933f0*/  PRMT R0, R41, 0x7610, R0 ;  /* 0x0000761029007816 */ /* 0x000fe20000000000 */
[----:B------:R-:W-:Y:S01]  /*93400*/  IMAD.WIDE R6, R5, 0x2, R2 ;  /* 0x0000000205067825 */ /* 0x000fe200078e0202 */
[----:B----4-:R-:W-:Y:S01]  /*93410*/  ISETP.LT.AND P3, PT, R81, R16, !P2 ;  /* 0x000000105100720c */ /* 0x010fe20005761270 */
[----:B------:R-:W4:Y:S01]  /*93420*/  LDL.LU R41, [R1+0x2eb0] ;  /* 0x002eb00001297983 */ /* 0x000f220000300800 */
[----:B------:R-:W5:Y:S01]  /*93430*/  LDC R69, c[0x0][0x398] ;  /* 0x0000e600ff457b82 */ /* 0x000f620000000800 */
[C---:B------:R-:W-:Y:S01]  /*93440*/  IMAD.IADD R4, R5.reuse, 0x1, R67 ;  /* 0x0000000105047824 */ /* 0x040fe200078e0243 */
[----:B-1----:R-:W-:Y:S01]  /*93450*/  PRMT R10, R42, 0x7610, R10 ;  /* 0x000076102a0a7816 */ /* 0x002fe2000000000a */
[----:B------:R1:W-:Y:S01]  /*93460*/  @P6 STG.E.U16 desc[UR6][R6.64], R0 ;  /* 0x0000000006006986 */ /* 0x0003e2000c101506 */
[----:B---3--:R-:W-:-:S04]  /*93470*/  IMAD.WIDE R8, R5, 0x2, R14 ;  /* 0x0000000205087825 */ /* 0x008fc800078e020e */
[----:B------:R-:W3:Y:S01]  /*93480*/  LDC R18, c[0x0][0x39c] ;  /* 0x0000e700ff127b82 */ /* 0x000ee20000000800 */
[----:B------:R-:W-:Y:S01]  /*93490*/  PRMT R5, R43, 0x7610, R5 ;  /* 0x000076102b057816 */ /* 0x000fe20000000005 */
[----:B------:R-:W4:Y:S01]  /*934a0*/  LDL.LU R42, [R1+0x2eac] ;  /* 0x002eac00012a7983 */ /* 0x000f220000300800 */
[----:B------:R-:W-:Y:S01]  /*934b0*/  ISETP.LT.AND P2, PT, R80, R75, !P2 ;  /* 0x0000004b5000720c */ /* 0x000fe20005741270 */
[----:B-1----:R-:W-:-:S04]  /*934c0*/  VIADD R0, R93, 0xc4 ;  /* 0x000000c45d007836 */ /* 0x002fc80000000000 */
[----:B------:R-:W1:Y:S01]  /*934d0*/  LDC R17, c[0x0][0x398] ;  /* 0x0000e600ff117b82 */ /* 0x000e620000000800 */
[----:B------:R-:W-:Y:S01]  /*934e0*/  IMAD.WIDE R6, R4, 0x2, R2 ;  /* 0x0000000204067825 */ /* 0x000fe200078e0202 */
[----:B------:R2:W-:Y:S01]  /*934f0*/  @P1 STG.E.U16 desc[UR6][R8.64], R10 ;  /* 0x0000000a08001986 */ /* 0x0005e2000c101506 */
[----:B------:R-:W-:-:S03]  /*93500*/  ISETP.GE.AND P1, PT, R0, R74, PT ;  /* 0x0000004a0000720c */ /* 0x000fc60003f26270 */
[----:B------:R0:W-:Y:S01]  /*93510*/  @P3 STG.E.U16 desc[UR6][R6.64], R5 ;  /* 0x0000000506003986 */ /* 0x0001e2000c101506 */
[----:B------:R-:W-:Y:S01]  /*93520*/  ISETP.LT.AND P3, PT, R81, R73, !P1 ;  /* 0x000000495100720c */ /* 0x000fe20004f61270 */
[----:B------:R-:W3:Y:S01]  /*93530*/  LDC R16, c[0x0][0x398] ;  /* 0x0000e600ff107b82 */ /* 0x000ee20000000800 */
[----:B------:R-:W-:Y:S01]  /*93540*/  PRMT R13, R44, 0x7610, R13 ;  /* 0x000076102c0d7816 */ /* 0x000fe2000000000d */
[C---:B------:R-:W-:Y:S01]  /*93550*/  IMAD.IADD R0, R4.reuse, 0x1, R67 ;  /* 0x0000000104007824 */ /* 0x040fe200078e0243 */
[----:B------:R-:W-:Y:S01]  /*93560*/  PRMT R12, R45, 0x7610, R12 ;  /* 0x000076102d0c7816 */ /* 0x000fe2000000000c */
[----:B------:R-:W4:Y:S01]  /*93570*/  LDL.LU R43, [R1+0x2ea8] ;  /* 0x002ea800012b7983 */ /* 0x000f220000300800 */
[----:B--2---:R-:W-:-:S03]  /*93580*/  IMAD.WIDE R8, R4, 0x2, R14 ;  /* 0x0000000204087825 */ /* 0x004fc600078e020e */
[----:B------:R-:W2:Y:S01]  /*93590*/  LDC R70, c[0x0][0x398] ;  /* 0x0000e600ff467b82 */ /* 0x000ea20000000800 */
[C---:B------:R-:W-:Y:S01]  /*935a0*/  VIADD R10, R93.reuse, 0xc5 ;  /* 0x000000c55d0a7836 */ /* 0x040fe20000000000 */
[----:B------:R5:W-:Y:S01]  /*935b0*/  @P2 STG.E.U16 desc[UR6][R8.64], R13 ;  /* 0x0000000d08002986 */ /* 0x000be2000c101506 */
[----:B0-----:R-:W-:Y:S01]  /*935c0*/  IMAD.WIDE R6, R0, 0x2, R2 ;  /* 0x0000000200067825 */ /* 0x001fe200078e0202 */
[----:B------:R-:W-:Y:S02]  /*935d0*/  ISETP.LT.AND P6, PT, R80, R72, !P1 ;  /* 0x000000485000720c */ /* 0x000fe40004fc1270 */
[----:B------:R-:W-:Y:S01]  /*935e0*/  ISETP.GE.AND P1, PT, R10, R68, PT ;  /* 0x000000440a00720c */ /* 0x000fe20003f26270 */
[----:B------:R-:W4:Y:S01]  /*935f0*/  LDL.LU R44, [R1+0x2ea4] ;  /* 0x002ea400012c7983 */ /* 0x000f220000300800 */
[----:B------:R-:W-:Y:S01]  /*93600*/  PRMT R11, R46, 0x7610, R11 ;  /* 0x000076102e0b7816 */ /* 0x000fe2000000000b */
[----:B------:R-:W-:Y:S01]  /*93610*/  IMAD.WIDE R4, R0, 0x2, R14 ;  /* 0x0000000200047825 */ /* 0x000fe200078e020e */
[----:B------:R-:W0:Y:S03]  /*93620*/  LDC R68, c[0x0][0x398] ;  /* 0x0000e600ff447b82 */ /* 0x000e260000000800 */
[----:B-----5:R-:W-:Y:S01]  /*93630*/  VIADD R8, R93, 0xc6 ;  /* 0x000000c65d087836 */ /* 0x020fe20000000000 */
[----:B------:R5:W-:Y:S01]  /*93640*/  @P3 STG.E.U16 desc[UR6][R6.64], R12 ;  /* 0x0000000c06003986 */ /* 0x000be2000c101506 */
[----:B------:R-:W-:-:S02]  /*93650*/  ISETP.LT.AND P3, PT, R81, R69, !P1 ;  /* 0x000000455100720c */ /* 0x000fc40004f61270 */
[----:B-1----:R-:W-:Y:S01]  /*93660*/  ISETP.LT.AND P1, PT, R80, R17, !P1 ;  /* 0x000000115000720c */ /* 0x002fe20004f21270 */
[----:B------:R-:W1:Y:S01]  /*93670*/  LDC R13, c[0x0][0x398] ;  /* 0x0000e600ff0d7b82 */ /* 0x000e620000000800 */
[----:B---3--:R-:W-:Y:S01]  /*93680*/  ISETP.GE.AND P2, PT, R8, R18, PT ;  /* 0x000000120800720c */ /* 0x008fe20003f46270 */
[----:B------:R-:W3:Y:S04]  /*93690*/  LDL.LU R45, [R1+0x2ea0] ;  /* 0x002ea000012d7983 */ /* 0x000ee80000300800 */
[----:B------:R2:W-:Y:S02]  /*936a0*/  @P6 STG.E.U16 desc[UR6][R4.64], R11 ;  /* 0x0000000b04006986 */ /* 0x0005e4000c101506 */
[----:B------:R-:W0:Y:S08]  /*936b0*/  LDC R18, c[0x0][0x39c] ;  /* 0x0000e700ff127b82 */ /* 0x000e300000000800 */
[----:B------:R-:W1:Y:S01]  /*936c0*/  LDC R17, c[0x0][0x39c] ;  /* 0x0000e700ff117b82 */ /* 0x000e620000000800 */
[----:B-----5:R-:W-:Y:S01]  /*936d0*/  PRMT R12, R47, 0x7610, R12 ;  /* 0x000076102f0c7816 */ /* 0x020fe2000000000c */
[----:B--2---:R-:W-:Y:S01]  /*936e0*/  IMAD.IADD R4, R0, 0x1, R67 ;  /* 0x0000000100047824 */ /* 0x004fe200078e0243 */
[----:B------:R-:W-:Y:S01]  /*936f0*/  ISETP.LT.AND P6, PT, R81, R16, !P2 ;  /* 0x000000105100720c */ /* 0x000fe200057c1270 */
[----:B------:R-:W2:Y:S01]  /*93700*/  LDL.LU R46, [R1+0x2e9c] ;  /* 0x002e9c00012e7983 */ /* 0x000ea20000300800 */
[----:B------:R-:W-:Y:S01]  /*93710*/  PRMT R11, R48, 0x7610, R11 ;  /* 0x00007610300b7816 */ /* 0x000fe2000000000b */
[----:B------:R-:W-:-:S02]  /*93720*/  IMAD.WIDE R8, R4, 0x2, R2 ;  /* 0x0000000204087825 */ /* 0x000fc400078e0202 */
[----:B------:R-:W5:Y:S02]  /*93730*/  LDC R16, c[0x0][0x398] ;  /* 0x0000e600ff107b82 */ /* 0x000f640000000800 */
[----:B------:R-:W-:Y:S01]  /*93740*/  IMAD.WIDE R6, R4, 0x2, R14 ;  /* 0x0000000204067825 */ /* 0x000fe200078e020e */
[----:B------:R0:W-:Y:S01]  /*93750*/  @P3 STG.E.U16 desc[UR6][R8.64], R12 ;  /* 0x0000000c08003986 */ /* 0x0001e2000c101506 */
[----:B------:R-:W-:Y:S02]  /*93760*/  ISETP.LT.AND P2, PT, R80, R70, !P2 ;  /* 0x000000465000720c */ /* 0x000fe40005741270 */
[----:B------:R-:W-:Y:S01]  /*93770*/  IMAD.IADD R0, R4, 0x1, R67 ;  /* 0x0000000104007824 */ /* 0x000fe200078e0243 */
[----:B------:R0:W-:Y:S01]  /*93780*/  @P1 STG.E.U16 desc[UR6][R6.64], R11 ;  /* 0x0000000b06001986 */ /* 0x0001e2000c101506 */
[----:B------:R-:W-:Y:S01]  /*93790*/  PRMT R10, R49, 0x7610, R10 ;  /* 0x00007610310a7816 */ /* 0x000fe2000000000a */
[----:B------:R-:W5:Y:S01]  /*937a0*/  LDC R69, c[0x0][0x39c] ;  /* 0x0000e700ff457b82 */ /* 0x000f620000000800 */
[----:B------:R-:W-:Y:S01]  /*937b0*/  IMAD.WIDE R4, R0, 0x2, R2 ;  /* 0x0000000200047825 */ /* 0x000fe200078e0202 */
[----:B------:R-:W2:Y:S01]  /*937c0*/  LDL.LU R47, [R1+0x2e98] ;  /* 0x002e9800012f7983 */ /* 0x000ea20000300800 */
[----:B0-----:R-:W-:-:S05]  /*937d0*/  PRMT R8, R50, 0x7610, R8 ;  /* 0x0000761032087816 */ /* 0x001fca0000000008 */
[----:B------:R-:W0:Y:S01]  /*937e0*/  LDC R75, c[0x0][0x39c] ;  /* 0x0000e700ff4b7b82 */ /* 0x000e220000000800 */
[C---:B------:R-:W-:Y:S02]  /*937f0*/  VIADD R7, R93.reuse, 0xc7 ;  /* 0x000000c75d077836 */ /* 0x040fe40000000000 */
[----:B------:R-:W-:Y:S01]  /*93800*/  VIADD R6, R93, 0xc8 ;  /* 0x000000c85d067836 */ /* 0x000fe20000000000 */
[----:B------:R1:W-:Y:S02]  /*93810*/  @P6 STG.E.U16 desc[UR6][R4.64], R10 ;  /* 0x0000000a04006986 */ /* 0x0003e4000c101506 */
[----:B------:R-:W-:Y:S02]  /*93820*/  ISETP.GE.AND P3, PT, R7, R18, PT ;  /* 0x000000120700720c */ /* 0x000fe40003f66270 */
[----:B------:R-:W0:Y:S01]  /*93830*/  LDC R74, c[0x0][0x398] ;  /* 0x0000e600ff4a7b82 */ /* 0x000e220000000800 */
[----:B-1----:R-:W-:Y:S01]  /*93840*/  ISETP.GE.AND P1, PT, R6, R17, PT ;  /* 0x000000110600720c */ /* 0x002fe20003f26270 */
[----:B------:R-:W2:Y:S06]  /*93850*/  LDL.LU R48, [R1+0x2e94] ;  /* 0x002e940001307983 */ /* 0x000eac0000300800 */
[----:B------:R-:W1:Y:S01]  /*93860*/  LDC R18, c[0x0][0x398] ;  /* 0x0000e600ff127b82 */ /* 0x000e620000000800 */
[----:B------:R-:W-:-:S07]  /*93870*/  IMAD.WIDE R4, R0, 0x2, R14 ;  /* 0x0000000200047825 */ /* 0x000fce00078e020e */
[----:B------:R-:W0:Y:S01]  /*93880*/  LDC R17, c[0x0][0x398] ;  /* 0x0000e600ff117b82 */ /* 0x000e220000000800 */
[----:B------:R5:W-:Y:S01]  /*93890*/  @P2 STG.E.U16 desc[UR6][R4.64], R8 ;  /* 0x0000000804002986 */ /* 0x000be2000c101506 */
[C---:B------:R-:W-:Y:S01]  /*938a0*/  ISETP.LT.AND P2, PT, R81.reuse, R68, !P3 ;  /* 0x000000445100720c */ /* 0x040fe20005f41270 */
[----:B------:R-:W-:Y:S01]  /*938b0*/  IMAD.IADD R0, R0, 0x1, R67 ;  /* 0x0000000100007824 */ /* 0x000fe200078e0243 */
[----:B-----5:R-:W-:Y:S01]  /*938c0*/  ISETP.LT.AND P3, PT, R80, R16, !P3 ;  /* 0x000000105000720c */ /* 0x020fe20005f61270 */
[----:B------:R-:W5:Y:S01]  /*938d0*/  LDL.LU R49, [R1+0x2e90] ;  /* 0x002e900001317983 */ /* 0x000f620000300800 */
[----:B------:R-:W-:Y:S01]  /*938e0*/  ISETP.LT.AND P6, PT, R81, R13, !P1 ;  /* 0x0000000d5100720c */ /* 0x000fe20004fc1270 */
[----:B------:R-:W-:Y:S01]  /*938f0*/  IMAD.WIDE R10, R0, 0x2, R2 ;  /* 0x00000002000a7825 */ /* 0x000fe200078e0202 */
[----:B------:R-:W-:Y:S01]  /*93900*/  PRMT R16, R51, 0x7610, R16 ;  /* 0x0000761033107816 */ /* 0x000fe20000000010 */
[----:B------:R-:W0:Y:S01]  /*93910*/  LDC R73, c[0x0][0x398] ;  /* 0x0000e600ff497b82 */ /* 0x000e220000000800 */
[----:B------:R-:W-:Y:S01]  /*93920*/  PRMT R13, R52, 0x7610, R13 ;  /* 0x00007610340d7816 */ /* 0x000fe2000000000d */
[----:B------:R-:W2:Y:S01]  /*93930*/  LDL.LU R50, [R1+0x2e8c] ;  /* 0x002e8c0001327983 */ /* 0x000ea20000300800 */
[----:B------:R-:W-:-:S02]  /*93940*/  IMAD.IADD R5, R0, 0x1, R67 ;  /* 0x0000000100057824 */ /* 0x000fc400078e0243 */
[----:B------:R-:W-:Y:S01]  /*93950*/  VIADD R4, R93, 0xc9 ;  /* 0x000000c95d047836 */ /* 0x000fe20000000000 */
[----:B------:R-:W-:Y:S02]  /*93960*/  PRMT R12, R53, 0x7610, R12 ;  /* 0x00007610350c7816 */ /* 0x000fe4000000000c */
[----:B------:R-:W0:Y:S01]  /*93970*/  LDC R72, c[0x0][0x398] ;  /* 0x0000e600ff487b82 */ /* 0x000e220000000800 */
[----:B------:R-:W-:Y:S01]  /*93980*/  IMAD.WIDE R8, R0, 0x2, R14 ;  /* 0x0000000200087825 */ /* 0x000fe200078e020e */
[----:B------:R0:W-:Y:S01]  /*93990*/  @P2 STG.E.U16 desc[UR6][R10.64], R16 ;  /* 0x000000100a002986 */ /* 0x0001e2000c101506 */
[----:B------:R-:W-:Y:S02]  /*939a0*/  ISETP.GE.AND P2, PT, R4, R69, PT ;  /* 0x000000450400720c */ /* 0x000fe40003f46270 */
[----:B------:R-:W-:Y:S01]  /*939b0*/  IMAD.WIDE R6, R5, 0x2, R2 ;  /* 0x0000000205067825 */ /* 0x000fe200078e0202 */
[----:B------:R0:W-:Y:S01]  /*939c0*/  @P3 STG.E.U16 desc[UR6][R8.64], R13 ;  /* 0x0000000d08003986 */ /* 0x0001e2000c101506 */
[----:B-1----:R-:W-:Y:S01]  /*939d0*/  ISETP.LT.AND P3, PT, R80, R18, !P1 ;  /* 0x000000125000720c */ /* 0x002fe20004f61270 */
[----:B------:R-:W1:Y:S02]  /*939e0*/  LDC R70, c[0x0][0x39c] ;  /* 0x0000e700ff467b82 */ /* 0x000e640000000800 */
[----:B------:R0:W-:Y:S02]  /*939f0*/  @P6 STG.E.U16 desc[UR6][R6.64], R12 ;  /* 0x0000000c06006986 */ /* 0x0001e4000c101506 */
[----:B0-----:R-:W-:-:S02]  /*93a00*/  ISETP.LT.AND P6, PT, R81, R17, !P2 ;  /* 0x000000115100720c */ /* 0x001fc400057c1270 */
[----:B------:R-:W-:Y:S01]  /*93a10*/  IADD3 R4, PT, PT, R5, R67, RZ ;  /* 0x0000004305047210 */ /* 0x000fe20007ffe0ff */
[----:B------:R-:W-:Y:S01]  /*93a20*/  VIADD R0, R93, 0xca ;  /* 0x000000ca5d007836 */ /* 0x000fe20000000000 */
[----:B------:R-:W-:Y:S01]  /*93a30*/  PRMT R11, R54, 0x7610, R11 ;  /* 0x00007610360b7816 */ /* 0x000fe2000000000b */
[----:B------:R-:W0:Y:S01]  /*93a40*/  LDC R68, c[0x0][0x398] ;  /* 0x0000e600ff447b82 */ /* 0x000e220000000800 */
[----:B------:R-:W-:Y:S01]  /*93a50*/  PRMT R10, R55, 0x7610, R10 ;  /* 0x00007610370a7816 */ /* 0x000fe2000000000a */
[----:B------:R-:W-:Y:S01]  /*93a60*/  IMAD.WIDE R8, R5, 0x2, R14 ;  /* 0x0000000205087825 */ /* 0x000fe200078e020e */
[----:B------:R-:W2:Y:S03]  /*93a70*/  LDL.LU R51, [R1+0x2e88] ;  /* 0x002e880001337983 */ /* 0x000ea60000300800 */
[----:B------:R-:W-:Y:S02]  /*93a80*/  IMAD.WIDE R6, R4, 0x2, R2 ;  /* 0x0000000204067825 */ /* 0x000fe400078e0202 */
[----:B------:R-:W0:Y:S01]  /*93a90*/  LDC R69, c[0x0][0x39c] ;  /* 0x0000e700ff457b82 */ /* 0x000e220000000800 */
[----:B------:R-:W-:Y:S01]  /*93aa0*/  ISETP.GE.AND P1, PT, R0, R75, PT ;  /* 0x0000004b0000720c */ /* 0x000fe20003f26270 */
[----:B------:R1:W-:Y:S06]  /*93ab0*/  @P3 STG.E.U16 desc[UR6][R8.64], R11 ;  /* 0x0000000b08003986 */ /* 0x0003ec000c101506 */
[----:B------:R-:W0:Y:S01]  /*93ac0*/  LDC R18, c[0x0][0x398] ;  /* 0x0000e600ff127b82 */ /* 0x000e220000000800 */
[----:B------:R1:W-:Y:S01]  /*93ad0*/  @P6 STG.E.U16 desc[UR6][R6.64], R10 ;  /* 0x0000000a06006986 */ /* 0x0003e2000c101506 */
[----:B------:R-:W-:-:S02]  /*93ae0*/  ISETP.LT.AND P6, PT, R80, R74, !P2 ;  /* 0x0000004a5000720c */ /* 0x000fc400057c1270 */
[----:B------:R-:W-:Y:S01]  /*93af0*/  ISETP.LT.AND P2, PT, R81, R73, !P1 ;  /* 0x000000495100720c */ /* 0x000fe20004f41270 */
[----:B------:R-:W2:Y:S03]  /*93b00*/  LDL.LU R52, [R1+0x2e84] ;  /* 0x002e840001347983 */ /* 0x000ea60000300800 */
[----:B------:R-:W0:Y:S01]  /*93b10*/  LDC R17, c[0x0][0x398] ;  /* 0x0000e600ff117b82 */ /* 0x000e220000000800 */
[----:B------:R-:W-:Y:S01]  /*93b20*/  ISETP.LT.AND P3, PT, R80, R72, !P1 ;  /* 0x000000485000720c */ /* 0x000fe20004f61270 */
[----:B------:R-:W-:Y:S01]  /*93b30*/  IMAD.IADD R0, R4, 0x1, R67 ;  /* 0x0000000104007824 */ /* 0x000fe200078e0243 */
[----:B------:R-:W-:Y:S01]  /*93b40*/  PRMT R16, R56, 0x7610, R16 ;  /* 0x0000761038107816 */ /* 0x000fe20000000010 */
[----:B-1----:R-:W-:Y:S01]  /*93b50*/  VIADD R11, R93, 0xcb ;  /* 0x000000cb5d0b7836 */ /* 0x002fe20000000000 */
[----:B------:R-:W-:Y:S01]  /*93b60*/  PRMT R13, R57, 0x7610, R13 ;  /* 0x00007610390d7816 */ /* 0x000fe2000000000d */
[----:B------:R-:W-:Y:S01]  /*93b70*/  IMAD.WIDE R8, R4, 0x2, R14 ;  /* 0x0000000204087825 */ /* 0x000fe200078e020e */
[----:B------:R-:W-:Y:S01]  /*93b80*/  PRMT R12, R58, 0x7610, R12 ;  /* 0x000076103a0c7816 */ /* 0x000fe2000000000c */
[----:B------:R-:W1:Y:S01]  /*93b90*/  LDC R72, c[0x0][0x398] ;  /* 0x0000e600ff487b82 */ /* 0x000e620000000800 */
[----:B------:R-:W2:Y:S01]  /*93ba0*/  LDL.LU R53, [R1+0x2e80] ;  /* 0x002e800001357983 */ /* 0x000ea20000300800 */
[----:B------:R-:W-:Y:S01]  /*93bb0*/  IMAD.WIDE R6, R0, 0x2, R2 ;  /* 0x0000000200067825 */ /* 0x000fe200078e0202 */
[----:B------:R-:W-:-:S03]  /*93bc0*/  ISETP.GE.AND P1, PT, R11, R70, PT ;  /* 0x000000460b00720c */ /* 0x000fc60003f26270 */
[----:B------:R-:W-:Y:S01]  /*93bd0*/  IMAD.WIDE R4, R0, 0x2, R14 ;  /* 0x0000000200047825 */ /* 0x000fe200078e020e */
[----:B------:R0:W-:Y:S01]  /*93be0*/  @P6 STG.E.U16 desc[UR6][R8.64], R16 ;  /* 0x0000001008006986 */ /* 0x0001e2000c101506 */
[----:B------:R-:W1:Y:S02]  /*93bf0*/  LDC R70, c[0x0][0x39c] ;  /* 0x0000e700ff467b82 */ /* 0x000e640000000800 */
[----:B------:R-:W-:Y:S01]  /*93c00*/  VIADD R10, R93, 0xcc ;  /* 0x000000cc5d0a7836 */ /* 0x000fe20000000000 */
[----:B------:R-:W-:Y:S04]  /*93c10*/  @P2 STG.E.U16 desc[UR6][R6.64], R13 ;  /* 0x0000000d06002986 */ /* 0x000fe8000c101506 */
[----:B------:R0:W-:Y:S02]  /*93c20*/  @P3 STG.E.U16 desc[UR6][R4.64], R12 ;  /* 0x0000000c04003986 */ /* 0x0001e4000c101506 */
[----:B0-----:R-:W-:Y:S01]  /*93c30*/  ISETP.LT.AND P3, PT, R81, R68, !P1 ;  /* 0x000000445100720c */ /* 0x001fe20004f61270 */
[----:B------:R-:W0:Y:S01]  /*93c40*/  LDC R16, c[0x0][0x39c] ;  /* 0x0000e700ff107b82 */ /* 0x000e220000000800 */
[----:B------:R-:W-:Y:S01]  /*93c50*/  ISETP.GE.AND P2, PT, R10, R69, PT ;  /* 0x000000450a00720c */ /* 0x000fe20003f46270 */
[----:B------:R-:W2:Y:S01]  /*93c60*/  LDL.LU R54, [R1+0x2e7c] ;  /* 0x002e7c0001367983 */ /* 0x000ea20000300800 */
[----:B------:R-:W-:-:S05]  /*93c70*/  ISETP.LT.AND P1, PT, R80, R18, !P1 ;  /* 0x000000125000720c */ /* 0x000fca0004f21270 */
[----:B------:R-:W0:Y:S01]  /*93c80*/  LDC R68, c[0x0][0x398] ;  /* 0x0000e600ff447b82 */ /* 0x000e220000000800 */
[----:B------:R-:W-:Y:S01]  /*93c90*/  ISETP.LT.AND P6, PT, R81, R17, !P2 ;  /* 0x000000115100720c */ /* 0x000fe200057c1270 */
[----:B------:R-:W-:Y:S01]  /*93ca0*/  IMAD.IADD R4, R0, 0x1, R67 ;  /* 0x0000000100047824 */ /* 0x000fe200078e0243 */
[----:B------:R-:W-:Y:S01]  /*93cb0*/  PRMT R12, R59, 0x7610, R12 ;  /* 0x000076103b0c7816 */ /* 0x000fe2000000000c */
[----:B------:R-:W2:Y:S01]  /*93cc0*/  LDL.LU R55, [R1+0x2e78] ;  /* 0x002e780001377983 */ /* 0x000ea20000300800 */
[----:B------:R-:W-:Y:S01]  /*93cd0*/  PRMT R11, R60, 0x7610, R11 ;  /* 0x000076103c0b7816 */ /* 0x000fe2000000000b */
[C---:B------:R-:W-:Y:S02]  /*93ce0*/  IMAD.IADD R0, R4.reuse, 0x1, R67 ;  /* 0x0000000104007824 */ /* 0x040fe400078e0243 */
[----:B------:R-:W0:Y:S01]  /*93cf0*/  LDC R13, c[0x0][0x398] ;  /* 0x0000e600ff0d7b82 */ /* 0x000e220000000800 */
[----:B------:R-:W-:Y:S01]  /*93d00*/  IMAD.WIDE R8, R4, 0x2, R2 ;  /* 0x0000000204087825 */ /* 0x000fe200078e0202 */
[----:B-1----:R-:W-:Y:S01]  /*93d10*/  ISETP.LT.AND P2, PT, R80, R72, !P2 ;  /* 0x000000485000720c */ /* 0x002fe20005741270 */
[----:B------:R-:W2:Y:S02]  /*93d20*/  LDL.LU R56, [R1+0x2e74] ;  /* 0x002e740001387983 */ /* 0x000ea40000300800 */
[----:B------:R-:W-:Y:S01]  /*93d30*/  IMAD.WIDE R6, R4, 0x2, R14 ;  /* 0x0000000204067825 */ /* 0x000fe200078e020e */
[----:B------:R-:W-:Y:S01]  /*93d40*/  PRMT R10, R61, 0x7610, R10 ;  /* 0x000076103d0a7816 */ /* 0x000fe2000000000a */
[----:B------:R1:W-:Y:S01]  /*93d50*/  @P3 STG.E.U16 desc[UR6][R8.64], R12 ;  /* 0x0000000c08003986 */ /* 0x0003e2000c101506 */
[----:B------:R-:W4:Y:S01]  /*93d60*/  LDC R69, c[0x0][0x39c] ;  /* 0x0000e700ff457b82 */ /* 0x000f220000000800 */
[----:B------:R-:W-:-:S02]  /*93d70*/  IMAD.WIDE R4, R0, 0x2, R2 ;  /* 0x0000000200047825 */ /* 0x000fc400078e0202 */
[----:B------:R1:W-:Y:S04]  /*93d80*/  @P1 STG.E.U16 desc[UR6][R6.64], R11 ;  /* 0x0000000b06001986 */ /* 0x0003e8000c101506 */
[----:B------:R0:W-:Y:S01]  /*93d90*/  @P6 STG.E.U16 desc[UR6][R4.64], R10 ;  /* 0x0000000a04006986 */ /* 0x0001e2000c101506 */
[----:B------:R-:W4:Y:S01]  /*93da0*/  LDC R18, c[0x0][0x398] ;  /* 0x0000e600ff127b82 */ /* 0x000f220000000800 */
[----:B-1----:R-:W-:Y:S02]  /*93db0*/  PRMT R8, R62, 0x7610, R8 ;  /* 0x000076103e087816 */ /* 0x002fe40000000008 */
[----:B------:R-:W2:Y:S01]  /*93dc0*/  LDL.LU R57, [R1+0x2e70] ;  /* 0x002e700001397983 */ /* 0x000ea20000300800 */
[----:B------:R-:W-:-:S03]  /*93dd0*/  VIADD R7, R93, 0xcd ;  /* 0x000000cd5d077836 */ /* 0x000fc60000000000 */
[----:B------:R-:W2:Y:S01]  /*93de0*/  LDL.LU R58, [R1+0x2e6c] ;  /* 0x002e6c00013a7983 */ /* 0x000ea20000300800 */
[----:B------:R-:W1:Y:S01]  /*93df0*/  LDC R17, c[0x0][0x398] ;  /* 0x0000e600ff117b82 */ /* 0x000e620000000800 */
[C---:B0-----:R-:W-:Y:S01]  /*93e00*/  IMAD.WIDE R4, R0.reuse, 0x2, R14 ;  /* 0x0000000200047825 */ /* 0x041fe200078e020e */
[----:B------:R-:W-:Y:S01]  /*93e10*/  ISETP.GE.AND P3, PT, R7, R16, PT ;  /* 0x000000100700720c */ /* 0x000fe20003f66270 */
[----:B------:R-:W2:Y:S02]  /*93e20*/  LDL.LU R59, [R1+0x2e68] ;  /* 0x002e6800013b7983 */ /* 0x000ea40000300800 */
[----:B------:R-:W-:Y:S02]  /*93e30*/  VIADD R6, R93, 0xce ;  /* 0x000000ce5d067836 */ /* 0x000fe40000000000 */
[----:B------:R0:W-:Y:S01]  /*93e40*/  @P2 STG.E.U16 desc[UR6][R4.64], R8 ;  /* 0x0000000804002986 */ /* 0x0001e2000c101506 */
[C---:B------:R-:W-:Y:S01]  /*93e50*/  ISETP.LT.AND P2, PT, R81.reuse, R68, !P3 ;  /* 0x000000445100720c */ /* 0x040fe20005f41270 */
[----:B------:R-:W-:Y:S01]  /*93e60*/  IMAD.IADD R0, R0, 0x1, R67 ;  /* 0x0000000100007824 */ /* 0x000fe200078e0243 */
[----:B------:R-:W-:Y:S01]  /*93e70*/  ISETP.GE.AND P1, PT, R6, R70, PT ;  /* 0x000000460600720c */ /* 0x000fe20003f26270 */
[----:B------:R-:W2:Y:S01]  /*93e80*/  LDL.LU R60, [R1+0x2e64] ;  /* 0x002e6400013c7983 */ /* 0x000ea20000300800 */
[----:B------:R-:W-:Y:S01]  /*93e90*/  PRMT R12, R64, 0x7610, R12 ;  /* 0x00007610400c7816 */ /* 0x000fe2000000000c */
[----:B------:R-:W-:Y:S01]  /*93ea0*/  IMAD.WIDE R10, R0, 0x2, R2 ;  /* 0x00000002000a7825 */ /* 0x000fe200078e0202 */
[----:B------:R-:W1:Y:S01]  /*93eb0*/  LDC R16, c[0x0][0x398] ;  /* 0x0000e600ff107b82 */ /* 0x000e620000000800 */
[----:B------:R-:W2:Y:S01]  /*93ec0*/  LDL.LU R78, [R1+0x3c] ;  /* 0x00003c00014e7983 */ /* 0x000ea20000300800 */
[----:B------:R-:W-:-:S02]  /*93ed0*/  ISETP.LT.AND P6, PT, R81, R13, !P1 ;  /* 0x0000000d5100720c */ /* 0x000fc40004fc1270 */
[----:B------:R-:W-:Y:S01]  /*93ee0*/  PRMT R13, R63, 0x7610, R13 ;  /* 0x000076103f0d7816 */ /* 0x000fe2000000000d */
[----:B------:R-:W3:Y:S01]  /*93ef0*/  LDL.LU R61, [R1+0x2e60] ;  /* 0x002e6000013d7983 */ /* 0x000ee20000300800 */
[----:B0-----:R-:W-:Y:S02]  /*93f00*/  VIADD R4, R93, 0xcf ;  /* 0x000000cf5d047836 */ /* 0x001fe40000000000 */
[C---:B------:R-:W-:Y:S01]  /*93f10*/  IMAD.IADD R5, R0.reuse, 0x1, R67 ;  /* 0x0000000100057824 */ /* 0x040fe200078e0243 */
[----:B------:R-:W3:Y:S01]  /*93f20*/  LDL.LU R62, [R1+0x2e5c] ;  /* 0x002e5c00013e7983 */ /* 0x000ee20000300800 */
[----:B------:R-:W-:Y:S01]  /*93f30*/  IMAD.WIDE R8, R0, 0x2, R14 ;  /* 0x0000000200087825 */ /* 0x000fe200078e020e */
[----:B------:R-:W-:Y:S01]  /*93f40*/  PRMT R0, R65, 0x7610, R0 ;  /* 0x0000761041007816 */ /* 0x000fe20000000000 */
[----:B------:R-:W0:Y:S01]  /*93f50*/  LDC R72, c[0x0][0x398] ;  /* 0x0000e600ff487b82 */ /* 0x000e220000000800 */
[----:B------:R-:W3:Y:S04]  /*93f60*/  LDL.LU R63, [R1+0x2e58] ;  /* 0x002e5800013f7983 */ /* 0x000ee80000300800 */
[----:B------:R-:W3:Y:S01]  /*93f70*/  LDL.LU R64, [R1+0x2e54] ;  /* 0x002e540001407983 */ /* 0x000ee20000300800 */
[----:B----4-:R-:W-:-:S02]  /*93f80*/  ISETP.LT.AND P3, PT, R80, R18, !P3 ;  /* 0x000000125000720c */ /* 0x010fc40005f61270 */
[----:B------:R-:W4:Y:S01]  /*93f90*/  LDC R70, c[0x0][0x39c] ;  /* 0x0000e700ff467b82 */ /* 0x000f220000000800 */
[----:B------:R1:W-:Y:S01]  /*93fa0*/  @P2 STG.E.U16 desc[UR6][R10.64], R13 ;  /* 0x0000000d0a002986 */ /* 0x0003e2000c101506 */
[----:B------:R-:W-:-:S03]  /*93fb0*/  ISETP.GE.AND P2, PT, R4, R69, PT ;  /* 0x000000450400720c */ /* 0x000fc60003f46270 */
[----:B------:R-:W3:Y:S03]  /*93fc0*/  LDL.LU R65, [R1+0x2e50] ;  /* 0x002e500001417983 */ /* 0x000ee60000300800 */
[----:B------:R-:W0:Y:S01]  /*93fd0*/  LDC R18, c[0x0][0x398] ;  /* 0x0000e600ff127b82 */ /* 0x000e220000000800 */
[----:B-1----:R-:W-:Y:S02]  /*93fe0*/  PRMT R10, R66, 0x7610, R10 ;  /* 0x00007610420a7816 */ /* 0x002fe4000000000a */
[----:B------:R-:W3:Y:S05]  /*93ff0*/  LDL.LU R66, [R1+0x2e4c] ;  /* 0x002e4c0001427983 */ /* 0x000eea0000300800 */
[----:B------:R-:W1:Y:S01]  /*94000*/  LDC R13, c[0x0][0x398] ;  /* 0x0000e600ff0d7b82 */ /* 0x000e620000000800 */
[----:B------:R-:W3:Y:S01]  /*94010*/  LDL.LU R69, [R1+0x40] ;  /* 0x0000400001457983 */ /* 0x000ee20000300800 */
[----:B------:R-:W-:-:S03]  /*94020*/  IMAD.WIDE R6, R5, 0x2, R2 ;  /* 0x0000000205067825 */ /* 0x000fc600078e0202 */
[----:B------:R-:W5:Y:S03]  /*94030*/  LDL.LU R73, [R1+0xdc] ;  /* 0x0000dc0001497983 */ /* 0x000f660000300800 */
[----:B------:R-:W1:Y:S01]  /*94040*/  LDC R68, c[0x0][0x39c] ;  /* 0x0000e700ff447b82 */ /* 0x000e620000000800 */
[----:B------:R-:W5:Y:S01]  /*94050*/  LDL.LU R74, [R1+0xd8] ;  /* 0x0000d800014a7983 */ /* 0x000f620000300800 */
[----:B------:R-:W-:-:S03]  /*94060*/  ISETP.LT.AND P1, PT, R80, R17, !P1 ;  /* 0x000000115000720c */ /* 0x000fc60004f21270 */
[----:B------:R4:W-:Y:S03]  /*94070*/  @P3 STG.E.U16 desc[UR6][R8.64], R12 ;  /* 0x0000000c08003986 */ /* 0x0009e6000c101506 */
[----:B------:R-:W1:Y:S01]  /*94080*/  LDC R11, c[0x0][0x398] ;  /* 0x0000e600ff0b7b82 */ /* 0x000e620000000800 */
[----:B------:R-:W5:Y:S04]  /*94090*/  LDL.LU R75, [R1+0xd4] ;  /* 0x0000d400014b7983 */ /* 0x000f680000300800 */
[----:B------:R-:W5:Y:S01]  /*940a0*/  LDL.LU R76, [R1+0xd0] ;  /* 0x0000d000014c7983 */ /* 0x000f620000300800 */
[----:B------:R-:W-:Y:S02]  /*940b0*/  IMAD.IADD R4, R5, 0x1, R67 ;  /* 0x0000000105047824 */ /* 0x000fe400078e0243 */
[----:B------:R-:W1:Y:S01]  /*940c0*/  LDC R17, c[0x0][0x398] ;  /* 0x0000e600ff117b82 */ /* 0x000e620000000800 */
[----:B------:R-:W5:Y:S04]  /*940d0*/  LDL.LU R77, [R1+0xcc] ;  /* 0x0000cc00014d7983 */ /* 0x000f680000300800 */
[----:B------:R0:W-:Y:S03]  /*940e0*/  @P6 STG.E.U16 desc[UR6][R6.64], R0 ;  /* 0x0000000006006986 */ /* 0x0001e6000c101506 */
[----:B----4-:R-:W4:Y:S01]  /*940f0*/  LDC R12, c[0x0][0x398] ;  /* 0x0000e600ff0c7b82 */ /* 0x010f220000000800 */
[----:B------:R-:W-:Y:S01]  /*94100*/  ISETP.LT.AND P6, PT, R81, R16, !P2 ;  /* 0x000000105100720c */ /* 0x000fe200057c1270 */
[----:B------:R-:W5:Y:S04]  /*94110*/  LDL.LU R92, [R1+0xc8] ;  /* 0x0000c800015c7983 */ /* 0x000f680000300800 */
[----:B------:R-:W5:Y:S01]  /*94120*/  LDL.LU R91, [R1+0xc4] ;  /* 0x0000c400015b7983 */ /* 0x000f620000300800 */
[----:B------:R-:W-:Y:S01]  /*94130*/  IMAD.WIDE R8, R5, 0x2, R14 ;  /* 0x0000000205087825 */ /* 0x000fe200078e020e */
[----:B------:R-:W2:Y:S02]  /*94140*/  LDC R16, c[0x0][0x398] ;  /* 0x0000e600ff107b82 */ /* 0x000ea40000000800 */
[----:B------:R-:W5:Y:S01]  /*94150*/  LDL.LU R90, [R1+0xc0] ;  /* 0x0000c000015a7983 */ /* 0x000f620000300800 */
[----:B0-----:R-:W-:-:S03]  /*94160*/  VIADD R0, R93, 0xd0 ;  /* 0x000000d05d007836 */ /* 0x001fc60000000000 */
[----:B------:R-:W5:Y:S04]  /*94170*/  LDL.LU R89, [R1+0xbc] ;  /* 0x0000bc0001597983 */ /* 0x000f680000300800 */
[----:B------:R-:W5:Y:S01]  /*94180*/  LDL.LU R88, [R1+0xb8] ;  /* 0x0000b80001587983 */ /* 0x000f620000300800 */
[----:B------:R-:W-:-:S03]  /*94190*/  ISETP.LT.AND P2, PT, R80, R72, !P2 ;  /* 0x000000485000720c */ /* 0x000fc60005741270 */
[----:B------:R-:W5:Y:S01]  /*941a0*/  LDL.LU R87, [R1+0xb4] ;  /* 0x0000b40001577983 */ /* 0x000f620000300800 */
[----:B------:R-:W-:-:S03]  /*941b0*/  IMAD.WIDE R6, R4, 0x2, R2 ;  /* 0x0000000204067825 */ /* 0x000fc600078e0202 */
[----:B------:R-:W5:Y:S04]  /*941c0*/  LDL.LU R86, [R1+0xb0] ;  /* 0x0000b00001567983 */ /* 0x000f680000300800 */
[----:B------:R-:W5:Y:S01]  /*941d0*/  LDL.LU R85, [R1+0x98] ;  /* 0x0000980001557983 */ /* 0x000f620000300800 */
[----:B------:R-:W-:-:S03]  /*941e0*/  ISETP.GE.AND P3, PT, R0, R70, PT ;  /* 0x000000460000720c */ /* 0x000fc60003f66270 */
[----:B------:R-:W5:Y:S01]  /*941f0*/  LDL.LU R84, [R1+0xac] ;  /* 0x0000ac0001547983 */ /* 0x000f620000300800 */
[----:B------:R-:W-:Y:S01]  /*94200*/  VIADD R0, R93, 0xd1 ;  /* 0x000000d15d007836 */ /* 0x000fe20000000000 */
[----:B------:R-:W0:Y:S02]  /*94210*/  LDC R70, c[0x0][0x39c] ;  /* 0x0000e700ff467b82 */ /* 0x000e240000000800 */
[----:B------:R-:W5:Y:S04]  /*94220*/  LDL.LU R83, [R1+0xa8] ;  /* 0x0000a80001537983 */ /* 0x000f680000300800 */
[----:B------:R-:W5:Y:S04]  /*94230*/  LDL.LU R82, [R1+0xa4] ;  /* 0x0000a40001527983 */ /* 0x000f680000300800 */
[----:B------:R-:W5:Y:S04]  /*94240*/  LDL.LU R79, [R1+0xa0] ;  /* 0x0000a000014f7983 */ /* 0x000f680000300800 */
[----:B------:R0:W-:Y:S01]  /*94250*/  @P1 STG.E.U16 desc[UR6][R8.64], R10 ;  /* 0x0000000a08001986 */ /* 0x0001e2000c101506 */
[----:B-1----:R-:W-:Y:S01]  /*94260*/  ISETP.GE.AND P1, PT, R0, R68, PT ;  /* 0x000000440000720c */ /* 0x002fe20003f26270 */
[----:B------:R-:W-:Y:S01]  /*94270*/  IMAD.IADD R0, R4, 0x1, R67 ;  /* 0x0000000104007824 */ /* 0x000fe200078e0243 */
[----:B------:R-:W1:Y:S01]  /*94280*/  LDC R68, c[0x0][0x398] ;  /* 0x0000e600ff447b82 */ /* 0x000e620000000800 */
[----:B--2---:R-:W-:-:S02]  /*94290*/  F2FP.F16.F32.PACK_AB R19, R19, R78 ;  /* 0x0000004e1313723e */ /* 0x004fc400000000ff */
[----:B------:R-:W2:Y:S04]  /*942a0*/  LDL.LU R78, [R1+0x9c] ;  /* 0x00009c00014e7983 */ /* 0x000ea80000300800 */
[----:B0-----:R-:W2:Y:S01]  /*942b0*/  LDL.LU R9, [R1+0x44] ;  /* 0x0000440001097983 */ /* 0x001ea20000300800 */
[----:B------:R-:W-:-:S03]  /*942c0*/  PRMT R8, R19, 0x7632, R8 ;  /* 0x0000763213087816 */ /* 0x000fc60000000008 */
[----:B------:R0:W-:Y:S01]  /*942d0*/  @P6 STG.E.U16 desc[UR6][R6.64], R19 ;  /* 0x0000001306006986 */ /* 0x0001e2000c101506 */
[C---:B------:R-:W-:Y:S02]  /*942e0*/  ISETP.LT.AND P6, PT, R81.reuse, R18, !P3 ;  /* 0x000000125100720c */ /* 0x040fe40005fc1270 */
[----:B------:R-:W-:Y:S01]  /*942f0*/  ISETP.LT.AND P3, PT, R80, R13, !P3 ;  /* 0x0000000d5000720c */ /* 0x000fe20005f61270 */
[----:B------:R-:W5:Y:S01]  /*94300*/  LDL.LU R72, [R1+0xe0] ;  /* 0x0000e00001487983 */ /* 0x000f620000300800 */
[----:B------:R-:W1:Y:S01]  /*94310*/  LDC R18, c[0x0][0x398] ;  /* 0x0000e600ff127b82 */ /* 0x000e620000000800 */
[----:B0-----:R-:W-:Y:S02]  /*94320*/  IMAD.WIDE R6, R4, 0x2, R14 ;  /* 0x0000000204067825 */ /* 0x001fe400078e020e */
[----:B------:R-:W5:Y:S04]  /*94330*/  LDL.LU R19, [R1+0x48] ;  /* 0x0000480001137983 */ /* 0x000f680000300800 */
[----:B------:R-:W-:Y:S01]  /*94340*/  @P2 STG.E.U16 desc[UR6][R6.64], R8 ;  /* 0x0000000806002986 */ /* 0x000fe2000c101506 */
[----:B----4-:R-:W-:Y:S01]  /*94350*/  ISETP.LT.AND P2, PT, R81, R12, !P1 ;  /* 0x0000000c5100720c */ /* 0x010fe20004f41270 */
[----:B------:R-:W-:Y:S01]  /*94360*/  IMAD.WIDE R4, R0, 0x2, R2 ;  /* 0x0000000200047825 */ /* 0x000fe200078e0202 */
[----:B------:R-:W-:-:S03]  /*94370*/  ISETP.LT.AND P1, PT, R80, R11, !P1 ;  /* 0x0000000b5000720c */ /* 0x000fc60004f21270 */
[----:B------:R-:W-:Y:S01]  /*94380*/  IMAD.WIDE R10, R0, 0x2, R14 ;  /* 0x00000002000a7825 */ /* 0x000fe200078e020e */
[----:B---3--:R-:W-:Y:S02]  /*94390*/  F2FP.F16.F32.PACK_AB R20, R20, R69 ;  /* 0x000000451414723e */ /* 0x008fe400000000ff */
[----:B------:R-:W0:Y:S02]  /*943a0*/  LDC R69, c[0x0][0x39c] ;  /* 0x0000e700ff457b82 */ /* 0x000e240000000800 */
[----:B------:R-:W-:Y:S01]  /*943b0*/  PRMT R13, R20, 0x7632, R13 ;  /* 0x00007632140d7816 */ /* 0x000fe2000000000d */
[----:B------:R3:W-:Y:S04]  /*943c0*/  @P6 STG.E.U16 desc[UR6][R4.64], R20 ;  /* 0x0000001404006986 */ /* 0x0007e8000c101506 */
[----:B------:R4:W-:Y:S01]  /*943d0*/  @P3 STG.E.U16 desc[UR6][R10.64], R13 ;  /* 0x0000000d0a003986 */ /* 0x0009e2000c101506 */
[C---:B------:R-:W-:Y:S01]  /*943e0*/  VIADD R12, R93.reuse, 0xd2 ;  /* 0x000000d25d0c7836 */ /* 0x040fe20000000000 */
[----:B---3--:R-:W3:Y:S02]  /*943f0*/  LDC R20, c[0x0][0x398] ;  /* 0x0000e600ff147b82 */ /* 0x008ee40000000800 */
[----:B----4-:R-:W4:Y:S01]  /*94400*/  LDL.LU R11, [R1+0x4c] ;  /* 0x00004c00010b7983 */ /* 0x010f220000300800 */
[----:B------:R-:W-:Y:S01]  /*94410*/  IMAD.IADD R4, R0, 0x1, R67 ;  /* 0x0000000100047824 */ /* 0x000fe200078e0243 */
[----:B------:R-:W-:Y:S01]  /*94420*/  ISETP.GE.AND P3, PT, R12, R70, PT ;  /* 0x000000460c00720c */ /* 0x000fe20003f66270 */
[----:B------:R-:W-:Y:S01]  /*94430*/  VIADD R5, R93, 0xd3 ;  /* 0x000000d35d057836 */ /* 0x000fe20000000000 */
[----:B------:R-:W3:Y:S01]  /*94440*/  LDL.LU R70, [R1+0xe4] ;  /* 0x0000e40001467983 */ /* 0x000ee20000300800 */
[----:B------:R-:W-:Y:S01]  /*94450*/  IMAD.WIDE R6, R4, 0x2, R14 ;  /* 0x0000000204067825 */ /* 0x000fe200078e020e */
[----:B--2---:R-:W-:-:S03]  /*94460*/  F2FP.F16.F32.PACK_AB R21, R21, R9 ;  /* 0x000000091515723e */ /* 0x004fc600000000ff */
[----:B------:R-:W-:Y:S01]  /*94470*/  IMAD.WIDE R8, R4, 0x2, R2 ;  /* 0x0000000204087825 */ /* 0x000fe200078e0202 */
[----:B------:R-:W-:-:S04]  /*94480*/  PRMT R0, R21, 0x7632, R0 ;  /* 0x0000763215007816 */ /* 0x000fc80000000000 */
[----:B------:R2:W-:Y:S04]  /*94490*/  @P2 STG.E.U16 desc[UR6][R8.64], R21 ;  /* 0x0000001508002986 */ /* 0x0005e8000c101506 */
[----:B------:R-:W-:Y:S01]  /*944a0*/  @P1 STG.E.U16 desc[UR6][R6.64], R0 ;  /* 0x0000000006001986 */ /* 0x000fe2000c101506 */
[----:B-1----:R-:W-:Y:S01]  /*944b0*/  ISETP.LT.AND P1, PT, R81, R68, !P3 ;  /* 0x000000445100720c */ /* 0x002fe20005f21270 */
[----:B------:R-:W-:Y:S01]  /*944c0*/  IMAD.IADD R4, R4, 0x1, R67 ;  /* 0x0000000104047824 */ /* 0x000fe200078e0243 */
[----:B0-----:R-:W-:Y:S02]  /*944d0*/  ISETP.GE.AND P2, PT, R5, R69, PT ;  /* 0x000000450500720c */ /* 0x001fe40003f46270 */
[----:B------:R-:W3:Y:S01]  /*944e0*/  LDL.LU R69, [R1+0xe8] ;  /* 0x0000e80001457983 */ /* 0x000ee20000300800 */
[----:B-----5:R-:W-:Y:S01]  /*944f0*/  F2FP.F16.F32.PACK_AB R22, R22, R19 ;  /* 0x000000131616723e */ /* 0x020fe200000000ff */
[----:B--2---:R-:W0:Y:S02]  /*94500*/  LDC R21, c[0x0][0x398] ;  /* 0x0000e600ff157b82 */ /* 0x004e240000000800 */
[----:B------:R-:W2:Y:S01]  /*94510*/  LDL.LU R68, [R1+0xec] ;  /* 0x0000ec0001447983 */ /* 0x000ea20000300800 */
[----:B----4-:R-:W-:Y:S01]  /*94520*/  F2FP.F16.F32.PACK_AB R23, R23, R11 ;  /* 0x0000000b1717723e */ /* 0x010fe200000000ff */
[----:B------:R-:W-:Y:S01]  /*94530*/  IMAD.WIDE R10, R4, 0x2, R2 ;  /* 0x00000002040a7825 */ /* 0x000fe200078e0202 */
[----:B------:R-:W-:-:S03]  /*94540*/  ISETP.LT.AND P6, PT, R81, R17, !P2 ;  /* 0x000000115100720c */ /* 0x000fc600057c1270 */
[----:B------:R-:W1:Y:S01]  /*94550*/  LDC R19, c[0x0][0x39c] ;  /* 0x0000e700ff137b82 */ /* 0x000e620000000800 */
[----:B------:R4:W-:Y:S01]  /*94560*/  @P1 STG.E.U16 desc[UR6][R10.64], R22 ;  /* 0x000000160a001986 */ /* 0x0009e2000c101506 */
[C---:B------:R-:W-:Y:S02]  /*94570*/  ISETP.LT.AND P3, PT, R80.reuse, R18, !P3 ;  /* 0x000000125000720c */ /* 0x040fe40005f61270 */
[----:B------:R-:W-:-:S04]  /*94580*/  ISETP.LT.AND P2, PT, R80, R16, !P2 ;  /* 0x000000105000720c */ /* 0x000fc80005741270 */
[----:B------:R-:W5:Y:S01]  /*94590*/  LDC R16, c[0x0][0x39c] ;  /* 0x0000e700ff107b82 */ /* 0x000f620000000800 */
[----:B----4-:R-:W4:Y:S01]  /*945a0*/  LDL.LU R10, [R1+0x54] ;  /* 0x00005400010a7983 */ /* 0x010f220000300800 */
[----:B------:R-:W-:Y:S01]  /*945b0*/  IMAD.IADD R0, R4, 0x1, R67 ;  /* 0x0000000104007824 */ /* 0x000fe200078e0243 */
[----:B------:R-:W-:Y:S01]  /*945c0*/  PRMT R13, R22, 0x7632, R13 ;  /* 0x00007632160d7816 */ /* 0x000fe2000000000d */
[----:B------:R-:W-:Y:S01]  /*945d0*/  IMAD.WIDE R8, R4, 0x2, R14 ;  /* 0x0000000204087825 */ /* 0x000fe200078e020e */
[----:B------:R-:W2:Y:S03]  /*945e0*/  LDL.LU R11, [R1+0x50] ;  /* 0x00005000010b7983 */ /* 0x000ea60000300800 */
[----:B------:R-:W0:Y:S01]  /*945f0*/  LDC R18, c[0x0][0x398] ;  /* 0x0000e600ff127b82 */ /* 0x000e220000000800 */
[C---:B------:R-:W-:Y:S01]  /*94600*/  IMAD.WIDE R6, R0.reuse, 0x2, R2 ;  /* 0x0000000200067825 */ /* 0x040fe200078e0202 */
[----:B------:R1:W-:Y:S03]  /*94610*/  @P3 STG.E.U16 desc[UR6][R8.64], R13 ;  /* 0x0000000d08003986 */ /* 0x0003e6000c101506 */
[C---:B------:R-:W-:Y:S01]  /*94620*/  IMAD.WIDE R4, R0.reuse, 0x2, R14 ;  /* 0x0000000200047825 */ /* 0x040fe200078e020e */
[----:B------:R1:W-:Y:S02]  /*94630*/  @P6 STG.E.U16 desc[UR6][R6.64], R23 ;  /* 0x0000001706006986 */ /* 0x0003e4000c101506 */
[----:B------:R-:W0:Y:S01]  /*94640*/  LDC R17, c[0x0][0x39c] ;  /* 0x0000e700ff117b82 */ /* 0x000e220000000800 */
[----:B------:R-:W-:Y:S01]  /*94650*/  IMAD.IADD R0, R0, 0x1, R67 ;  /* 0x0000000100007824 */ /* 0x000fe200078e0243 */
[----:B------:R-:W3:Y:S01]  /*94660*/  LDL.LU R22, [R1+0x5c] ;  /* 0x00005c0001167983 */ /* 0x000ee20000300800 */
[----:B------:R-:W-:-:S05]  /*94670*/  PRMT R12, R23, 0x7632, R12 ;  /* 0x00007632170c7816 */ /* 0x000fca000000000c */
[----:B-1----:R-:W1:Y:S01]  /*94680*/  LDC R13, c[0x0][0x398] ;  /* 0x0000e600ff0d7b82 */ /* 0x002e620000000800 */
[----:B------:R-:W-:Y:S02]  /*94690*/  VIADD R6, R93, 0xd4 ;  /* 0x000000d45d067836 */ /* 0x000fe40000000000 */
[----:B------:R-:W-:-:S03]  /*946a0*/  IMAD.WIDE R8, R0, 0x2, R14 ;  /* 0x0000000200087825 */ /* 0x000fc600078e020e */
[----:B-----5:R-:W-:Y:S01]  /*946b0*/  ISETP.GE.AND P3, PT, R6, R16, PT ;  /* 0x000000100600720c */ /* 0x020fe20003f66270 */
[----:B------:R-:W-:Y:S01]  /*946c0*/  IMAD.IADD R6, R0, 0x1, R67 ;  /* 0x0000000100067824 */ /* 0x000fe200078e0243 */
[----:B------:R-:W5:Y:S01]  /*946d0*/  LDC R16, c[0x0][0x398] ;  /* 0x0000e600ff107b82 */ /* 0x000f620000000800 */
[----:B----4-:R-:W-:Y:S02]  /*946e0*/  F2FP.F16.F32.PACK_AB R25, R25, R10 ;  /* 0x0000000a1919723e */ /* 0x010fe400000000ff */
[----:B--2---:R-:W-:Y:S01]  /*946f0*/  F2FP.F16.F32.PACK_AB R24, R24, R11 ;  /* 0x0000000b1818723e */ /* 0x004fe200000000ff */
[----:B------:R-:W-:Y:S02]  /*94700*/  IMAD.WIDE R10, R0, 0x2, R2 ;  /* 0x00000002000a7825 */ /* 0x000fe400078e0202 */
[----:B------:R-:W2:Y:S01]  /*94710*/  LDL.LU R0, [R1+0x58] ;  /* 0x0000580001007983 */ /* 0x000ea20000300800 */
[----:B0-----:R-:W-:-:S03]  /*94720*/  ISETP.LT.AND P1, PT, R81, R21, !P3 ;  /* 0x000000155100720c */ /* 0x001fc60005f21270 */
[----:B------:R0:W-:Y:S01]  /*94730*/  @P2 STG.E.U16 desc[UR6][R4.64], R12 ;  /* 0x0000000c04002986 */ /* 0x0001e2000c101506 */
[----:B---3--:R-:W-:Y:S01]  /*94740*/  ISETP.LT.AND P3, PT, R80, R20, !P3 ;  /* 0x000000145000720c */ /* 0x008fe20005f61270 */
[----:B------:R-:W3:Y:S01]  /*94750*/  LDC R21, c[0x0][0x398] ;  /* 0x0000e600ff157b82 */ /* 0x000ee20000000800 */
[----:B------:R-:W-:-:S07]  /*94760*/  VIADD R7, R93, 0xd6 ;  /* 0x000000d65d077836 */ /* 0x000fce0000000000 */
[----:B------:R-:W4:Y:S01]  /*94770*/  LDC R20, c[0x0][0x39c] ;  /* 0x0000e700ff147b82 */ /* 0x000f220000000800 */
[----:B0-----:R-:W-:Y:S01]  /*94780*/  VIADD R4, R93, 0xd5 ;  /* 0x000000d55d047836 */ /* 0x001fe20000000000 */
[----:B------:R-:W-:-:S04]  /*94790*/  PRMT R12, R24, 0x7632, R12 ;  /* 0x00007632180c7816 */ /* 0x000fc8000000000c */
[----:B------:R-:W-:Y:S02]  /*947a0*/  ISETP.GE.AND P2, PT, R4, R19, PT ;  /* 0x000000130400720c */ /* 0x000fe40003f46270 */
[----:B------:R-:W0:Y:S01]  /*947b0*/  LDC R19, c[0x0][0x39c] ;  /* 0x0000e700ff137b82 */ /* 0x000e220000000800 */
[----:B------:R1:W-:Y:S01]  /*947c0*/  @P1 STG.E.U16 desc[UR6][R10.64], R24 ;  /* 0x000000180a001986 */ /* 0x0003e2000c101506 */
[----:B------:R-:W-:Y:S02]  /*947d0*/  ISETP.LT.AND P6, PT, R81, R18, !P2 ;  /* 0x000000125100720c */ /* 0x000fe400057c1270 */
[----:B------:R-:W-:Y:S02]  /*947e0*/  ISETP.GE.AND P1, PT, R7, R17, PT ;  /* 0x000000110700720c */ /* 0x000fe40003f26270 */
[----:B-----5:R-:W-:Y:S01]  /*947f0*/  ISETP.LT.AND P2, PT, R80, R16, !P2 ;  /* 0x000000105000720c */ /* 0x020fe20005741270 */
[----:B------:R5:W-:Y:S01]  /*94800*/  @P3 STG.E.U16 desc[UR6][R8.64], R12 ;  /* 0x0000000c08003986 */ /* 0x000be2000c101506 */
[----:B-1----:R-:W-:Y:S01]  /*94810*/  ISETP.LT.AND P3, PT, R81, R13, !P1 ;  /* 0x0000000d5100720c */ /* 0x002fe20004f61270 */
[----:B------:R-:W-:Y:S01]  /*94820*/  IMAD.WIDE R4, R6, 0x2, R2 ;  /* 0x0000000206047825 */ /* 0x000fe200078e0202 */
[----:B------:R-:W1:Y:S05]  /*94830*/  LDC R18, c[0x0][0x398] ;  /* 0x0000e600ff127b82 */ /* 0x000e6a0000000800 */
[----:B------:R3:W-:Y:S01]  /*94840*/  @P6 STG.E.U16 desc[UR6][R4.64], R25 ;  /* 0x0000001904006986 */ /* 0x0007e2000c101506 */
[----:B------:R-:W-:-:S02]  /*94850*/  F2FP.F16.F32.PACK_AB R27, R27, R22 ;  /* 0x000000161b1b723e */ /* 0x000fc400000000ff */
[----:B------:R-:W0:Y:S01]  /*94860*/  LDC R11, c[0x0][0x398] ;  /* 0x0000e600ff0b7b82 */ /* 0x000e220000000800 */
[----:B-----5:R-:W-:Y:S01]  /*94870*/  PRMT R9, R25, 0x7632, R9 ;  /* 0x0000763219097816 */ /* 0x020fe20000000009 */
[----:B------:R-:W-:-:S06]  /*94880*/  VIADD R8, R93, 0xd7 ;  /* 0x000000d75d087836 */ /* 0x000fcc0000000000 */
[----:B------:R-:W5:Y:S01]  /*94890*/  LDC R12, c[0x0][0x398] ;  /* 0x0000e600ff0c7b82 */ /* 0x000f620000000800 */
[----:B---3--:R-:W3:Y:S01]  /*948a0*/  LDL.LU R25, [R1+0xf0] ;  /* 0x0000f00001197983 */ /* 0x008ee20000300800 */
[----:B--2---:R-:W-:Y:S01]  /*948b0*/  F2FP.F16.F32.PACK_AB R26, R26, R0 ;  /* 0x000000001a1a723e */ /* 0x004fe200000000ff */
[----:B------:R-:W-:-:S05]  /*948c0*/  IMAD.IADD R0, R6, 0x1, R67 ;  /* 0x0000000106007824 */ /* 0x000fca00078e0243 */
[----:B------:R-:W2:Y:S01]  /*948d0*/  LDC R10, c[0x0][0x398] ;  /* 0x0000e600ff0a7b82 */ /* 0x000ea20000000800 */
[----:B------:R-:W-:-:S04]  /*948e0*/  IMAD.WIDE R6, R6, 0x2, R14 ;  /* 0x0000000206067825 */ /* 0x000fc800078e020e */
[----:B------:R-:W-:Y:S01]  /*948f0*/  IMAD.WIDE R4, R0, 0x2, R2 ;  /* 0x0000000200047825 */ /* 0x000fe200078e0202 */
[----:B------:R0:W-:Y:S01]  /*94900*/  @P2 STG.E.U16 desc[UR6][R6.64], R9 ;  /* 0x0000000906002986 */ /* 0x0001e2000c101506 */
[----:B----4-:R-:W-:Y:S01]  /*94910*/  ISETP.GE.AND P2, PT, R8, R20, PT ;  /* 0x000000140800720c */ /* 0x010fe20003f46270 */
[----:B------:R-:W4:Y:S02]  /*94920*/  LDC R22, c[0x0][0x39c] ;  /* 0x0000e700ff167b82 */ /* 0x000f240000000800 */
[----:B------:R1:W-:Y:S01]  /*94930*/  @P3 STG.E.U16 desc[UR6][R4.64], R26 ;  /* 0x0000001a04003986 */ /* 0x0003e2000c101506 */
[----:B------:R-:W-:Y:S01]  /*94940*/  ISETP.LT.AND P3, PT, R80, R21, !P1 ;  /* 0x000000155000720c */ /* 0x000fe20004f61270 */
[----:B------:R-:W-:-:S04]  /*94950*/  IMAD.IADD R8, R0, 0x1, R67 ;  /* 0x0000000100087824 */ /* 0x000fc800078e0243 */
[----:B------:R-:W2:Y:S01]  /*94960*/  LDC R17, c[0x0][0x398] ;  /* 0x0000e600ff117b82 */ /* 0x000ea20000000800 */
[----:B0-----:R-:W-:Y:S01]  /*94970*/  VIADD R6, R93, 0xd8 ;  /* 0x000000d85d067836 */ /* 0x001fe20000000000 */
[----:B------:R-:W-:Y:S02]  /*94980*/  PRMT R9, R26, 0x7632, R9 ;  /* 0x000076321a097816 */ /* 0x000fe40000000009 */
[----:B-1----:R-:W2:Y:S02]  /*94990*/  LDL.LU R26, [R1+0xf4] ;  /* 0x0000f400011a7983 */ /* 0x002ea40000300800 */
[----:B------:R-:W-:Y:S01]  /*949a0*/  ISETP.GE.AND P1, PT, R6, R19, PT ;  /* 0x000000130600720c */ /* 0x000fe20003f26270 */
[----:B------:R-:W-:Y:S01]  /*949b0*/  IMAD.WIDE R6, R0, 0x2, R14 ;  /* 0x0000000200067825 */ /* 0x000fe200078e020e */
[----:B------:R-:W-:Y:S01]  /*949c0*/  ISETP.LT.AND P6, PT, R81, R18, !P2 ;  /* 0x000000125100720c */ /* 0x000fe200057c1270 */
[----:B------:R-:W2:Y:S01]  /*949d0*/  LDL.LU R0, [R1+0x60] ;  /* 0x0000600001007983 */ /* 0x000ea20000300800 */
[----:B------:R-:W-:Y:S01]  /*949e0*/  PRMT R16, R27, 0x7632, R16 ;  /* 0x000076321b107816 */ /* 0x000fe20000000010 */
[----:B------:R-:W-:Y:S01]  /*949f0*/  IMAD.WIDE R4, R8, 0x2, R2 ;  /* 0x0000000208047825 */ /* 0x000fe200078e0202 */
[----:B------:R-:W0:Y:S01]  /*94a00*/  LDC R20, c[0x0][0x398] ;  /* 0x0000e600ff147b82 */ /* 0x000e220000000800 */
[----:B------:R1:W-:Y:S01]  /*94a10*/  @P3 STG.E.U16 desc[UR6][R6.64], R9 ;  /* 0x0000000906003986 */ /* 0x0003e2000c101506 */
[----:B-----5:R-:W-:-:S06]  /*94a20*/  ISETP.LT.AND P3, PT, R80, R12, !P2 ;  /* 0x0000000c5000720c */ /* 0x020fcc0005761270 */
[----:B------:R-:W5:Y:S01]  /*94a30*/  LDC R19, c[0x0][0x398] ;  /* 0x0000e600ff137b82 */ /* 0x000f620000000800 */
[----:B------:R0:W-:Y:S07]  /*94a40*/  @P6 STG.E.U16 desc[UR6][R4.64], R27 ;  /* 0x0000001b04006986 */ /* 0x0001ee000c101506 */
[----:B------:R-:W0:Y:S08]  /*94a50*/  LDC R21, c[0x0][0x39c] ;  /* 0x0000e700ff157b82 */ /* 0x000e300000000800 */
[----:B------:R-:W0:Y:S01]  /*94a60*/  LDC R18, c[0x0][0x398] ;  /* 0x0000e600ff127b82 */ /* 0x000e220000000800 */
[----:B--2---:R-:W-:Y:S01]  /*94a70*/  F2FP.F16.F32.PACK_AB R13, R28, R0 ;  /* 0x000000001c0d723e */ /* 0x004fe200000000ff */
[C---:B------:R-:W-:Y:S01]  /*94a80*/  IMAD.IADD R0, R8.reuse, 0x1, R67 ;  /* 0x0000000108007824 */ /* 0x040fe200078e0243 */
[----:B------:R-:W2:Y:S01]  /*94a90*/  LDL.LU R28, [R1+0xf8] ;  /* 0x0000f800011c7983 */ /* 0x000ea20000300800 */
[----:B-1----:R-:W-:-:S03]  /*94aa0*/  IMAD.WIDE R8, R8, 0x2, R14 ;  /* 0x0000000208087825 */ /* 0x002fc600078e020e */
[----:B0-----:R-:W2:Y:S04]  /*94ab0*/  LDL.LU R27, [R1+0x94] ;  /* 0x00009400011b7983 */ /* 0x001ea80000300800 */
[----:B------:R0:W-:Y:S04]  /*94ac0*/  @P3 STG.E.U16 desc[UR6][R8.64], R16 ;  /* 0x0000001008003986 */ /* 0x0001e8000c101506 */
[----:B0-----:R-:W2:Y:S04]  /*94ad0*/  LDL.LU R8, [R1+0x64] ;  /* 0x0000640001087983 */ /* 0x001ea80000300800 */
[----:B------:R-:W3:Y:S01]  /*94ae0*/  LDL.LU R9, [R1+0x68] ;  /* 0x0000680001097983 */ /* 0x000ee20000300800 */
[----:B------:R-:W-:-:S02]  /*94af0*/  ISETP.LT.AND P2, PT, R81, R11, !P1 ;  /* 0x0000000b5100720c */ /* 0x000fc40004f41270 */
[----:B------:R-:W-:Y:S01]  /*94b00*/  ISETP.LT.AND P1, PT, R80, R10, !P1 ;  /* 0x0000000a5000720c */ /* 0x000fe20004f21270 */
[----:B------:R-:W-:Y:S01]  /*94b10*/  VIADD R11, R93, 0xd9 ;  /* 0x000000d95d0b7836 */ /* 0x000fe20000000000 */
[----:B------:R-:W-:Y:S01]  /*94b20*/  PRMT R12, R13, 0x7632, R12 ;  /* 0x000076320d0c7816 */ /* 0x000fe2000000000c */
[----:B------:R-:W-:-:S04]  /*94b30*/  IMAD.WIDE R6, R0, 0x2, R2 ;  /* 0x0000000200067825 */ /* 0x000fc800078e0202 */
[----:B------:R-:W-:Y:S01]  /*94b40*/  IMAD.WIDE R4, R0, 0x2, R14 ;  /* 0x0000000200047825 */ /* 0x000fe200078e020e */
[----:B----4-:R-:W-:Y:S02]  /*94b50*/  ISETP.GE.AND P3, PT, R11, R22, PT ;  /* 0x000000160b00720c */ /* 0x010fe40003f66270 */
[----:B------:R-:W0:Y:S01]  /*94b60*/  LDC R22, c[0x0][0x39c] ;  /* 0x0000e700ff167b82 */ /* 0x000e220000000800 */
[----:B------:R-:W-:Y:S01]  /*94b70*/  @P2 STG.E.U16 desc[UR6][R6.64], R13 ;  /* 0x0000000d06002986 */ /* 0x000fe2000c101506 */
[----:B------:R-:W-:-:S03]  /*94b80*/  VIADD R10, R93, 0xda ;  /* 0x000000da5d0a7836 */ /* 0x000fc60000000000 */
[----:B------:R1:W-:Y:S01]  /*94b90*/  @P1 STG.E.U16 desc[UR6][R4.64], R12 ;  /* 0x0000000c04001986 */ /* 0x0003e2000c101506 */
[----:B------:R-:W-:Y:S02]  /*94ba0*/  ISETP.LT.AND P1, PT, R81, R20, !P3 ;  /* 0x000000145100720c */ /* 0x000fe40005f21270 */
[----:B-----5:R-:W-:Y:S01]  /*94bb0*/  ISETP.LT.AND P3, PT, R80, R19, !P3 ;  /* 0x000000135000720c */ /* 0x020fe20005f61270 */
[----:B------:R-:W4:Y:S01]  /*94bc0*/  LDC R20, c[0x0][0x398] ;  /* 0x0000e600ff147b82 */ /* 0x000f220000000800 */
[----:B------:R-:W-:Y:S01]  /*94bd0*/  ISETP.GE.AND P2, PT, R10, R21, PT ;  /* 0x000000150a00720c */ /* 0x000fe20003f46270 */
[----:B-1----:R-:W-:-:S06]  /*94be0*/  IMAD.IADD R4, R0, 0x1, R67 ;  /* 0x0000000100047824 */ /* 0x002fcc00078e0243 */
[----:B------:R-:W1:Y:S01]  /*94bf0*/  LDC R21, c[0x0][0x398] ;  /* 0x0000e600ff157b82 */ /* 0x000e620000000800 */
[----:B------:R-:W-:-:S04]  /*94c00*/  IMAD.WIDE R10, R4, 0x2, R2 ;  /* 0x00000002040a7825 */ /* 0x000fc800078e0202 */
[----:B------:R-:W-:-:S03]  /*94c10*/  IMAD.IADD R12, R4, 0x1, R67 ;  /* 0x00000001040c7824 */ /* 0x000fc600078e0243 */
[----:B------:R-:W5:Y:S01]  /*94c20*/  LDC R19, c[0x0][0x39c] ;  /* 0x0000e700ff137b82 */ /* 0x000f620000000800 */
[----:B------:R-:W-:Y:S01]  /*94c30*/  IMAD.WIDE R4, R4, 0x2, R14 ;  /* 0x0000000204047825 */ /* 0x000fe200078e020e */
[----:B--2---:R-:W-:-:S04]  /*94c40*/  F2FP.F16.F32.PACK_AB R29, R29, R8 ;  /* 0x000000081d1d723e */ /* 0x004fc800000000ff */
[C---:B------:R-:W-:Y:S02]  /*94c50*/  PRMT R0, R29.reuse, 0x7610, R0 ;  /* 0x000076101d007816 */ /* 0x040fe40000000000 */
[----:B---3--:R-:W-:Y:S02]  /*94c60*/  F2FP.F16.F32.PACK_AB R16, R30, R9 ;  /* 0x000000091e10723e */ /* 0x008fe400000000ff */
[----:B------:R-:W-:Y:S01]  /*94c70*/  PRMT R13, R29, 0x7632, R13 ;  /* 0x000076321d0d7816 */ /* 0x000fe2000000000d */
[----:B------:R-:W2:Y:S04]  /*94c80*/  LDL.LU R30, [R1+0x90] ;  /* 0x00009000011e7983 */ /* 0x000ea80000300800 */
[----:B------:R-:W3:Y:S04]  /*94c90*/  LDL.LU R29, [R1+0x88] ;  /* 0x00008800011d7983 */ /* 0x000ee80000300800 */
[----:B------:R0:W-:Y:S04]  /*94ca0*/  @P1 STG.E.U16 desc[UR6][R10.64], R0 ;  /* 0x000000000a001986 */ /* 0x0001e8000c101506 */
[----:B------:R1:W-:Y:S04]  /*94cb0*/  @P3 STG.E.U16 desc[UR6][R4.64], R13 ;  /* 0x0000000d04003986 */ /* 0x0003e8000c101506 */
[----:B0-----:R-:W2:Y:S04]  /*94cc0*/  LDL.LU R10, [R1+0x6c] ;  /* 0x00006c00010a7983 */ /* 0x001ea80000300800 */
[----:B-1----:R-:W3:Y:S01]  /*94cd0*/  LDL.LU R5, [R1+0x70] ;  /* 0x0000700001057983 */ /* 0x002ee20000300800 */
[----:B------:R-:W-:Y:S01]  /*94ce0*/  ISETP.LT.AND P6, PT, R81, R18, !P2 ;  /* 0x000000125100720c */ /* 0x000fe200057c1270 */
[----:B------:R-:W-:Y:S01]  /*94cf0*/  VIADD R0, R93, 0xdb ;  /* 0x000000db5d007836 */ /* 0x000fe20000000000 */
[----:B------:R-:W-:Y:S01]  /*94d00*/  ISETP.LT.AND P2, PT, R80, R17, !P2 ;  /* 0x000000115000720c */ /* 0x000fe20005741270 */
[----:B------:R-:W-:Y:S01]  /*94d10*/  IMAD.WIDE R6, R12, 0x2, R2 ;  /* 0x000000020c067825 */ /* 0x000fe200078e0202 */
[----:B------:R-:W0:Y:S02]  /*94d20*/  LDC R18, c[0x0][0x398] ;  /* 0x0000e600ff127b82 */ /* 0x000e240000000800 */
[----:B------:R-:W-:Y:S01]  /*94d30*/  ISETP.GE.AND P3, PT, R0, R22, PT ;  /* 0x000000160000720c */ /* 0x000fe20003f66270 */
[----:B------:R-:W-:Y:S01]  /*94d40*/  IMAD.WIDE R8, R12, 0x2, R14 ;  /* 0x000000020c087825 */ /* 0x000fe200078e020e */
[----:B------:R-:W-:Y:S01]  /*94d50*/  PRMT R17, R16, 0x7632, R17 ;  /* 0x0000763210117816 */ /* 0x000fe20000000011 */
[----:B------:R-:W4:Y:S01]  /*94d60*/  LDL.LU R22, [R1+0x78] ;  /* 0x0000780001167983 */ /* 0x000f220000300800 */
[----:B------:R-:W-:Y:S01]  /*94d70*/  ISETP.LT.AND P1, PT, R81, R21, !P3 ;  /* 0x000000155100720c */ /* 0x000fe20005f21270 */
[----:B------:R-:W-:Y:S01]  /*94d80*/  VIADD R4, R93, 0xdc ;  /* 0x000000dc5d047836 */ /* 0x000fe20000000000 */
[----:B------:R-:W1:Y:S01]  /*94d90*/  LDC R13, c[0x0][0x398] ;  /* 0x0000e600ff0d7b82 */ /* 0x000e620000000800 */
[----:B------:R0:W-:Y:S04]  /*94da0*/  @P6 STG.E.U16 desc[UR6][R6.64], R16 ;  /* 0x0000001006006986 */ /* 0x0001e8000c101506 */
[----:B------:R0:W-:Y:S01]  /*94db0*/  @P2 STG.E.U16 desc[UR6][R8.64], R17 ;  /* 0x0000001108002986 */ /* 0x0001e2000c101506 */
[----:B-----5:R-:W-:-:S02]  /*94dc0*/  ISETP.GE.AND P2, PT, R4, R19, PT ;  /* 0x000000130400720c */ /* 0x020fc40003f46270 */
[----:B--2---:R-:W-:Y:S01]  /*94dd0*/  F2FP.F16.F32.PACK_AB R31, R31, R10 ;  /* 0x0000000a1f1f723e */ /* 0x004fe200000000ff */
[----:B0-----:R-:W-:Y:S01]  /*94de0*/  IMAD.IADD R6, R12, 0x1, R67 ;  /* 0x000000010c067824 */ /* 0x001fe200078e0243 */
[----:B------:R-:W0:Y:S01]  /*94df0*/  LDC R17, c[0x0][0x39c] ;  /* 0x0000e700ff117b82 */ /* 0x000e220000000800 */
[----:B---3--:R-:W-:Y:S02]  /*94e00*/  F2FP.F16.F32.PACK_AB R32, R32, R5 ;  /* 0x000000052020723e */ /* 0x008fe400000000ff */
[----:B------:R-:W-:Y:S01]  /*94e10*/  IMAD.WIDE R4, R6, 0x2, R2 ;  /* 0x0000000206047825 */ /* 0x000fe200078e0202 */
[C---:B------:R-:W-:Y:S02]  /*94e20*/  PRMT R12, R31.reuse, 0x7610, R12 ;  /* 0x000076101f0c7816 */ /* 0x040fe4000000000c */
[----:B------:R-:W-:Y:S02]  /*94e30*/  PRMT R11, R31, 0x7632, R11 ;  /* 0x000076321f0b7816 */ /* 0x000fe4000000000b */
[----:B------:R-:W2:Y:S01]  /*94e40*/  LDL.LU R31, [R1+0x8c] ;  /* 0x00008c00011f7983 */ /* 0x000ea20000300800 */
[----:B------:R-:W3:Y:S03]  /*94e50*/  LDC R16, c[0x0][0x398] ;  /* 0x0000e600ff107b82 */ /* 0x000ee60000000800 */
[----:B------:R5:W-:Y:S01]  /*94e60*/  @P1 STG.E.U16 desc[UR6][R4.64], R12 ;  /* 0x0000000c04001986 */ /* 0x000be2000c101506 */
[----:B----4-:R-:W-:Y:S01]  /*94e70*/  ISETP.LT.AND P3, PT, R80, R20, !P3 ;  /* 0x000000145000720c */ /* 0x010fe20005f61270 */
[----:B------:R-:W-:-:S03]  /*94e80*/  VIADD R0, R93, 0xdd ;  /* 0x000000dd5d007836 */ /* 0x000fc60000000000 */
[----:B------:R-:W4:Y:S01]  /*94e90*/  LDC R21, c[0x0][0x398] ;  /* 0x0000e600ff157b82 */ /* 0x000f220000000800 */
[----:B-----5:R-:W5:Y:S01]  /*94ea0*/  LDL.LU R5, [R1+0x74] ;  /* 0x0000740001057983 */ /* 0x020f620000300800 */
[----:B------:R-:W-:Y:S01]  /*94eb0*/  ISETP.LT.AND P6, PT, R81, R18, !P2 ;  /* 0x000000125100720c */ /* 0x000fe200057c1270 */
[----:B------:R-:W-:Y:S01]  /*94ec0*/  IMAD.IADD R10, R6, 0x1, R67 ;  /* 0x00000001060a7824 */ /* 0x000fe200078e0243 */
[----:B0-----:R-:W-:Y:S01]  /*94ed0*/  ISETP.GE.AND P1, PT, R0, R17, PT ;  /* 0x000000110000720c */ /* 0x001fe20003f26270 */
[----:B------:R-:W-:-:S03]  /*94ee0*/  IMAD.WIDE R6, R6, 0x2, R14 ;  /* 0x0000000206067825 */ /* 0x000fc600078e020e */
[----:B------:R-:W0:Y:S02]  /*94ef0*/  LDC R19, c[0x0][0x39c] ;  /* 0x0000e700ff137b82 */ /* 0x000e240000000800 */
[----:B------:R4:W-:Y:S01]  /*94f00*/  @P3 STG.E.U16 desc[UR6][R6.64], R11 ;  /* 0x0000000b06003986 */ /* 0x0009e2000c101506 */
[----:B---3--:R-:W-:Y:S01]  /*94f10*/  ISETP.LT.AND P2, PT, R80, R16, !P2 ;  /* 0x000000105000720c */ /* 0x008fe20005741270 */
[----:B------:R-:W-:Y:S01]  /*94f20*/  IMAD.WIDE R8, R10, 0x2, R2 ;  /* 0x000000020a087825 */ /* 0x000fe200078e0202 */
[----:B-1----:R-:W-:-:S03]  /*94f30*/  ISETP.LT.AND P3, PT, R81, R13, !P1 ;  /* 0x0000000d5100720c */ /* 0x002fc60004f61270 */
[----:B------:R-:W1:Y:S01]  /*94f40*/  LDC R20, c[0x0][0x39c] ;  /* 0x0000e700ff147b82 */ /* 0x000e620000000800 */
[----:B------:R-:W-:Y:S01]  /*94f50*/  IMAD.IADD R0, R10, 0x1, R67 ;  /* 0x000000010a007824 */ /* 0x000fe200078e0243 */
[----:B------:R3:W-:Y:S03]  /*94f60*/  @P6 STG.E.U16 desc[UR6][R8.64], R32 ;  /* 0x0000002008006986 */ /* 0x0007e6000c101506 */
[----:B----4-:R-:W-:-:S03]  /*94f70*/  IMAD.WIDE R6, R0, 0x2, R2 ;  /* 0x0000000200067825 */ /* 0x010fc600078e0202 */
[----:B------:R-:W4:Y:S01]  /*94f80*/  LDC R18, c[0x0][0x398] ;  /* 0x0000e600ff127b82 */ /* 0x000f220000000800 */
[----:B---3--:R-:W-:Y:S02]  /*94f90*/  PRMT R9, R32, 0x7632, R9 ;  /* 0x0000763220097816 */ /* 0x008fe40000000009 */
[----:B------:R-:W3:Y:S05]  /*94fa0*/  LDL.LU R32, [R1+0x84] ;  /* 0x0000840001207983 */ /* 0x000eea0000300800 */
[----:B------:R-:W0:Y:S08]  /*94fb0*/  LDC R12, c[0x0][0x398] ;  /* 0x0000e600ff0c7b82 */ /* 0x000e300000000800 */
[----:B------:R-:W0:Y:S01]  /*94fc0*/  LDC R11, c[0x0][0x398] ;  /* 0x0000e600ff0b7b82 */ /* 0x000e220000000800 */
[----:B-----5:R-:W-:Y:S01]  /*94fd0*/  F2FP.F16.F32.PACK_AB R33, R33, R5 ;  /* 0x000000052121723e */ /* 0x020fe200000000ff */
[----:B------:R-:W-:-:S06]  /*94fe0*/  IMAD.WIDE R4, R10, 0x2, R14 ;  /* 0x000000020a047825 */ /* 0x000fcc00078e020e */
[----:B------:R-:W5:Y:S01]  /*94ff0*/  LDC R10, c[0x0][0x398] ;  /* 0x0000e600ff0a7b82 */ /* 0x000f620000000800 */
[----:B------:R0:W-:Y:S04]  /*95000*/  @P2 STG.E.U16 desc[UR6][R4.64], R9 ;  /* 0x0000000904002986 */ /* 0x0001e8000c101506 */
[----:B------:R1:W-:Y:S01]  /*95010*/  @P3 STG.E.U16 desc[UR6][R6.64], R33 ;  /* 0x0000002106003986 */ /* 0x0003e2000c101506 */
[----:B------:R-:W-:Y:S02]  /*95020*/  ISETP.LT.AND P3, PT, R80, R21, !P1 ;  /* 0x000000155000720c */ /* 0x000fe40004f61270 */
[C---:B------:R-:W-:Y:S01]  /*95030*/  IADD3 R8, PT, PT, R93.reuse, 0xde, RZ ;  /* 0x000000de5d087810 */ /* 0x040fe20007ffe0ff */
[----:B------:R-:W2:Y:S01]  /*95040*/  LDC R21, c[0x0][0x39c] ;  /* 0x0000e700ff157b82 */ /* 0x000ea20000000800 */
[----:B0-----:R-:W-:Y:S01]  /*95050*/  VIADD R4, R93, 0xdf ;  /* 0x000000df5d047836 */ /* 0x001fe20000000000 */
[----:B------:R-:W-:-:S02]  /*95060*/  PRMT R9, R33, 0x7632, R9 ;  /* 0x0000763221097816 */ /* 0x000fc40000000009 */
[----:B-1----:R-:W3:Y:S02]  /*95070*/  LDL.LU R33, [R1+0x80] ;  /* 0x0000800001217983 */ /* 0x002ee40000300800 */
[----:B------:R-:W-:Y:S01]  /*95080*/  ISETP.GE.AND P1, PT, R4, R19, PT ;  /* 0x000000130400720c */ /* 0x000fe20003f26270 */
[----:B------:R-:W-:Y:S01]  /*95090*/  IMAD.WIDE R4, R0, 0x2, R14 ;  /* 0x0000000200047825 */ /* 0x000fe200078e020e */
[----:B------:R-:W-:Y:S01]  /*950a0*/  ISETP.GE.AND P2, PT, R8, R20, PT ;  /* 0x000000140800720c */ /* 0x000fe20003f46270 */
[----:B------:R-:W0:Y:S03]  /*950b0*/  LDC R19, c[0x0][0x398] ;  /* 0x0000e600ff137b82 */ /* 0x000e260000000800 */
[----:B------:R1:W-:Y:S01]  /*950c0*/  @P3 STG.E.U16 desc[UR6][R4.64], R9 ;  /* 0x0000000904003986 */ /* 0x0003e2000c101506 */
[----:B------:R-:W-:Y:S01]  /*950d0*/  IMAD.IADD R8, R0, 0x1, R67 ;  /* 0x0000000100087824 */ /* 0x000fe200078e0243 */
[----:B----4-:R-:W-:-:S03]  /*950e0*/  ISETP.LT.AND P6, PT, R81, R18, !P2 ;  /* 0x000000125100720c */ /* 0x010fc600057c1270 */
[----:B------:R-:W4:Y:S01]  /*950f0*/  LDC R18, c[0x0][0x398] ;  /* 0x0000e600ff127b82 */ /* 0x000f220000000800 */
[----:B-1----:R-:W3:Y:S07]  /*95100*/  LDL.LU R5, [R1+0x7c] ;  /* 0x00007c0001057983 */ /* 0x002eee0000300800 */
[----:B------:R-:W1:Y:S01]  /*95110*/  LDC R0, c[0x0][0x398] ;  /* 0x0000e600ff007b82 */ /* 0x000e620000000800 */
[----:B------:R-:W-:Y:S02]  /*95120*/  F2FP.F16.F32.PACK_AB R44, R44, R79 ;  /* 0x0000004f2c2c723e */ /* 0x000fe400000000ff */
[----:B------:R-:W-:Y:S01]  /*95130*/  ISETP.LT.AND P3, PT, R80, R12, !P2 ;  /* 0x0000000c5000720c */ /* 0x000fe20005761270 */
[----:B------:R-:W4:Y:S01]  /*95140*/  LDL.LU R79, [R1+0x164] ;  /* 0x00016400014f7983 */ /* 0x000f220000300800 */
[----:B------:R-:W-:-:S02]  /*95150*/  F2FP.F16.F32.PACK_AB R45, R45, R82 ;  /* 0x000000522d2d723e */ /* 0x000fc400000000ff */
[----:B------:R-:W-:Y:S01]  /*95160*/  F2FP.F16.F32.PACK_AB R34, R34, R22 ;  /* 0x000000162222723e */ /* 0x000fe200000000ff */
[----:B------:R-:W4:Y:S01]  /*95170*/  LDL.LU R82, [R1+0x15c] ;  /* 0x00015c0001527983 */ /* 0x000f220000300800 */
[----:B------:R-:W-:Y:S01]  /*95180*/  ISETP.LT.AND P2, PT, R81, R11, !P1 ;  /* 0x0000000b5100720c */ /* 0x000fe20004f41270 */
[----:B------:R-:W0:Y:S01]  /*95190*/  LDC R22, c[0x0][0x39c] ;  /* 0x0000e700ff167b82 */ /* 0x000e220000000800 */
[----:B------:R-:W-:Y:S01]  /*951a0*/  IMAD.WIDE R6, R8, 0x2, R2 ;  /* 0x0000000208067825 */ /* 0x000fe200078e0202 */
[----:B-----5:R-:W-:-:S03]  /*951b0*/  ISETP.LT.AND P1, PT, R80, R10, !P1 ;  /* 0x0000000a5000720c */ /* 0x020fc60004f21270 */
[----:B------:R-:W-:Y:S01]  /*951c0*/  IMAD.IADD R10, R8, 0x1, R67 ;  /* 0x00000001080a7824 */ /* 0x000fe200078e0243 */
[----:B------:R-:W-:Y:S02]  /*951d0*/  F2FP.F16.F32.PACK_AB R43, R43, R78 ;  /* 0x0000004e2b2b723e */ /* 0x000fe400000000ff */
[----:B------:R-:W5:Y:S01]  /*951e0*/  LDC R20, c[0x0][0x398] ;  /* 0x0000e600ff147b82 */ /* 0x000f620000000800 */
[----:B------:R2:W-:Y:S01]  /*951f0*/  @P6 STG.E.U16 desc[UR6][R6.64], R34 ;  /* 0x0000002206006986 */ /* 0x0005e2000c101506 */
[----:B------:R-:W-:Y:S01]  /*95200*/  PRMT R13, R34, 0x7632, R13 ;  /* 0x00007632220d7816 */ /* 0x000fe2000000000d */
[----:B------:R-:W-:Y:S02]  /*95210*/  VIADD R11, R93, 0xe1 ;  /* 0x000000e15d0b7836 */ /* 0x000fe40000000000 */
[----:B------:R-:W5:Y:S01]  /*95220*/  LDL.LU R78, [R1+0x34] ;  /* 0x00003400014e7983 */ /* 0x000f620000300800 */
[----:B--2---:R-:W-:-:S04]  /*95230*/  IMAD.WIDE R6, R10, 0x2, R2 ;  /* 0x000000020a067825 */ /* 0x004fc800078e0202 */
[----:B------:R-:W-:Y:S01]  /*95240*/  VIADD R12, R93, 0xe0 ;  /* 0x000000e05d0c7836 */ /* 0x000fe20000000000 */
[----:B------:R-:W-:Y:S02]  /*95250*/  F2FP.F16.F32.PACK_AB R38, R38, R29 ;  /* 0x0000001d2626723e */ /* 0x000fe400000000ff */
[----:B------:R-:W-:Y:S02]  /*95260*/  F2FP.F16.F32.PACK_AB R39, R39, R31 ;  /* 0x0000001f2727723e */ /* 0x000fe400000000ff */
[----:B------:R-:W-:Y:S02]  /*95270*/  F2FP.F16.F32.PACK_AB R40, R40, R30 ;  /* 0x0000001e2828723e */ /* 0x000fe400000000ff */
[----:B------:R-:W-:Y:S02]  /*95280*/  F2FP.F16.F32.PACK_AB R41, R41, R27 ;  /* 0x0000001b2929723e */ /* 0x000fe400000000ff */
[----:B------:R-:W-:Y:S02]  /*95290*/  F2FP.F16.F32.PACK_AB R42, R42, R85 ;  /* 0x000000552a2a723e */ /* 0x000fe400000000ff */
[----:B------:R-:W-:-:S02]  /*952a0*/  PRMT R23, R45, 0x7632, R23 ;  /* 0x000076322d177816 */ /* 0x000fc40000000017 */
[----:B------:R-:W-:Y:S02]  /*952b0*/  F2FP.F16.F32.PACK_AB R46, R46, R83 ;  /* 0x000000532e2e723e */ /* 0x000fe400000000ff */
[----:B------:R-:W-:Y:S02]  /*952c0*/  F2FP.F16.F32.PACK_AB R47, R47, R84 ;  /* 0x000000542f2f723e */ /* 0x000fe400000000ff */
[----:B------:R-:W-:Y:S02]  /*952d0*/  F2FP.F16.F32.PACK_AB R48, R48, R86 ;  /* 0x000000563030723e */ /* 0x000fe400000000ff */
[----:B------:R-:W-:Y:S02]  /*952e0*/  F2FP.F16.F32.PACK_AB R49, R49, R87 ;  /* 0x000000573131723e */ /* 0x000fe400000000ff */
[----:B------:R-:W-:Y:S02]  /*952f0*/  F2FP.F16.F32.PACK_AB R50, R50, R88 ;  /* 0x000000583232723e */ /* 0x000fe400000000ff */
[----:B------:R-:W-:-:S02]  /*95300*/  F2FP.F16.F32.PACK_AB R51, R51, R89 ;  /* 0x000000593333723e */ /* 0x000fc400000000ff */
[----:B------:R-:W-:Y:S02]  /*95310*/  F2FP.F16.F32.PACK_AB R52, R52, R90 ;  /* 0x0000005a3434723e */ /* 0x000fe400000000ff */
[----:B---3--:R-:W-:Y:S01]  /*95320*/  F2FP.F16.F32.PACK_AB R16, R35, R5 ;  /* 0x000000052310723e */ /* 0x008fe200000000ff */
[----:B------:R-:W-:-:S05]  /*95330*/  IMAD.WIDE R4, R8, 0x2, R14 ;  /* 0x0000000208047825 */ /* 0x000fca00078e020e */
[----:B------:R2:W-:Y:S04]  /*95340*/  @P3 STG.E.U16 desc[UR6][R4.64], R13 ;  /* 0x0000000d04003986 */ /* 0x0005e8000c101506 */
[----:B------:R3:W-:Y:S01]  /*95350*/  @P2 STG.E.U16 desc[UR6][R6.64], R16 ;  /* 0x0000001006002986 */ /* 0x0007e2000c101506 */
[----:B------:R-:W-:Y:S01]  /*95360*/  ISETP.GE.AND P2, PT, R11, R21, PT ;  /* 0x000000150b00720c */ /* 0x000fe20003f46270 */
[----:B------:R-:W-:Y:S01]  /*95370*/  IMAD.WIDE R8, R10, 0x2, R14 ;  /* 0x000000020a087825 */ /* 0x000fe200078e020e */
[----:B------:R-:W-:Y:S01]  /*95380*/  PRMT R17, R16, 0x7632, R17 ;  /* 0x0000763210117816 */ /* 0x000fe20000000011 */
[----:B------:R-:W3:Y:S01]  /*95390*/  LDC R11, c[0x0][0x39c] ;  /* 0x0000e700ff0b7b82 */ /* 0x000ee20000000800 */
[----:B----4-:R-:W-:Y:S02]  /*953a0*/  ISETP.LT.AND P6, PT, R81, R18, !P2 ;  /* 0x000000125100720c */ /* 0x010fe400057c1270 */
[----:B-1----:R-:W-:-:S05]  /*953b0*/  ISETP.LT.AND P2, PT, R80, R0, !P2 ;  /* 0x000000005000720c */ /* 0x002fca0005741270 */
[----:B------:R-:W1:Y:S01]  /*953c0*/  LDC R0, c[0x0][0x39c] ;  /* 0x0000e700ff007b82 */ /* 0x000e620000000800 */
[----:B0-----:R-:W-:Y:S01]  /*953d0*/  ISETP.GE.AND P3, PT, R12, R22, PT ;  /* 0x000000160c00720c */ /* 0x001fe20003f66270 */
[----:B------:R0:W-:Y:S03]  /*953e0*/  @P1 STG.E.U16 desc[UR6][R8.64], R17 ;  /* 0x0000001108001986 */ /* 0x0001e6000c101506 */
[----:B-----5:R-:W-:Y:S02]  /*953f0*/  ISETP.LT.AND P1, PT, R81, R20, !P3 ;  /* 0x000000145100720c */ /* 0x020fe40005f21270 */
[----:B------:R-:W-:Y:S01]  /*95400*/  ISETP.LT.AND P3, PT, R80, R19, !P3 ;  /* 0x000000135000720c */ /* 0x000fe20005f61270 */
[----:B--2---:R-:W2:Y:S01]  /*95410*/  LDC R13, c[0x0][0x398] ;  /* 0x0000e600ff0d7b82 */ /* 0x004ea20000000800 */
[----:B---3--:R-:W-:Y:S01]  /*95420*/  IMAD.IADD R7, R10, 0x1, R67 ;  /* 0x000000010a077824 */ /* 0x008fe200078e0243 */
[----:B------:R-:W-:-:S06]  /*95430*/  F2FP.F16.F32.PACK_AB R36, R36, R33 ;  /* 0x000000212424723e */ /* 0x000fcc00000000ff */
[----:B------:R-:W3:Y:S01]  /*95440*/  LDC R12, c[0x0][0x398] ;  /* 0x0000e600ff0c7b82 */ /* 0x000ee20000000800 */
[C---:B0-----:R-:W-:Y:S01]  /*95450*/  IMAD.IADD R17, R7.reuse, 0x1, R67 ;  /* 0x0000000107117824 */ /* 0x041fe200078e0243 */
[----:B------:R-:W-:Y:S01]  /*95460*/  PRMT R18, R36, 0x7632, R18 ;  /* 0x0000763224127816 */ /* 0x000fe20000000012 */
[----:B------:R-:W-:-:S05]  /*95470*/  IMAD.WIDE R8, R7, 0x2, R2 ;  /* 0x0000000207087825 */ /* 0x000fca00078e0202 */
[----:B------:R-:W0:Y:S01]  /*95480*/  LDC R10, c[0x0][0x398] ;  /* 0x0000e600ff0a7b82 */ /* 0x000e220000000800 */
[----:B------:R-:W-:Y:S01]  /*95490*/  IMAD.WIDE R6, R7, 0x2, R14 ;  /* 0x0000000207067825 */ /* 0x000fe200078e020e */
[----:B------:R-:W-:-:S03]  /*954a0*/  F2FP.F16.F32.PACK_AB R19, R37, R32 ;  /* 0x000000202513723e */ /* 0x000fc600000000ff */
[----:B------:R-:W-:Y:S01]  /*954b0*/  VIADD R21, R93, 0xe2 ;  /* 0x000000e25d157836 */ /* 0x000fe20000000000 */
[----:B------:R4:W-:Y:S01]  /*954c0*/  @P1 STG.E.U16 desc[UR6][R8.64], R36 ;  /* 0x0000002408001986 */ /* 0x0009e2000c101506 */
[----:B------:R-:W-:Y:S01]  /*954d0*/  IMAD.WIDE R4, R17, 0x2, R2 ;  /* 0x0000000211047825 */ /* 0x000fe200078e0202 */
[----:B------:R-:W-:Y:S01]  /*954e0*/  PRMT R22, R19, 0x7632, R22 ;  /* 0x0000763213167816 */ /* 0x000fe20000000016 */
[----:B------:R-:W5:Y:S01]  /*954f0*/  LDC R16, c[0x0][0x39c] ;  /* 0x0000e700ff107b82 */ /* 0x000f620000000800 */
[----:B------:R1:W-:Y:S02]  /*95500*/  @P3 STG.E.U16 desc[UR6][R6.64], R18 ;  /* 0x0000001206003986 */ /* 0x0003e4000c101506 */
[----:B-1----:R-:W-:Y:S01]  /*95510*/  ISETP.GE.AND P3, PT, R21, R0, PT ;  /* 0x000000001500720c */ /* 0x002fe20003f66270 */
[----:B------:R-:W-:-:S04]  /*95520*/  VIADD R20, R93, 0xe3 ;  /* 0x000000e35d147836 */ /* 0x000fc80000000000 */
[----:B------:R-:W1:Y:S01]  /*95530*/  LDC R0, c[0x0][0x398] ;  /* 0x0000e600ff007b82 */ /* 0x000e620000000800 */
[----:B----4-:R-:W-:Y:S01]  /*95540*/  IMAD.WIDE R8, R17, 0x2, R14 ;  /* 0x0000000211087825 */ /* 0x010fe200078e020e */
[----:B------:R4:W-:Y:S04]  /*95550*/  @P6 STG.E.U16 desc[UR6][R4.64], R19 ;  /* 0x0000001304006986 */ /* 0x0009e8000c101506 */
[----:B------:R0:W-:Y:S01]  /*95560*/  @P2 STG.E.U16 desc[UR6][R8.64], R22 ;  /* 0x0000001608002986 */ /* 0x0001e2000c101506 */
[----:B------:R-:W-:Y:S01]  /*95570*/  ISETP.GE.AND P2, PT, R20, R11, PT ;  /* 0x0000000b1400720c */ /* 0x000fe20003f46270 */
[----:B------:R-:W5:Y:S01]  /*95580*/  LDC R18, c[0x0][0x39c] ;  /* 0x0000e700ff127b82 */ /* 0x000f620000000800 */
[----:B--2---:R-:W-:Y:S02]  /*95590*/  ISETP.LT.AND P1, PT, R81, R13, !P3 ;  /* 0x0000000d5100720c */ /* 0x004fe40005f21270 */
[----:B---3--:R-:W-:-:S05]  /*955a0*/  ISETP.LT.AND P3, PT, R80, R12, !P3 ;  /* 0x0000000c5000720c */ /* 0x008fca0005f61270 */
[----:B------:R-:W2:Y:S01]  /*955b0*/  LDC R11, c[0x0][0x398] ;  /* 0x0000e600ff0b7b82 */ /* 0x000ea20000000800 */
[----:B0-----:R-:W-:Y:S01]  /*955c0*/  ISETP.LT.AND P6, PT, R81, R10, !P2 ;  /* 0x0000000a5100720c */ /* 0x001fe200057c1270 */
[----:B------:R-:W-:Y:S01]  /*955d0*/  IMAD.IADD R7, R17, 0x1, R67 ;  /* 0x0000000111077824 */ /* 0x000fe200078e0243 */
[----:B------:R-:W-:-:S05]  /*955e0*/  PRMT R20, R38, 0x7632, R20 ;  /* 0x0000763226147816 */ /* 0x000fca0000000014 */
[----:B------:R-:W0:Y:S01]  /*955f0*/  LDC R12, c[0x0][0x39c] ;  /* 0x0000e700ff0c7b82 */ /* 0x000e220000000800 */
[C---:B----4-:R-:W-:Y:S02]  /*95600*/  IMAD.IADD R19, R7.reuse, 0x1, R67 ;  /* 0x0000000107137824 */ /* 0x050fe400078e0243 */
[----:B------:R-:W-:-:S05]  /*95610*/  IMAD.WIDE R4, R7, 0x2, R2 ;  /* 0x0000000207047825 */ /* 0x000fca00078e0202 */
[----:B------:R-:W3:Y:S01]  /*95620*/  LDC R10, c[0x0][0x398] ;  /* 0x0000e600ff0a7b82 */ /* 0x000ee20000000800 */
[----:B------:R-:W-:Y:S01]  /*95630*/  IMAD.WIDE R6, R7, 0x2, R14 ;  /* 0x0000000207067825 */ /* 0x000fe200078e020e */
[----:B------:R4:W-:Y:S06]  /*95640*/  @P1 STG.E.U16 desc[UR6][R4.64], R38 ;  /* 0x0000002604001986 */ /* 0x0009ec000c101506 */
[----:B------:R-:W3:Y:S01]  /*95650*/  LDC R17, c[0x0][0x398] ;  /* 0x0000e600ff117b82 */ /* 0x000ee20000000800 */
[----:B------:R-:W-:Y:S01]  /*95660*/  VIADD R21, R93, 0xe4 ;  /* 0x000000e45d157836 */ /* 0x000fe20000000000 */
[----:B------:R-:W-:Y:S06]  /*95670*/  @P3 STG.E.U16 desc[UR6][R6.64], R20 ;  /* 0x0000001406003986 */ /* 0x000fec000c101506 */
[----:B------:R-:W3:Y:S01]  /*95680*/  LDC R13, c[0x0][0x398] ;  /* 0x0000e600ff0d7b82 */ /* 0x000ee20000000800 */
[----:B-1----:R-:W-:Y:S01]  /*95690*/  ISETP.LT.AND P3, PT, R80, R0, !P2 ;  /* 0x000000005000720c */ /* 0x002fe20005761270 */
[----:B------:R-:W-:Y:S01]  /*956a0*/  IMAD.WIDE R8, R19, 0x2, R2 ;  /* 0x0000000213087825 */ /* 0x000fe200078e0202 */
[----:B-----5:R-:W-:-:S05]  /*956b0*/  ISETP.GE.AND P1, PT, R21, R16, PT ;  /* 0x000000101500720c */ /* 0x020fca0003f26270 */
[----:B------:R-:W1:Y:S01]  /*956c0*/  LDC R0, c[0x0][0x39c] ;  /* 0x0000e700ff007b82 */ /* 0x000e620000000800 */
[----:B------:R5:W-:Y:S01]  /*956d0*/  @P6 STG.E.U16 desc[UR6][R8.64], R39 ;  /* 0x0000002708006986 */ /* 0x000be2000c101506 */
[----:B--2---:R-:W-:Y:S01]  /*956e0*/  ISETP.LT.AND P6, PT, R81, R11, !P1 ;  /* 0x0000000b5100720c */ /* 0x004fe20004fc1270 */
[----:B------:R-:W-:Y:S02]  /*956f0*/  VIADD R11, R93, 0xe5 ;  /* 0x000000e55d0b7836 */ /* 0x000fe40000000000 */
[----:B----4-:R-:W-:-:S03]  /*95700*/  IMAD.WIDE R4, R19, 0x2, R14 ;  /* 0x0000000213047825 */ /* 0x010fc600078e020e */
[----:B------:R-:W2:Y:S01]  /*95710*/  LDC R16, c[0x0][0x398] ;  /* 0x0000e600ff107b82 */ /* 0x000ea20000000800 */
[----:B-----5:R-:W-:Y:S02]  /*95720*/  PRMT R9, R39, 0x7632, R9 ;  /* 0x0000763227097816 */ /* 0x020fe40000000009 */
[----:B0-----:R-:W-:-:S05]  /*95730*/  ISETP.GE.AND P2, PT, R11, R12, PT ;  /* 0x0000000c0b00720c */ /* 0x001fca0003f46270 */
[----:B------:R-:W0:Y:S01]  /*95740*/  LDC R20, c[0x0][0x398] ;  /* 0x0000e600ff147b82 */ /* 0x000e220000000800 */
[----:B------:R4:W-:Y:S01]  /*95750*/  @P3 STG.E.U16 desc[UR6][R4.64], R9 ;  /* 0x0000000904003986 */ /* 0x0009e2000c101506 */
[C---:B---3--:R-:W-:Y:S01]  /*95760*/  ISETP.LT.AND P3, PT, R80.reuse, R10, !P1 ;  /* 0x0000000a5000720c */ /* 0x048fe20004f61270 */
[----:B------:R-:W-:Y:S01]  /*95770*/  IMAD.IADD R21, R19, 0x1, R67 ;  /* 0x0000000113157824 */ /* 0x000fe200078e0243 */
[----:B------:R-:W-:Y:S02]  /*95780*/  ISETP.LT.AND P1, PT, R81, R17, !P2 ;  /* 0x000000115100720c */ /* 0x000fe40005721270 */
[----:B------:R-:W-:Y:S02]  /*95790*/  ISETP.LT.AND P2, PT, R80, R13, !P2 ;  /* 0x0000000d5000720c */ /* 0x000fe40005741270 */
[----:B------:R-:W3:Y:S01]  /*957a0*/  LDC R19, c[0x0][0x398] ;  /* 0x0000e600ff137b82 */ /* 0x000ee20000000800 */
[----:B------:R-:W-:Y:S01]  /*957b0*/  IMAD.WIDE R6, R21, 0x2, R2 ;  /* 0x0000000215067825 */ /* 0x000fe200078e0202 */
[----:B------:R-:W-:-:S03]  /*957c0*/  PRMT R10, R40, 0x7632, R10 ;  /* 0x00007632280a7816 */ /* 0x000fc6000000000a */
[C---:B------:R-:W-:Y:S02]  /*957d0*/  IMAD.IADD R11, R21.reuse, 0x1, R67 ;  /* 0x00000001150b7824 */ /* 0x040fe400078e0243 */
[----:B----4-:R-:W-:Y:S01]  /*957e0*/  IMAD.WIDE R8, R21, 0x2, R14 ;  /* 0x0000000215087825 */ /* 0x010fe200078e020e */
[----:B------:R4:W-:Y:S03]  /*957f0*/  @P6 STG.E.U16 desc[UR6][R6.64], R40 ;  /* 0x0000002806006986 */ /* 0x0009e6000c101506 */
[----:B------:R-:W-:Y:S01]  /*95800*/  VIADD R13, R93, 0xe6 ;  /* 0x000000e65d0d7836 */ /* 0x000fe20000000000 */
[----:B------:R-:W-:Y:S01]  /*95810*/  PRMT R12, R41, 0x7632, R12 ;  /* 0x00007632290c7816 */ /* 0x000fe2000000000c */
[----:B------:R-:W-:Y:S01]  /*95820*/  IMAD.WIDE R4, R11, 0x2, R2 ;  /* 0x000000020b047825 */ /* 0x000fe200078e0202 */
[----:B------:R5:W-:Y:S02]  /*95830*/  @P3 STG.E.U16 desc[UR6][R8.64], R10 ;  /* 0x0000000a08003986 */ /* 0x000be4000c101506 */
[----:B-1----:R-:W-:-:S02]  /*95840*/  ISETP.GE.AND P3, PT, R13, R0, PT ;  /* 0x000000000d00720c */ /* 0x002fc40003f66270 */
[----:B------:R-:W1:Y:S01]  /*95850*/  LDC R0, c[0x0][0x39c] ;  /* 0x0000e700ff007b82 */ /* 0x000e620000000800 */
[----:B----4-:R-:W-:Y:S01]  /*95860*/  IMAD.WIDE R6, R11, 0x2, R14 ;  /* 0x000000020b067825 */ /* 0x010fe200078e020e */
[----:B------:R-:W-:Y:S04]  /*95870*/  @P1 STG.E.U16 desc[UR6][R4.64], R41 ;  /* 0x0000002904001986 */ /* 0x000fe8000c101506 */
[----:B------:R4:W-:Y:S02]  /*95880*/  @P2 STG.E.U16 desc[UR6][R6.64], R12 ;  /* 0x0000000c06002986 */ /* 0x0009e4000c101506 */
[----:B------:R-:W1:Y:S01]  /*95890*/  LDC R13, c[0x0][0x398] ;  /* 0x0000e600ff0d7b82 */ /* 0x000e620000000800 */
[----:B------:R-:W-:Y:S01]  /*958a0*/  VIADD R17, R93, 0xe7 ;  /* 0x000000e75d117836 */ /* 0x000fe20000000000 */
[----:B--2---:R-:W-:-:S06]  /*958b0*/  ISETP.LT.AND P2, PT, R81, R16, !P3 ;  /* 0x000000105100720c */ /* 0x004fcc0005f41270 */
[----:B-----5:R-:W2:Y:S08]  /*958c0*/  LDC R10, c[0x0][0x39c] ;  /* 0x0000e700ff0a7b82 */ /* 0x020eb00000000800 */
[----:B----4-:R-:W4:Y:S01]  /*958d0*/  LDC R12, c[0x0][0x398] ;  /* 0x0000e600ff0c7b82 */ /* 0x010f220000000800 */
[----:B------:R-:W-:Y:S01]  /*958e0*/  ISETP.GE.AND P1, PT, R17, R18, PT ;  /* 0x000000121100720c */ /* 0x000fe20003f26270 */
[----:B------:R-:W-:Y:S01]  /*958f0*/  IMAD.IADD R7, R11, 0x1, R67 ;  /* 0x000000010b077824 */ /* 0x000fe200078e0243 */
[----:B---3--:R-:W-:-:S05]  /*95900*/  ISETP.LT.AND P6, PT, R80, R19, !P3 ;  /* 0x000000135000720c */ /* 0x008fca0005fc1270 */
[----:B------:R-:W3:Y:S01]  /*95910*/  LDC R16, c[0x0][0x398] ;  /* 0x0000e600ff107b82 */ /* 0x000ee20000000800 */
[----:B0-----:R-:W-:Y:S01]  /*95920*/  ISETP.LT.AND P3, PT, R81, R20, !P1 ;  /* 0x000000145100720c */ /* 0x001fe20004f61270 */
[----:B------:R-:W-:Y:S01]  /*95930*/  IMAD.WIDE R4, R7, 0x2, R2 ;  /* 0x0000000207047825 */ /* 0x000fe200078e0202 */
[----:B------:R-:W-:-:S03]  /*95940*/  PRMT R20, R42, 0x7632, R20 ;  /* 0x000076322a147816 */ /* 0x000fc60000000014 */
[----:B------:R-:W-:Y:S02]  /*95950*/  IMAD.IADD R11, R7, 0x1, R67 ;  /* 0x00000001070b7824 */ /* 0x000fe400078e0243 */
[----:B------:R-:W-:Y:S01]  /*95960*/  VIADD R19, R93, 0xe8 ;  /* 0x000000e85d137836 */ /* 0x000fe20000000000 */
[----:B------:R-:W0:Y:S01]  /*95970*/  LDC R17, c[0x0][0x398] ;  /* 0x0000e600ff117b82 */ /* 0x000e220000000800 */
[----:B------:R-:W-:Y:S01]  /*95980*/  IMAD.WIDE R6, R7, 0x2, R14 ;  /* 0x0000000207067825 */ /* 0x000fe200078e020e */
[----:B------:R5:W-:Y:S02]  /*95990*/  @P2 STG.E.U16 desc[UR6][R4.64], R42 ;  /* 0x0000002a04002986 */ /* 0x000be4000c101506 */
[----:B-1----:R-:W-:Y:S01]  /*959a0*/  ISETP.GE.AND P2, PT, R19, R0, PT ;  /* 0x000000001300720c */ /* 0x002fe20003f46270 */
[----:B------:R-:W-:-:S03]  /*959b0*/  IMAD.WIDE R8, R11, 0x2, R2 ;  /* 0x000000020b087825 */ /* 0x000fc600078e0202 */
[----:B------:R-:W1:Y:S01]  /*959c0*/  LDC R18, c[0x0][0x398] ;  /* 0x0000e600ff127b82 */ /* 0x000e620000000800 */
[----:B------:R0:W-:Y:S01]  /*959d0*/  @P6 STG.E.U16 desc[UR6][R6.64], R20 ;  /* 0x0000001406006986 */ /* 0x0001e2000c101506 */
[----:B----4-:R-:W-:-:S03]  /*959e0*/  ISETP.LT.AND P1, PT, R80, R12, !P1 ;  /* 0x0000000c5000720c */ /* 0x010fc60004f21270 */
[----:B------:R4:W-:Y:S03]  /*959f0*/  @P3 STG.E.U16 desc[UR6][R8.64], R43 ;  /* 0x0000002b08003986 */ /* 0x0009e6000c101506 */
[----:B------:R-:W4:Y:S01]  /*95a00*/  LDC R0, c[0x0][0x39c] ;  /* 0x0000e700ff007b82 */ /* 0x000f220000000800 */
[----:B------:R-:W-:Y:S01]  /*95a10*/  ISETP.LT.AND P3, PT, R81, R13, !P2 ;  /* 0x0000000d5100720c */ /* 0x000fe20005761270 */
[----:B-----5:R-:W-:Y:S01]  /*95a20*/  VIADD R5, R93, 0xe9 ;  /* 0x000000e95d057836 */ /* 0x020fe20000000000 */
[----:B---3--:R-:W-:-:S05]  /*95a30*/  ISETP.LT.AND P2, PT, R80, R16, !P2 ;  /* 0x000000105000720c */ /* 0x008fca0005741270 */
[----:B------:R-:W3:Y:S01]  /*95a40*/  LDC R12, c[0x0][0x39c] ;  /* 0x0000e700ff0c7b82 */ /* 0x000ee20000000800 */
[----:B------:R-:W-:Y:S01]  /*95a50*/  IMAD.IADD R13, R11, 0x1, R67 ;  /* 0x000000010b0d7824 */ /* 0x000fe200078e0243 */
[----:B--2---:R-:W-:Y:S01]  /*95a60*/  ISETP.GE.AND P6, PT, R5, R10, PT ;  /* 0x0000000a0500720c */ /* 0x004fe20003fc6270 */
[----:B------:R-:W-:Y:S01]  /*95a70*/  IMAD.WIDE R4, R11, 0x2, R14 ;  /* 0x000000020b047825 */ /* 0x000fe200078e020e */
[----:B------:R-:W-:-:S04]  /*95a80*/  PRMT R22, R43, 0x7632, R22 ;  /* 0x000076322b167816 */ /* 0x000fc80000000016 */
[----:B------:R-:W2:Y:S01]  /*95a90*/  LDC R16, c[0x0][0x398] ;  /* 0x0000e600ff107b82 */ /* 0x000ea20000000800 */
[----:B0-----:R-:W-:Y:S01]  /*95aa0*/  IMAD.WIDE R6, R13, 0x2, R2 ;  /* 0x000000020d067825 */ /* 0x001fe200078e0202 */
[----:B------:R-:W-:Y:S06]  /*95ab0*/  @P1 STG.E.U16 desc[UR6][R4.64], R22 ;  /* 0x0000001604001986 */ /* 0x000fec000c101506 */
[----:B------:R-:W0:Y:S01]  /*95ac0*/  LDC R19, c[0x0][0x398] ;  /* 0x0000e600ff137b82 */ /* 0x000e220000000800 */
[----:B------:R5:W-:Y:S07]  /*95ad0*/  @P3 STG.E.U16 desc[UR6][R6.64], R44 ;  /* 0x0000002c06003986 */ /* 0x000bee000c101506 */
[----:B------:R-:W0:Y:S01]  /*95ae0*/  LDC R20, c[0x0][0x398] ;  /* 0x0000e600ff147b82 */ /* 0x000e220000000800 */
[----:B------:R-:W-:Y:S01]  /*95af0*/  ISETP.LT.AND P3, PT, R81, R17, !P6 ;  /* 0x000000115100720c */ /* 0x000fe20007761270 */
[----:B------:R-:W-:Y:S01]  /*95b00*/  VIADD R21, R93, 0xea ;  /* 0x000000ea5d157836 */ /* 0x000fe20000000000 */
[----:B-1----:R-:W-:Y:S01]  /*95b10*/  ISETP.LT.AND P6, PT, R80, R18, !P6 ;  /* 0x000000125000720c */ /* 0x002fe200077c1270 */
[----:B----4-:R-:W-:Y:S01]  /*95b20*/  IMAD.WIDE R8, R13, 0x2, R14 ;  /* 0x000000020d087825 */ /* 0x010fe200078e020e */
[----:B------:R-:W-:-:S03]  /*95b30*/  PRMT R11, R44, 0x7632, R11 ;  /* 0x000076322c0b7816 */ /* 0x000fc6000000000b */
[----:B------:R-:W-:Y:S01]  /*95b40*/  IMAD.IADD R13, R13, 0x1, R67 ;  /* 0x000000010d0d7824 */ /* 0x000fe200078e0243 */
[----:B------:R-:W1:Y:S01]  /*95b50*/  LDC R17, c[0x0][0x398] ;  /* 0x0000e600ff117b82 */ /* 0x000e620000000800 */
[----:B-----5:R-:W-:Y:S01]  /*95b60*/  VIADD R7, R93, 0xeb ;  /* 0x000000eb5d077836 */ /* 0x020fe20000000000 */
[----:B------:R-:W-:Y:S01]  /*95b70*/  ISETP.GE.AND P1, PT, R21, R0, PT ;  /* 0x000000001500720c */ /* 0x000fe20003f26270 */
[----:B------:R4:W-:Y:S01]  /*95b80*/  @P2 STG.E.U16 desc[UR6][R8.64], R11 ;  /* 0x0000000b08002986 */ /* 0x0009e2000c101506 */
[----:B------:R-:W-:Y:S02]  /*95b90*/  IMAD.WIDE R4, R13, 0x2, R14 ;  /* 0x000000020d047825 */ /* 0x000fe400078e020e */
[----:B---3--:R-:W-:Y:S02]  /*95ba0*/  ISETP.GE.AND P2, PT, R7, R12, PT ;  /* 0x0000000c0700720c */ /* 0x008fe40003f46270 */
[----:B------:R-:W3:Y:S01]  /*95bb0*/  LDC R0, c[0x0][0x39c] ;  /* 0x0000e700ff007b82 */ /* 0x000ee20000000800 */
[----:B----4-:R-:W-:-:S07]  /*95bc0*/  IMAD.WIDE R10, R13, 0x2, R2 ;  /* 0x000000020d0a7825 */ /* 0x010fce00078e0202 */
[----:B------:R-:W4:Y:S01]  /*95bd0*/  LDC R12, c[0x0][0x39c] ;  /* 0x0000e700ff0c7b82 */ /* 0x000f220000000800 */
[----:B------:R-:W-:Y:S01]  /*95be0*/  @P3 STG.E.U16 desc[UR6][R10.64], R45 ;  /* 0x0000002d0a003986 */ /* 0x000fe2000c101506 */
[----:B0-----:R-:W-:-:S03]  /*95bf0*/  ISETP.LT.AND P3, PT, R81, R20, !P2 ;  /* 0x000000145100720c */ /* 0x001fc60005761270 */
[----:B------:R0:W-:Y:S01]  /*95c00*/  @P6 STG.E.U16 desc[UR6][R4.64], R23 ;  /* 0x0000001704006986 */ /* 0x0001e2000c101506 */
[----:B--2---:R-:W-:Y:S01]  /*95c10*/  ISETP.LT.AND P6, PT, R81, R16, !P1 ;  /* 0x000000105100720c */ /* 0x004fe20004fc1270 */
[--C-:B------:R-:W-:Y:S01]  /*95c20*/  IMAD.IADD R9, R13, 0x1, R67.reuse ;  /* 0x000000010d097824 */ /* 0x100fe200078e0243 */
[----:B------:R-:W-:Y:S01]  /*95c30*/  ISETP.LT.AND P1, PT, R80, R19, !P1 ;  /* 0x000000135000720c */ /* 0x000fe20004f21270 */
[----:B------:R-:W2:Y:S02]  /*95c40*/  LDC R16, c[0x0][0x398] ;  /* 0x0000e600ff107b82 */ /* 0x000ea40000000800 */
[----:B------:R-:W-:Y:S01]  /*95c50*/  IMAD.IADD R13, R9, 0x1, R67 ;  /* 0x00000001090d7824 */ /* 0x000fe200078e0243 */
[----:B------:R-:W-:-:S05]  /*95c60*/  PRMT R21, R46, 0x7632, R21 ;  /* 0x000076322e157816 */ /* 0x000fca0000000015 */
[----:B------:R-:W5:Y:S01]  /*95c70*/  LDC R18, c[0x0][0x398] ;  /* 0x0000e600ff127b82 */ /* 0x000f620000000800 */
[----:B0-----:R-:W-:-:S04]  /*95c80*/  IMAD.WIDE R4, R9, 0x2, R2 ;  /* 0x0000000209047825 */ /* 0x001fc800078e0202 */
[----:B------:R-:W-:-:S03]  /*95c90*/  IMAD.WIDE R8, R9, 0x2, R14 ;  /* 0x0000000209087825 */ /* 0x000fc600078e020e */
[----:B------:R-:W0:Y:S01]  /*95ca0*/  LDC R19, c[0x0][0x398] ;  /* 0x0000e600ff137b82 */ /* 0x000e220000000800 */
[----:B------:R-:W-:Y:S01]  /*95cb0*/  IMAD.WIDE R6, R13, 0x2, R2 ;  /* 0x000000020d067825 */ /* 0x000fe200078e0202 */
[----:B-1----:R-:W-:Y:S01]  /*95cc0*/  ISETP.LT.AND P2, PT, R80, R17, !P2 ;  /* 0x000000115000720c */ /* 0x002fe20005741270 */
[----:B------:R1:W-:Y:S02]  /*95cd0*/  @P6 STG.E.U16 desc[UR6][R4.64], R46 ;  /* 0x0000002e04006986 */ /* 0x0003e4000c101506 */
[C---:B------:R-:W-:Y:S02]  /*95ce0*/  VIADD R11, R93.reuse, 0xec ;  /* 0x000000ec5d0b7836 */ /* 0x040fe40000000000 */
[----:B------:R2:W-:Y:S01]  /*95cf0*/  @P1 STG.E.U16 desc[UR6][R8.64], R21 ;  /* 0x0000001508001986 */ /* 0x0005e2000c101506 */
[----:B------:R-:W-:Y:S01]  /*95d00*/  VIADD R17, R93, 0xed ;  /* 0x000000ed5d117836 */ /* 0x000fe20000000000 */
[----:B------:R-:W0:Y:S02]  /*95d10*/  LDC R20, c[0x0][0x398] ;  /* 0x0000e600ff147b82 */ /* 0x000e240000000800 */
[----:B------:R-:W-:Y:S01]  /*95d20*/  @P3 STG.E.U16 desc[UR6][R6.64], R47 ;  /* 0x0000002f06003986 */ /* 0x000fe2000c101506 */
[----:B---3--:R-:W-:-:S02]  /*95d30*/  ISETP.GE.AND P3, PT, R11, R0, PT ;  /* 0x000000000b00720c */ /* 0x008fc40003f66270 */
[----:B----4-:R-:W-:-:S03]  /*95d40*/  ISETP.GE.AND P1, PT, R17, R12, PT ;  /* 0x0000000c1100720c */ /* 0x010fc60003f26270 */
[----:B------:R-:W3:Y:S01]  /*95d50*/  LDC R0, c[0x0][0x39c] ;  /* 0x0000e700ff007b82 */ /* 0x000ee20000000800 */
[----:B-1----:R-:W-:Y:S01]  /*95d60*/  PRMT R5, R47, 0x7632, R5 ;  /* 0x000076322f057816 */ /* 0x002fe20000000005 */
[----:B------:R-:W-:-:S06]  /*95d70*/  IMAD.WIDE R10, R13, 0x2, R14 ;  /* 0x000000020d0a7825 */ /* 0x000fcc00078e020e */
[----:B------:R-:W1:Y:S01]  /*95d80*/  LDC R17, c[0x0][0x398] ;  /* 0x0000e600ff117b82 */ /* 0x000e620000000800 */
[----:B------:R4:W-:Y:S01]  /*95d90*/  @P2 STG.E.U16 desc[UR6][R10.64], R5 ;  /* 0x000000050a002986 */ /* 0x0009e2000c101506 */
[----:B--2---:R-:W-:-:S06]  /*95da0*/  ISETP.LT.AND P2, PT, R81, R16, !P3 ;  /* 0x000000105100720c */ /* 0x004fcc0005f41270 */
[----:B------:R-:W2:Y:S01]  /*95db0*/  LDC R12, c[0x0][0x39c] ;  /* 0x0000e700ff0c7b82 */ /* 0x000ea20000000800 */
[----:B-----5:R-:W-:Y:S01]  /*95dc0*/  ISETP.LT.AND P6, PT, R80, R18, !P3 ;  /* 0x000000125000720c */ /* 0x020fe20005fc1270 */
[--C-:B------:R-:W-:Y:S01]  /*95dd0*/  IMAD.IADD R9, R13, 0x1, R67.reuse ;  /* 0x000000010d097824 */ /* 0x100fe200078e0243 */
[----:B0-----:R-:W-:Y:S01]  /*95de0*/  ISETP.LT.AND P3, PT, R81, R19, !P1 ;  /* 0x000000135100720c */ /* 0x001fe20004f61270 */
[----:B------:R-:W-:Y:S02]  /*95df0*/  VIADD R19, R93, 0xee ;  /* 0x000000ee5d137836 */ /* 0x000fe40000000000 */
[C---:B------:R-:W-:Y:S02]  /*95e00*/  IMAD.IADD R13, R9.reuse, 0x1, R67 ;  /* 0x00000001090d7824 */ /* 0x040fe400078e0243 */
[----:B------:R-:W0:Y:S01]  /*95e10*/  LDC R16, c[0x0][0x398] ;  /* 0x0000e600ff107b82 */ /* 0x000e220000000800 */
[----:B----4-:R-:W-:Y:S01]  /*95e20*/  IMAD.WIDE R4, R9, 0x2, R2 ;  /* 0x0000000209047825 */ /* 0x010fe200078e0202 */
[----:B------:R-:W-:-:S06]  /*95e30*/  PRMT R21, R48, 0x7632, R21 ;  /* 0x0000763230157816 */ /* 0x000fcc0000000015 */
[----:B------:R-:W4:Y:S01]  /*95e40*/  LDC R18, c[0x0][0x398] ;  /* 0x0000e600ff127b82 */ /* 0x000f220000000800 */
[----:B------:R-:W-:Y:S01]  /*95e50*/  IMAD.WIDE R8, R9, 0x2, R14 ;  /* 0x0000000209087825 */ /* 0x000fe200078e020e */
[----:B------:R-:W-:Y:S06]  /*95e60*/  @P2 STG.E.U16 desc[UR6][R4.64], R48 ;  /* 0x0000003004002986 */ /* 0x000fec000c101506 */
[----:B------:R-:W5:Y:S01]  /*95e70*/  LDC R10, c[0x0][0x398] ;  /* 0x0000e600ff0a7b82 */ /* 0x000f620000000800 */
[----:B------:R-:W-:Y:S01]  /*95e80*/  IMAD.WIDE R6, R13, 0x2, R2 ;  /* 0x000000020d067825 */ /* 0x000fe200078e0202 */
[----:B---3--:R-:W-:Y:S01]  /*95e90*/  ISETP.GE.AND P2, PT, R19, R0, PT ;  /* 0x000000001300720c */ /* 0x008fe20003f46270 */
[----:B------:R3:W-:Y:S01]  /*95ea0*/  @P6 STG.E.U16 desc[UR6][R8.64], R21 ;  /* 0x0000001508006986 */ /* 0x0007e2000c101506 */
[----:B-1----:R-:W-:Y:S01]  /*95eb0*/  ISETP.LT.AND P6, PT, R80, R17, !P1 ;  /* 0x000000115000720c */ /* 0x002fe20004fc1270 */
[----:B------:R-:W-:-:S02]  /*95ec0*/  VIADD R11, R93, 0xef ;  /* 0x000000ef5d0b7836 */ /* 0x000fc40000000000 */
[----:B------:R1:W-:Y:S01]  /*95ed0*/  @P3 STG.E.U16 desc[UR6][R6.64], R49 ;  /* 0x0000003106003986 */ /* 0x0003e2000c101506 */
[----:B------:R-:W-:Y:S01]  /*95ee0*/  ISETP.LT.AND P3, PT, R81, R20, !P2 ;  /* 0x000000145100720c */ /* 0x000fe20005761270 */
[----:B------:R-:W5:Y:S01]  /*95ef0*/  LDC R0, c[0x0][0x39c] ;  /* 0x0000e700ff007b82 */ /* 0x000f620000000800 */
[----:B--2---:R-:W-:Y:S01]  /*95f00*/  ISETP.GE.AND P1, PT, R11, R12, PT ;  /* 0x0000000c0b00720c */ /* 0x004fe20003f26270 */
[----:B------:R-:W-:-:S06]  /*95f10*/  IMAD.IADD R11, R13, 0x1, R67 ;  /* 0x000000010d0b7824 */ /* 0x000fcc00078e0243 */
[----:B------:R-:W2:Y:S01]  /*95f20*/  LDC R17, c[0x0][0x398] ;  /* 0x0000e600ff117b82 */ /* 0x000ea20000000800 */
[----:B---3--:R-:W-:Y:S01]  /*95f30*/  IMAD.WIDE R8, R13, 0x2, R14 ;  /* 0x000000020d087825 */ /* 0x008fe200078e020e */
[----:B-1----:R-:W-:-:S03]  /*95f40*/  PRMT R7, R49, 0x7632, R7 ;  /* 0x0000763231077816 */ /* 0x002fc60000000007 */
[----:B------:R-:W-:Y:S01]  /*95f50*/  IMAD.WIDE R4, R11, 0x2, R2 ;  /* 0x000000020b047825 */ /* 0x000fe200078e0202 */
[----:B0-----:R-:W-:Y:S02]  /*95f60*/  ISETP.LT.AND P2, PT, R80, R16, !P2 ;  /* 0x000000105000720c */ /* 0x001fe40005741270 */
[----:B------:R-:W0:Y:S01]  /*95f70*/  LDC R12, c[0x0][0x39c] ;  /* 0x0000e700ff0c7b82 */ /* 0x000e220000000800 */
[----:B------:R1:W-:Y:S01]  /*95f80*/  @P6 STG.E.U16 desc[UR6][R8.64], R7 ;  /* 0x0000000708006986 */ /* 0x0003e2000c101506 */
[----:B----4-:R-:W-:-:S03]  /*95f90*/  ISETP.LT.AND P6, PT, R81, R18, !P1 ;  /* 0x000000125100720c */ /* 0x010fc60004fc1270 */
[----:B------:R3:W-:Y:S01]  /*95fa0*/  @P3 STG.E.U16 desc[UR6][R4.64], R50 ;  /* 0x0000003204003986 */ /* 0x0007e2000c101506 */
[----:B-----5:R-:W-:Y:S02]  /*95fb0*/  ISETP.LT.AND P3, PT, R80, R10, !P1 ;  /* 0x0000000a5000720c */ /* 0x020fe40004f61270 */
[----:B------:R-:W4:Y:S01]  /*95fc0*/  LDC R19, c[0x0][0x398] ;  /* 0x0000e600ff137b82 */ /* 0x000f220000000800 */
[----:B------:R-:W-:Y:S01]  /*95fd0*/  IMAD.IADD R13, R11, 0x1, R67 ;  /* 0x000000010b0d7824 */ /* 0x000fe200078e0243 */
[----:B------:R-:W-:Y:S01]  /*95fe0*/  PRMT R18, R50, 0x7632, R18 ;  /* 0x0000763232127816 */ /* 0x000fe20000000012 */
[----:B------:R-:W-:-:S05]  /*95ff0*/  VIADD R21, R93, 0xf0 ;  /* 0x000000f05d157836 */ /* 0x000fca0000000000 */
[----:B------:R-:W5:Y:S01]  /*96000*/  LDC R20, c[0x0][0x398] ;  /* 0x0000e600ff147b82 */ /* 0x000f620000000800 */
[----:B------:R-:W-:-:S07]  /*96010*/  IMAD.WIDE R10, R11, 0x2, R14 ;  /* 0x000000020b0a7825 */ /* 0x000fce00078e020e */
[----:B------:R-:W5:Y:S01]  /*96020*/  LDC R16, c[0x0][0x398] ;  /* 0x0000e600ff107b82 */ /* 0x000f620000000800 */
[----:B-1----:R-:W-:Y:S01]  /*96030*/  IMAD.WIDE R6, R13, 0x2, R2 ;  /* 0x000000020d067825 */ /* 0x002fe200078e0202 */
[----:B------:R-:W-:-:S03]  /*96040*/  PRMT R22, R51, 0x7632, R22 ;  /* 0x0000763233167816 */ /* 0x000fc60000000016 */
[----:B------:R-:W-:Y:S01]  /*96050*/  IMAD.WIDE R8, R13, 0x2, R14 ;  /* 0x000000020d087825 */ /* 0x000fe200078e020e */
[----:B------:R-:W-:Y:S01]  /*96060*/  ISETP.GE.AND P1, PT, R21, R0, PT ;  /* 0x000000001500720c */ /* 0x000fe20003f26270 */
[----:B------:R-:W-:Y:S01]  /*96070*/  @P2 STG.E.U16 desc[UR6][R10.64], R18 ;  /* 0x000000120a002986 */ /* 0x000fe2000c101506 */
[----:B------:R-:W1:Y:S03]  /*96080*/  LDC R0, c[0x0][0x39c] ;  /* 0x0000e700ff007b82 */ /* 0x000e660000000800 */
[----:B------:R4:W-:Y:S01]  /*96090*/  @P6 STG.E.U16 desc[UR6][R6.64], R51 ;  /* 0x0000003306006986 */ /* 0x0009e2000c101506 */
[----:B---3--:R-:W-:-:S03]  /*960a0*/  VIADD R5, R93, 0xf1 ;  /* 0x000000f15d057836 */ /* 0x008fc60000000000 */
[----:B------:R3:W-:Y:S01]  /*960b0*/  @P3 STG.E.U16 desc[UR6][R8.64], R22 ;  /* 0x0000001608003986 */ /* 0x0007e2000c101506 */
[----:B--2---:R-:W-:Y:S01]  /*960c0*/  ISETP.LT.AND P3, PT, R81, R17, !P1 ;  /* 0x000000115100720c */ /* 0x004fe20004f61270 */
[----:B------:R-:W2:Y:S01]  /*960d0*/  LDC R21, c[0x0][0x398] ;  /* 0x0000e600ff157b82 */ /* 0x000ea20000000800 */
[----:B0-----:R-:W-:-:S07]  /*960e0*/  ISETP.GE.AND P2, PT, R5, R12, PT ;  /* 0x0000000c0500720c */ /* 0x001fce0003f46270 */
[----:B------:R-:W0:Y:S01]  /*960f0*/  LDC R17, c[0x0][0x398] ;  /* 0x0000e600ff117b82 */ /* 0x000e220000000800 */
[C---:B----4-:R-:W-:Y:S01]  /*96100*/  ISETP.LT.AND P1, PT, R80.reuse, R19, !P1 ;  /* 0x000000135000720c */ /* 0x050fe20004f21270 */
[----:B------:R-:W-:Y:S01]  /*96110*/  IMAD.IADD R7, R13, 0x1, R67 ;  /* 0x000000010d077824 */ /* 0x000fe200078e0243 */
[----:B-----5:R-:W-:Y:S02]  /*96120*/  ISETP.LT.AND P6, PT, R81, R20, !P2 ;  /* 0x000000145100720c */ /* 0x020fe400057c1270 */
[----:B------:R-:W-:-:S03]  /*96130*/  ISETP.LT.AND P2, PT, R80, R16, !P2 ;  /* 0x000000105000720c */ /* 0x000fc60005741270 */
[----:B------:R-:W4:Y:S01]  /*96140*/  LDC R18, c[0x0][0x398] ;  /* 0x0000e600ff127b82 */ /* 0x000f220000000800 */
[----:B------:R-:W-:Y:S01]  /*96150*/  IMAD.IADD R13, R7, 0x1, R67 ;  /* 0x00000001070d7824 */ /* 0x000fe200078e0243 */
[----:B------:R-:W-:Y:S01]  /*96160*/  F2FP.F16.F32.PACK_AB R53, R53, R91 ;  /* 0x0000005b3535723e */ /* 0x000fe200000000ff */
[----:B------:R-:W-:-:S05]  /*96170*/  IMAD.WIDE R4, R7, 0x2, R2 ;  /* 0x0000000207047825 */ /* 0x000fca00078e0202 */
[----:B------:R-:W5:Y:S01]  /*96180*/  LDC R12, c[0x0][0x39c] ;  /* 0x0000e700ff0c7b82 */ /* 0x000f620000000800 */
[----:B------:R-:W-:Y:S01]  /*96190*/  IADD3 R23, PT, PT, R93, 0xf2, RZ ;  /* 0x000000f25d177810 */ /* 0x000fe20007ffe0ff */
[----:B------:R-:W-:Y:S01]  /*961a0*/  IMAD.WIDE R6, R7, 0x2, R14 ;  /* 0x0000000207067825 */ /* 0x000fe200078e020e */
[----:B---3--:R-:W-:-:S05]  /*961b0*/  PRMT R22, R52, 0x7632, R22 ;  /* 0x0000763234167816 */ /* 0x008fca0000000016 */
[----:B------:R-:W3:Y:S01]  /*961c0*/  LDC R19, c[0x0][0x398] ;  /* 0x0000e600ff137b82 */ /* 0x000ee20000000800 */
[----:B------:R-:W-:Y:S01]  /*961d0*/  IMAD.WIDE R8, R13, 0x2, R2 ;  /* 0x000000020d087825 */ /* 0x000fe200078e0202 */
[----:B------:R-:W-:Y:S01]  /*961e0*/  PRMT R24, R53, 0x7632, R24 ;  /* 0x0000763235187816 */ /* 0x000fe20000000018 */
[----:B------:R0:W-:Y:S02]  /*961f0*/  @P3 STG.E.U16 desc[UR6][R4.64], R52 ;  /* 0x0000003404003986 */ /* 0x0001e4000c101506 */
[----:B------:R-:W-:Y:S01]  /*96200*/  IMAD.WIDE R10, R13, 0x2, R14 ;  /* 0x000000020d0a7825 */ /* 0x000fe200078e020e */
[----:B-1----:R-:W-:Y:S02]  /*96210*/  ISETP.GE.AND P3, PT, R23, R0, PT ;  /* 0x000000001700720c */ /* 0x002fe40003f66270 */
[----:B------:R-:W1:Y:S01]  /*96220*/  LDC R20, c[0x0][0x398] ;  /* 0x0000e600ff147b82 */ /* 0x000e620000000800 */
[----:B------:R-:W-:Y:S04]  /*96230*/  @P1 STG.E.U16 desc[UR6][R6.64], R22 ;  /* 0x0000001606001986 */ /* 0x000fe8000c101506 */
[----:B------:R-:W-:Y:S03]  /*96240*/  @P6 STG.E.U16 desc[UR6][R8.64], R53 ;  /* 0x0000003508006986 */ /* 0x000fe6000c101506 */
[----:B------:R-:W2:Y:S01]  /*96250*/  LDC R16, c[0x0][0x39c] ;  /* 0x0000e700ff107b82 */ /* 0x000ea20000000800 */
[----:B------:R3:W-:Y:S01]  /*96260*/  @P2 STG.E.U16 desc[UR6][R10.64], R24 ;  /* 0x000000180a002986 */ /* 0x0007e2000c101506 */
[----:B0-----:R-:W-:Y:S01]  /*96270*/  ISETP.LT.AND P2, PT, R81, R17, !P3 ;  /* 0x000000115100720c */ /* 0x001fe20005f41270 */
[----:B------:R-:W-:-:S02]  /*96280*/  IMAD.IADD R13, R13, 0x1, R67 ;  /* 0x000000010d0d7824 */ /* 0x000fc400078e0243 */
[----:B------:R-:W-:-:S03]  /*96290*/  VIADD R23, R93, 0xf3 ;  /* 0x000000f35d177836 */ /* 0x000fc60000000000 */
[----:B------:R-:W0:Y:S01]  /*962a0*/  LDC R0, c[0x0][0x39c] ;  /* 0x0000e700ff007b82 */ /* 0x000e220000000800 */
[----:B------:R-:W-:Y:S01]  /*962b0*/  F2FP.F16.F32.PACK_AB R54, R54, R92 ;  /* 0x0000005c3636723e */ /* 0x000fe200000000ff */
[----:B------:R-:W-:Y:S01]  /*962c0*/  IMAD.WIDE R4, R13, 0x2, R2 ;  /* 0x000000020d047825 */ /* 0x000fe200078e0202 */
[----:B----4-:R-:W-:Y:S02]  /*962d0*/  ISETP.LT.AND P1, PT, R80, R18, !P3 ;  /* 0x000000125000720c */ /* 0x010fe40005f21270 */
[----:B-----5:R-:W-:-:S03]  /*962e0*/  ISETP.GE.AND P3, PT, R23, R12, PT ;  /* 0x0000000c1700720c */ /* 0x020fc60003f66270 */
[----:B------:R-:W4:Y:S01]  /*962f0*/  LDC R17, c[0x0][0x398] ;  /* 0x0000e600ff117b82 */ /* 0x000f220000000800 */
[----:B------:R5:W-:Y:S01]  /*96300*/  @P2 STG.E.U16 desc[UR6][R4.64], R54 ;  /* 0x0000003604002986 */ /* 0x000be2000c101506 */
[----:B---3--:R-:W-:-:S06]  /*96310*/  ISETP.LT.AND P2, PT, R81, R19, !P3 ;  /* 0x000000135100720c */ /* 0x008fcc0005f41270 */
[----:B------:R-:W3:Y:S01]  /*96320*/  LDC R10, c[0x0][0x398] ;  /* 0x0000e600ff0a7b82 */ /* 0x000ee20000000800 */
[----:B------:R-:W-:Y:S01]  /*96330*/  F2FP.F16.F32.PACK_AB R64, R64, R25 ;  /* 0x000000194040723e */ /* 0x000fe200000000ff */
[----:B------:R-:W-:Y:S01]  /*96340*/  VIADD R25, R93, 0xf4 ;  /* 0x000000f45d197836 */ /* 0x000fe20000000000 */
[----:B-1----:R-:W-:Y:S01]  /*96350*/  ISETP.LT.AND P3, PT, R80, R20, !P3 ;  /* 0x000000145000720c */ /* 0x002fe20005f61270 */
[----:B------:R-:W-:-:S04]  /*96360*/  IMAD.WIDE R6, R13, 0x2, R14 ;  /* 0x000000020d067825 */ /* 0x000fc800078e020e */
[----:B------:R-:W1:Y:S01]  /*96370*/  LDC R12, c[0x0][0x398] ;  /* 0x0000e600ff0c7b82 */ /* 0x000e620000000800 */
[----:B------:R-:W-:Y:S01]  /*96380*/  IMAD.IADD R13, R13, 0x1, R67 ;  /* 0x000000010d0d7824 */ /* 0x000fe200078e0243 */
[----:B------:R-:W-:Y:S02]  /*96390*/  PRMT R8, R54, 0x7632, R8 ;  /* 0x0000763236087816 */ /* 0x000fe40000000008 */
[----:B--2---:R-:W-:Y:S01]  /*963a0*/  ISETP.GE.AND P6, PT, R25, R16, PT ;  /* 0x000000101900720c */ /* 0x004fe20003fc6270 */
[----:B-----5:R-:W-:Y:S01]  /*963b0*/  IMAD.WIDE R4, R13, 0x2, R2 ;  /* 0x000000020d047825 */ /* 0x020fe200078e0202 */
[----:B------:R-:W-:Y:S01]  /*963c0*/  F2FP.F16.F32.PACK_AB R55, R55, R77 ;  /* 0x0000004d3737723e */ /* 0x000fe200000000ff */
[----:B------:R2:W-:Y:S02]  /*963d0*/  @P1 STG.E.U16 desc[UR6][R6.64], R8 ;  /* 0x0000000806001986 */ /* 0x0005e4000c101506 */
[----:B------:R-:W-:Y:S01]  /*963e0*/  VIADD R19, R93, 0xf5 ;  /* 0x000000f55d137836 */ /* 0x000fe20000000000 */
[----:B------:R-:W-:Y:S01]  /*963f0*/  ISETP.LT.AND P1, PT, R81, R21, !P6 ;  /* 0x000000155100720c */ /* 0x000fe20007721270 */
[----:B------:R5:W-:Y:S01]  /*96400*/  @P2 STG.E.U16 desc[UR6][R4.64], R55 ;  /* 0x0000003704002986 */ /* 0x000be2000c101506 */
[----:B------:R-:W-:Y:S01]  /*96410*/  PRMT R20, R55, 0x7632, R20 ;  /* 0x0000763237147816 */ /* 0x000fe20000000014 */
[----:B------:R-:W-:Y:S01]  /*96420*/  IMAD.IADD R11, R13, 0x1, R67 ;  /* 0x000000010d0b7824 */ /* 0x000fe200078e0243 */
[----:B0-----:R-:W-:-:S02]  /*96430*/  ISETP.GE.AND P2, PT, R19, R0, PT ;  /* 0x000000001300720c */ /* 0x001fc40003f46270 */
[----:B------:R-:W-:Y:S01]  /*96440*/  F2FP.F16.F32.PACK_AB R56, R56, R76 ;  /* 0x0000004c3838723e */ /* 0x000fe200000000ff */
[----:B------:R-:W-:Y:S01]  /*96450*/  VIADD R18, R93, 0xf6 ;  /* 0x000000f65d127836 */ /* 0x000fe20000000000 */
[----:B------:R-:W-:Y:S01]  /*96460*/  F2FP.F16.F32.PACK_AB R57, R57, R75 ;  /* 0x0000004b3939723e */ /* 0x000fe200000000ff */
[----:B--2---:R-:W-:Y:S01]  /*96470*/  IMAD.WIDE R6, R13, 0x2, R14 ;  /* 0x000000020d067825 */ /* 0x004fe200078e020e */
[C---:B----4-:R-:W-:Y:S01]  /*96480*/  ISETP.LT.AND P6, PT, R80.reuse, R17, !P6 ;  /* 0x000000115000720c */ /* 0x050fe200077c1270 */
[----:B------:R-:W0:Y:S03]  /*96490*/  LDC R16, c[0x0][0x398] ;  /* 0x0000e600ff107b82 */ /* 0x000e260000000800 */
[----:B------:R2:W-:Y:S01]  /*964a0*/  @P3 STG.E.U16 desc[UR6][R6.64], R20 ;  /* 0x0000001406003986 */ /* 0x0005e2000c101506 */
[----:B---3--:R-:W-:Y:S01]  /*964b0*/  ISETP.LT.AND P3, PT, R81, R10, !P2 ;  /* 0x0000000a5100720c */ /* 0x008fe20005761270 */
[----:B------:R-:W-:Y:S01]  /*964c0*/  IMAD.WIDE R8, R11, 0x2, R2 ;  /* 0x000000020b087825 */ /* 0x000fe200078e0202 */
[----:B-1----:R-:W-:-:S02]  /*964d0*/  ISETP.LT.AND P2, PT, R80, R12, !P2 ;  /* 0x0000000c5000720c */ /* 0x002fc40005741270 */
[----:B------:R-:W1:Y:S01]  /*964e0*/  LDC R0, c[0x0][0x398] ;  /* 0x0000e600ff007b82 */ /* 0x000e620000000800 */
[C---:B------:R-:W-:Y:S01]  /*964f0*/  IMAD.IADD R13, R11.reuse, 0x1, R67 ;  /* 0x000000010b0d7824 */ /* 0x040fe200078e0243 */
[----:B------:R3:W-:Y:S01]  /*96500*/  @P1 STG.E.U16 desc[UR6][R8.64], R56 ;  /* 0x0000003808001986 */ /* 0x0007e2000c101506 */
[----:B-----5:R-:W-:-:S04]  /*96510*/  IMAD.WIDE R4, R11, 0x2, R14 ;  /* 0x000000020b047825 */ /* 0x020fc800078e020e */
[----:B--2---:R-:W-:Y:S01]  /*96520*/  IMAD.WIDE R6, R13, 0x2, R2 ;  /* 0x000000020d067825 */ /* 0x004fe200078e0202 */
[----:B------:R-:W2:Y:S01]  /*96530*/  LDC R10, c[0x0][0x398] ;  /* 0x0000e600ff0a7b82 */ /* 0x000ea20000000800 */
[----:B---3--:R-:W-:Y:S02]  /*96540*/  PRMT R9, R56, 0x7632, R9 ;  /* 0x0000763238097816 */ /* 0x008fe40000000009 */
[C---:B------:R-:W-:Y:S01]  /*96550*/  VIADD R8, R93.reuse, 0xf7 ;  /* 0x000000f75d087836 */ /* 0x040fe20000000000 */
[----:B------:R-:W-:Y:S01]  /*96560*/  ISETP.GE.AND P1, PT, R18, R79, PT ;  /* 0x0000004f1200720c */ /* 0x000fe20003f26270 */
[----:B------:R-:W-:Y:S01]  /*96570*/  VIADD R19, R93, 0xf8 ;  /* 0x000000f85d137836 */ /* 0x000fe20000000000 */
[----:B------:R-:W3:Y:S02]  /*96580*/  LDL.LU R79, [R1+0x2c] ;  /* 0x00002c00014f7983 */ /* 0x000ee40000300800 */
[----:B------:R-:W4:Y:S02]  /*96590*/  LDC R17, c[0x0][0x398] ;  /* 0x0000e600ff117b82 */ /* 0x000f240000000800 */
[----:B------:R5:W-:Y:S04]  /*965a0*/  @P6 STG.E.U16 desc[UR6][R4.64], R9 ;  /* 0x0000000904006986 */ /* 0x000be8000c101506 */
[----:B------:R0:W-:Y:S01]  /*965b0*/  @P3 STG.E.U16 desc[UR6][R6.64], R57 ;  /* 0x0000003906003986 */ /* 0x0001e2000c101506 */
[----:B------:R-:W-:Y:S01]  /*965c0*/  ISETP.GE.AND P3, PT, R8, R82, PT ;  /* 0x000000520800720c */ /* 0x000fe20003f66270 */
[C---:B------:R-:W-:Y:S01]  /*965d0*/  IMAD.IADD R11, R13.reuse, 0x1, R67 ;  /* 0x000000010d0b7824 */ /* 0x040fe200078e0243 */
[----:B------:R-:W4:Y:S01]  /*965e0*/  LDC R12, c[0x0][0x398] ;  /* 0x0000e600ff0c7b82 */ /* 0x000f220000000800 */
[----:B-----5:R-:W-:Y:S01]  /*965f0*/  IMAD.WIDE R8, R13, 0x2, R14 ;  /* 0x000000020d087825 */ /* 0x020fe200078e020e */
[----:B------:R-:W-:-:S02]  /*96600*/  F2FP.F16.F32.PACK_AB R58, R58, R74 ;  /* 0x0000004a3a3a723e */ /* 0x000fc400000000ff */
[----:B------:R-:W-:-:S04]  /*96610*/  F2FP.F16.F32.PACK_AB R59, R59, R73 ;  /* 0x000000493b3b723e */ /* 0x000fc800000000ff */
[----:B------:R-:W5:Y:S01]  /*96620*/  LDC R18, c[0x0][0x398] ;  /* 0x0000e600ff127b82 */ /* 0x000f620000000800 */
[----:B0-----:R-:W-:-:S05]  /*96630*/  PRMT R7, R57, 0x7632, R7 ;  /* 0x0000763239077816 */ /* 0x001fca0000000007 */
[----:B------:R0:W-:Y:S01]  /*96640*/  @P2 STG.E.U16 desc[UR6][R8.64], R7 ;  /* 0x0000000708002986 */ /* 0x0001e2000c101506 */
[----:B------:R-:W-:-:S03]  /*96650*/  ISETP.GE.AND P2, PT, R19, R78, PT ;  /* 0x0000004e1300720c */ /* 0x000fc60003f46270 */
[----:B------:R-:W5:Y:S01]  /*96660*/  LDL.LU R78, [R1+0x24] ;  /* 0x00002400014e7983 */ /* 0x000f620000300800 */
[----:B------:R-:W-:Y:S01]  /*96670*/  ISETP.LT.AND P6, PT, R81, R16, !P1 ;  /* 0x000000105100720c */ /* 0x000fe20004fc1270 */
[C---:B------:R-:W-:Y:S01]  /*96680*/  IMAD.WIDE R4, R11.reuse, 0x2, R2 ;  /* 0x000000020b047825 */ /* 0x040fe200078e0202 */
[----:B------:R-:W4:Y:S01]  /*96690*/  LDC R16, c[0x0][0x398] ;  /* 0x0000e600ff107b82 */ /* 0x000f220000000800 */
[----:B-1----:R-:W-:Y:S01]  /*966a0*/  ISETP.LT.AND P1, PT, R80, R0, !P1 ;  /* 0x000000005000720c */ /* 0x002fe20004f21270 */
[----:B------:R-:W5:Y:S01]  /*966b0*/  LDL.LU R82, [R1+0x1c] ;  /* 0x00001c0001527983 */ /* 0x000f620000300800 */
[----:B------:R-:W-:-:S08]  /*966c0*/  IMAD.IADD R13, R11, 0x1, R67 ;  /* 0x000000010b0d7824 */ /* 0x000fd000078e0243 */
[----:B------:R1:W-:Y:S01]  /*966d0*/  @P6 STG.E.U16 desc[UR6][R4.64], R58 ;  /* 0x0000003a04006986 */ /* 0x0003e2000c101506 */
[----:B--2---:R-:W-:Y:S01]  /*966e0*/  ISETP.LT.AND P6, PT, R81, R10, !P3 ;  /* 0x0000000a5100720c */ /* 0x004fe20005fc1270 */
[----:B0-----:R-:W-:Y:S01]  /*966f0*/  IMAD.WIDE R6, R11, 0x2, R14 ;  /* 0x000000020b067825 */ /* 0x001fe200078e020e */
[----:B----4-:R-:W-:Y:S01]  /*96700*/  ISETP.LT.AND P3, PT, R80, R17, !P3 ;  /* 0x000000115000720c */ /* 0x010fe20005f61270 */
[----:B------:R-:W0:Y:S01]  /*96710*/  LDC R0, c[0x0][0x398] ;  /* 0x0000e600ff007b82 */ /* 0x000e220000000800 */
[----:B------:R-:W-:Y:S01]  /*96720*/  PRMT R19, R58, 0x7632, R19 ;  /* 0x000076323a137816 */ /* 0x000fe20000000013 */
[----:B------:R-:W-:Y:S01]  /*96730*/  IMAD.WIDE R8, R13, 0x2, R14 ;  /* 0x000000020d087825 */ /* 0x000fe200078e020e */
[----:B------:R-:W-:-:S03]  /*96740*/  PRMT R20, R59, 0x7632, R20 ;  /* 0x000076323b147816 */ /* 0x000fc60000000014 */
[----:B-1----:R-:W-:Y:S01]  /*96750*/  IMAD.WIDE R4, R13, 0x2, R2 ;  /* 0x000000020d047825 */ /* 0x002fe200078e0202 */
[----:B------:R1:W-:Y:S01]  /*96760*/  @P1 STG.E.U16 desc[UR6][R6.64], R19 ;  /* 0x0000001306001986 */ /* 0x0003e2000c101506 */
[----:B------:R-:W-:Y:S01]  /*96770*/  F2FP.F16.F32.PACK_AB R60, R60, R72 ;  /* 0x000000483c3c723e */ /* 0x000fe200000000ff */
[----:B------:R-:W2:Y:S02]  /*96780*/  LDC R10, c[0x0][0x398] ;  /* 0x0000e600ff0a7b82 */ /* 0x000ea40000000800 */
[----:B------:R4:W-:Y:S01]  /*96790*/  @P6 STG.E.U16 desc[UR6][R4.64], R59 ;  /* 0x0000003b04006986 */ /* 0x0009e2000c101506 */
[----:B------:R-:W-:-:S03]  /*967a0*/  VIADD R17, R93, 0xf9 ;  /* 0x000000f95d117836 */ /* 0x000fc60000000000 */
[----:B------:R0:W-:Y:S01]  /*967b0*/  @P3 STG.E.U16 desc[UR6][R8.64], R20 ;  /* 0x0000001408003986 */ /* 0x0001e2000c101506 */
[----:B------:R-:W-:Y:S01]  /*967c0*/  ISETP.LT.AND P3, PT, R81, R12, !P2 ;  /* 0x0000000c5100720c */ /* 0x000fe20005761270 */
[----:B------:R-:W-:Y:S01]  /*967d0*/  IMAD.IADD R13, R13, 0x1, R67 ;  /* 0x000000010d0d7824 */ /* 0x000fe200078e0243 */
[----:B------:R-:W-:Y:S01]  /*967e0*/  ISETP.LT.AND P2, PT, R80, R16, !P2 ;  /* 0x000000105000720c */ /* 0x000fe20005741270 */
[----:B------:R-:W-:Y:S01]  /*967f0*/  VIADD R16, R93, 0xfa ;  /* 0x000000fa5d107836 */ /* 0x000fe20000000000 */
[----:B------:R-:W0:Y:S01]  /*96800*/  LDC R11, c[0x0][0x398] ;  /* 0x0000e600ff0b7b82 */ /* 0x000e220000000800 */
[----:B-1----:R-:W-:-:S07]  /*96810*/  IMAD.WIDE R6, R13, 0x2, R2 ;  /* 0x000000020d067825 */ /* 0x002fce00078e0202 */
[----:B------:R-:W1:Y:S01]  /*96820*/  LDC R12, c[0x0][0x398] ;  /* 0x0000e600ff0c7b82 */ /* 0x000e620000000800 */
[----:B------:R-:W-:Y:S01]  /*96830*/  @P3 STG.E.U16 desc[UR6][R6.64], R60 ;  /* 0x0000003c06003986 */ /* 0x000fe2000c101506 */
[----:B---3--:R-:W-:-:S03]  /*96840*/  ISETP.GE.AND P1, PT, R17, R79, PT ;  /* 0x0000004f1100720c */ /* 0x008fc60003f26270 */
[----:B------:R-:W3:Y:S01]  /*96850*/  LDL.LU R79, [R1+0x14] ;  /* 0x00001400014f7983 */ /* 0x000ee20000300800 */
[----:B-----5:R-:W-:-:S03]  /*96860*/  ISETP.GE.AND P3, PT, R16, R78, PT ;  /* 0x0000004e1000720c */ /* 0x020fc60003f66270 */
[----:B------:R-:W5:Y:S01]  /*96870*/  LDL.LU R78, [R1+0xc] ;  /* 0x00000c00014e7983 */ /* 0x000f620000300800 */
[----:B------:R-:W-:Y:S01]  /*96880*/  ISETP.LT.AND P6, PT, R81, R18, !P1 ;  /* 0x000000125100720c */ /* 0x000fe20004fc1270 */
[C---:B------:R-:W-:Y:S01]  /*96890*/  IMAD.IADD R17, R13.reuse, 0x1, R67 ;  /* 0x000000010d117824 */ /* 0x040fe200078e0243 */
[----:B------:R-:W-:Y:S01]  /*968a0*/  PRMT R19, R60, 0x7632, R19 ;  /* 0x000076323c137816 */ /* 0x000fe20000000013 */
[----:B----4-:R-:W-:Y:S01]  /*968b0*/  IMAD.WIDE R4, R13, 0x2, R14 ;  /* 0x000000020d047825 */ /* 0x010fe200078e020e */
[----:B0-----:R-:W-:Y:S01]  /*968c0*/  ISETP.LT.AND P1, PT, R80, R0, !P1 ;  /* 0x000000005000720c */ /* 0x001fe20004f21270 */
[----:B------:R-:W0:Y:S01]  /*968d0*/  LDC R13, c[0x0][0x398] ;  /* 0x0000e600ff0d7b82 */ /* 0x000e220000000800 */
[----:B------:R-:W-:Y:S01]  /*968e0*/  F2FP.F16.F32.PACK_AB R61, R61, R70 ;  /* 0x000000463d3d723e */ /* 0x000fe200000000ff */
[----:B------:R-:W-:Y:S01]  /*968f0*/  IMAD.WIDE R8, R17, 0x2, R2 ;  /* 0x0000000211087825 */ /* 0x000fe200078e0202 */
[----:B------:R4:W-:Y:S01]  /*96900*/  @P2 STG.E.U16 desc[UR6][R4.64], R19 ;  /* 0x0000001304002986 */ /* 0x0009e2000c101506 */
[----:B--2---:R-:W-:-:S02]  /*96910*/  ISETP.LT.AND P2, PT, R81, R10, !P3 ;  /* 0x0000000a5100720c */ /* 0x004fc40005f41270 */
[----:B------:R-:W-:Y:S01]  /*96920*/  VIADD R18, R93, 0xfb ;  /* 0x000000fb5d127836 */ /* 0x000fe20000000000 */
[----:B------:R-:W-:Y:S01]  /*96930*/  ISETP.LT.AND P3, PT, R80, R11, !P3 ;  /* 0x0000000b5000720c */ /* 0x000fe20005f61270 */
[----:B------:R-:W-:Y:S01]  /*96940*/  IMAD.WIDE R10, R17, 0x2, R14 ;  /* 0x00000002110a7825 */ /* 0x000fe200078e020e */
[----:B------:R2:W-:Y:S01]  /*96950*/  @P6 STG.E.U16 desc[UR6][R8.64], R61 ;  /* 0x0000003d08006986 */ /* 0x0005e2000c101506 */
[----:B------:R-:W-:Y:S01]  /*96960*/  F2FP.F16.F32.PACK_AB R62, R62, R69 ;  /* 0x000000453e3e723e */ /* 0x000fe200000000ff */
[----:B------:R-:W0:Y:S01]  /*96970*/  LDC R0, c[0x0][0x398] ;  /* 0x0000e600ff007b82 */ /* 0x000e220000000800 */
[----:B------:R-:W-:Y:S02]  /*96980*/  ISETP.GE.AND P6, PT, R18, R82, PT ;  /* 0x000000521200720c */ /* 0x000fe40003fc6270 */
[----:B----4-:R-:W-:Y:S01]  /*96990*/  PRMT R5, R61, 0x7632, R5 ;  /* 0x000076323d057816 */ /* 0x010fe20000000005 */
[----:B------:R-:W-:Y:S01]  /*969a0*/  IMAD.IADD R17, R17, 0x1, R67 ;  /* 0x0000000111117824 */ /* 0x000fe200078e0243 */
[----:B------:R-:W-:-:S03]  /*969b0*/  F2FP.F16.F32.PACK_AB R63, R63, R68 ;  /* 0x000000443f3f723e */ /* 0x000fc600000000ff */
[----:B------:R-:W4:Y:S01]  /*969c0*/  LDC R16, c[0x0][0x398] ;  /* 0x0000e600ff107b82 */ /* 0x000f220000000800 */
[----:B------:R2:W-:Y:S01]  /*969d0*/  @P1 STG.E.U16 desc[UR6][R10.64], R5 ;  /* 0x000000050a001986 */ /* 0x0005e2000c101506 */
[----:B-1----:R-:W-:Y:S01]  /*969e0*/  ISETP.LT.AND P1, PT, R81, R12, !P6 ;  /* 0x0000000c5100720c */ /* 0x002fe20007721270 */
[----:B--2---:R-:W-:Y:S01]  /*969f0*/  VIADD R8, R93, 0xfc ;  /* 0x000000fc5d087836 */ /* 0x004fe20000000000 */
[----:B------:R-:W-:Y:S01]  /*96a00*/  PRMT R9, R62, 0x7632, R9 ;  /* 0x000076323e097816 */ /* 0x000fe20000000009 */
[----:B------:R-:W-:-:S03]  /*96a10*/  IMAD.WIDE R6, R17, 0x2, R14 ;  /* 0x0000000211067825 */ /* 0x000fc600078e020e */
[----:B------:R-:W1:Y:S01]  /*96a20*/  LDC R12, c[0x0][0x398] ;  /* 0x0000e600ff0c7b82 */ /* 0x000e620000000800 */
[----:B------:R-:W-:-:S07]  /*96a30*/  IMAD.WIDE R4, R17, 0x2, R2 ;  /* 0x0000000211047825 */ /* 0x000fce00078e0202 */
[----:B------:R-:W2:Y:S01]  /*96a40*/  LDC R10, c[0x0][0x398] ;  /* 0x0000e600ff0a7b82 */ /* 0x000ea20000000800 */
[----:B------:R-:W-:Y:S01]  /*96a50*/  IMAD.IADD R17, R17, 0x1, R67 ;  /* 0x0000000111117824 */ /* 0x000fe200078e0243 */
[----:B------:R-:W-:Y:S01]  /*96a60*/  @P2 STG.E.U16 desc[UR6][R4.64], R62 ;  /* 0x0000003e04002986 */ /* 0x000fe2000c101506 */
[----:B------:R-:W-:-:S03]  /*96a70*/  VIADD R11, R93, 0xfd ;  /* 0x000000fd5d0b7836 */ /* 0x000fc60000000000 */
[----:B------:R0:W-:Y:S02]  /*96a80*/  @P3 STG.E.U16 desc[UR6][R6.64], R9 ;  /* 0x0000000906003986 */ /* 0x0001e4000c101506 */
[----:B------:R-:W0:Y:S08]  /*96a90*/  LDC R18, c[0x0][0x398] ;  /* 0x0000e600ff127b82 */ /* 0x000e300000000800 */
[----:B------:R-:W0:Y:S01]  /*96aa0*/  LDC R19, c[0x0][0x398] ;  /* 0x0000e600ff137b82 */ /* 0x000e220000000800 */
[----:B---3--:R-:W-:Y:S01]  /*96ab0*/  ISETP.GE.AND P2, PT, R8, R79, PT ;  /* 0x0000004f0800720c */ /* 0x008fe20003f46270 */
[----:B0-----:R-:W-:Y:S01]  /*96ac0*/  IMAD.WIDE R8, R17, 0x2, R2 ;  /* 0x0000000211087825 */ /* 0x001fe200078e0202 */
[----:B------:R-:W3:Y:S04]  /*96ad0*/  LDL.S16 R79, [R1+0x33c] ;  /* 0x00033c00014f7983 */ /* 0x000ee80000100600 */
[----:B------:R0:W-:Y:S01]  /*96ae0*/  @P1 STG.E.U16 desc[UR6][R8.64], R63 ;  /* 0x0000003f08001986 */ /* 0x0001e2000c101506 */
[----:B-----5:R-:W-:-:S03]  /*96af0*/  ISETP.GE.AND P1, PT, R11, R78, PT ;  /* 0x0000004e0b00720c */ /* 0x020fc60003f26270 */
[----:B------:R-:W5:Y:S01]  /*96b00*/  LDL.LU.S16 R78, [R1+0x33e] ;  /* 0x00033e00014e7983 */ /* 0x000f620000300600 */
[C---:B------:R-:W-:Y:S02]  /*96b10*/  ISETP.LT.AND P6, PT, R80.reuse, R0, !P6 ;  /* 0x000000005000720c */ /* 0x040fe400077c1270 */
[----:B------:R-:W-:Y:S02]  /*96b20*/  ISETP.LT.AND P3, PT, R81, R13, !P2 ;  /* 0x0000000d5100720c */ /* 0x000fe40005761270 */
[----:B----4-:R-:W-:Y:S01]  /*96b30*/  ISETP.LT.AND P2, PT, R80, R16, !P2 ;  /* 0x000000105000720c */ /* 0x010fe20005741270 */
[----:B------:R-:W-:Y:S01]  /*96b40*/  IMAD.IADD R11, R17, 0x1, R67 ;  /* 0x00000001110b7824 */ /* 0x000fe200078e0243 */
[----:B------:R-:W-:Y:S01]  /*96b50*/  PRMT R16, R63, 0x7632, R16 ;  /* 0x000076323f107816 */ /* 0x000fe20000000010 */
[----:B------:R-:W-:Y:S01]  /*96b60*/  IMAD.WIDE R4, R17, 0x2, R14 ;  /* 0x0000000211047825 */ /* 0x000fe200078e020e */
[----:B------:R-:W-:-:S03]  /*96b70*/  PRMT R17, R64, 0x7632, R17 ;  /* 0x0000763240117816 */ /* 0x000fc60000000011 */
[----:B------:R-:W-:-:S04]  /*96b80*/  IMAD.WIDE R6, R11, 0x2, R2 ;  /* 0x000000020b067825 */ /* 0x000fc800078e0202 */
[----:B0-----:R-:W-:Y:S01]  /*96b90*/  IMAD.WIDE R8, R11, 0x2, R14 ;  /* 0x000000020b087825 */ /* 0x001fe200078e020e */
[----:B------:R0:W-:Y:S03]  /*96ba0*/  @P6 STG.E.U16 desc[UR6][R4.64], R16 ;  /* 0x0000001004006986 */ /* 0x0001e6000c101506 */
[----:B------:R-:W-:Y:S01]  /*96bb0*/  VIADD R0, R93, 0xfe ;  /* 0x000000fe5d007836 */ /* 0x000fe20000000000 */
[----:B------:R4:W-:Y:S04]  /*96bc0*/  @P3 STG.E.U16 desc[UR6][R6.64], R64 ;  /* 0x0000004006003986 */ /* 0x0009e8000c101506 */
[----:B------:R4:W-:Y:S01]  /*96bd0*/  @P2 STG.E.U16 desc[UR6][R8.64], R17 ;  /* 0x0000001108002986 */ /* 0x0009e2000c101506 */
[----:B--2---:R-:W-:-:S02]  /*96be0*/  ISETP.LT.AND P2, PT, R81, R10, !P1 ;  /* 0x0000000a5100720c */ /* 0x004fc40004f41270 */
[----:B------:R-:W-:Y:S01]  /*96bf0*/  ISETP.GE.AND P6, PT, R0, R71, PT ;  /* 0x000000470000720c */ /* 0x000fe20003fc6270 */
[--C-:B------:R-:W-:Y:S01]  /*96c00*/  IMAD.IADD R11, R11, 0x1, R67.reuse ;  /* 0x000000010b0b7824 */ /* 0x100fe200078e0243 */
[C---:B-1----:R-:W-:Y:S02]  /*96c10*/  ISETP.LT.AND P1, PT, R80.reuse, R12, !P1 ;  /* 0x0000000c5000720c */ /* 0x042fe40004f21270 */
[----:B------:R-:W-:Y:S01]  /*96c20*/  ISETP.LT.AND P3, PT, R81, R18, !P6 ;  /* 0x000000125100720c */ /* 0x000fe20007761270 */
[C---:B------:R-:W-:Y:S01]  /*96c30*/  IMAD.IADD R13, R11.reuse, 0x1, R67 ;  /* 0x000000010b0d7824 */ /* 0x040fe200078e0243 */
[----:B------:R-:W-:Y:S01]  /*96c40*/  ISETP.LT.AND P6, PT, R80, R19, !P6 ;  /* 0x000000135000720c */ /* 0x000fe200077c1270 */
[----:B0-----:R-:W-:Y:S01]  /*96c50*/  IMAD.WIDE R4, R11, 0x2, R2 ;  /* 0x000000020b047825 */ /* 0x001fe200078e0202 */
[----:B------:R-:W-:Y:S02]  /*96c60*/  F2FP.F16.F32.PACK_AB R65, R65, R26 ;  /* 0x0000001a4141723e */ /* 0x000fe400000000ff */
[----:B------:R-:W-:Y:S01]  /*96c70*/  F2FP.F16.F32.PACK_AB R66, R66, R28 ;  /* 0x0000001c4242723e */ /* 0x000fe200000000ff */
[----:B------:R-:W-:Y:S01]  /*96c80*/  IMAD.IADD R67, R13, 0x1, R67 ;  /* 0x000000010d437824 */ /* 0x000fe200078e0243 */
[----:B------:R-:W-:Y:S01]  /*96c90*/  PRMT R0, R65, 0x7632, R0 ;  /* 0x0000763241007816 */ /* 0x000fe20000000000 */
[----:B----4-:R-:W-:Y:S01]  /*96ca0*/  IMAD.WIDE R6, R11, 0x2, R14 ;  /* 0x000000020b067825 */ /* 0x010fe200078e020e */
[----:B------:R0:W-:Y:S03]  /*96cb0*/  @P2 STG.E.U16 desc[UR6][R4.64], R65 ;  /* 0x0000004104002986 */ /* 0x0001e6000c101506 */
[C---:B------:R-:W-:Y:S01]  /*96cc0*/  IMAD.WIDE R10, R13.reuse, 0x2, R2 ;  /* 0x000000020d0a7825 */ /* 0x040fe200078e0202 */
[----:B------:R1:W-:Y:S03]  /*96cd0*/  @P1 STG.E.U16 desc[UR6][R6.64], R0 ;  /* 0x0000000006001986 */ /* 0x0003e6000c101506 */
[----:B------:R-:W-:Y:S01]  /*96ce0*/  IMAD.WIDE R8, R13, 0x2, R14 ;  /* 0x000000020d087825 */ /* 0x000fe200078e020e */
[----:B------:R1:W-:Y:S03]  /*96cf0*/  @P3 STG.E.U16 desc[UR6][R10.64], R66 ;  /* 0x000000420a003986 */ /* 0x0003e6000c101506 */
[----:B------:R-:W-:Y:S01]  /*96d00*/  IMAD.WIDE R2, R67, 0x2, R2 ;  /* 0x0000000243027825 */ /* 0x000fe200078e0202 */
[----:B0-----:R-:W-:-:S03]  /*96d10*/  PRMT R5, R66, 0x7632, R5 ;  /* 0x0000763242057816 */ /* 0x001fc60000000005 */
[----:B------:R-:W-:Y:S02]  /*96d20*/  IMAD.WIDE R14, R67, 0x2, R14 ;  /* 0x00000002430e7825 */ /* 0x000fe400078e020e */
[----:B------:R1:W-:Y:S01]  /*96d30*/  @P6 STG.E.U16 desc[UR6][R8.64], R5 ;  /* 0x0000000508006986 */ /* 0x0003e2000c101506 */
[----:B---3--:R-:W-:-:S05]  /*96d40*/  PRMT R12, R79, 0x7610, R12 ;  /* 0x000076104f0c7816 */ /* 0x008fca000000000c */
[----:B------:R1:W-:Y:S01]  /*96d50*/  @P5 STG.E.U16 desc[UR6][R2.64], R12 ;  /* 0x0000000c02005986 */ /* 0x0003e2000c101506 */
[----:B-----5:R-:W-:-:S05]  /*96d60*/  PRMT R13, R78, 0x7610, R13 ;  /* 0x000076104e0d7816 */ /* 0x020fca000000000d */
[----:B------:R1:W-:Y:S01]  /*96d70*/  @P0 STG.E.U16 desc[UR6][R14.64], R13 ;  /* 0x0000000d0e000986 */ /* 0x0003e2000c101506 */
[----:B------:R-:W-:Y:S06]  /*96d80*/  BAR.SYNC.DEFER_BLOCKING 0x0 ;  /* 0x0000000000007b1d */ /* 0x000fec0000010000 */
[----:B------:R-:W-:Y:S05]  /*96d90*/  @P4 BRA `(.L_x_13) ;  /* 0x0000000000a04947 */ /* 0x000fea0003800000 */
[----:B-1----:R-:W0:Y:S01]  /*96da0*/  S2R R3, SR_CgaCtaId ;  /* 0x0000000000037919 */ /* 0x002e220000008800 */
[----:B------:R-:W-:Y:S01]  /*96db0*/  NOP ;  /* 0x0000000000007918 */ /* 0x000fe20000000000 */
[----:B------:R-:W-:Y:S01]  /*96dc0*/  MOV R0, 0x50 ;  /* 0x0000005000007802 */ /* 0x000fe20000000f00 */
[----:B------:R-:W-:-:S03]  /*96dd0*/  IMAD.MOV.U32 R7, RZ, RZ, 0x1 ;  /* 0x00000001ff077424 */ /* 0x000fc600078e00ff */
[----:B0-----:R-:W-:Y:S01]  /*96de0*/  LEA R9, R3, R0, 0x18 ;  /* 0x0000000003097211 */ /* 0x001fe200078ec0ff */
[----:B------:R-:W-:Y:S02]  /*96df0*/  IMAD.U32 R0, RZ, RZ, UR5 ;  /* 0x00000005ff007e24 */ /* 0x000fe4000f8e00ff */
[----:B------:R-:W-:Y:S02]  /*96e00*/  IMAD.MOV.U32 R3, RZ, RZ, 0xffff ;  /* 0x0000ffffff037424 */ /* 0x000fe400078e00ff */
[----:B------:R-:W0:Y:S01]  /*96e10*/  LDS R5, [R9] ;  /* 0x0000000009057984 */ /* 0x000e220000000800 */
[----:B------:R-:W-:-:S04]  /*96e20*/  LOP3.LUT R0, R0, 0xffff, RZ, 0xc0, !PT ;  /* 0x0000ffff00007812 */ /* 0x000fc800078ec0ff */
[----:B------:R-:W-:-:S05]  /*96e30*/  SHF.R.U32.HI R0, RZ, 0x5, R0 ;  /* 0x00000005ff007819 */ /* 0x000fca0000011600 */
[----:B------:R-:W-:Y:S01]  /*96e40*/  VIADD R2, R0, 0x10 ;  /* 0x0000001000027836 */ /* 0x000fe20000000000 */
[----:B------:R-:W-:-:S04]  /*96e50*/  SHF.L.U32 R0, R3, R0, RZ ;  /* 0x0000000003007219 */ /* 0x000fc800000006ff */
[----:B------:R-:W-:-:S04]  /*96e60*/  SHF.L.U32 R3, R7, R2, RZ ;  /* 0x0000000207037219 */ /* 0x000fc800000006ff */
[----:B------:R-:W-:-:S04]  /*96e70*/  LOP3.LUT R0, R3, R0, RZ, 0xfc, !PT ;  /* 0x0000000003007212 */ /* 0x000fc800078efcff */
[C---:B------:R-:W-:Y:S02]  /*96e80*/  LOP3.LUT R2, R0.reuse, 0xffff, RZ, 0xc0, !PT ;  /* 0x0000ffff00027812 */ /* 0x040fe400078ec0ff */
[----:B0-----:R-:W-:-:S04]  /*96e90*/  LOP3.LUT R3, R0, 0xffff, R5, 0x80, !PT ;  /* 0x0000ffff00037812 */ /* 0x001fc800078e8005 */
[----:B------:R-:W-:-:S13]  /*96ea0*/  ISETP.NE.AND P0, PT, R3, R2, PT ;  /* 0x000000020300720c */ /* 0x000fda0003f05270 */
[----:B------:R-:W-:Y:S05]  /*96eb0*/  @P0 BRA `(.L_x_14) ;  /* 0x0000000000500947 */ /* 0x000fea0003800000 */
[----:B------:R-:W-:Y:S02]  /*96ec0*/  SHF.R.U32.HI R5, RZ, 0x10, R5 ;  /* 0x00000010ff057819 */ /* 0x000fe40000011605 */
[----:B------:R-:W-:-:S04]  /*96ed0*/  SHF.R.U32.HI R2, RZ, 0x10, R0 ;  /* 0x00000010ff027819 */ /* 0x000fc80000011600 */
[----:B------:R-:W-:-:S04]  /*96ee0*/  LOP3.LUT R5, R5, R2, RZ, 0xc0, !PT ;  /* 0x0000000205057212 */ /* 0x000fc800078ec0ff */
[----:B------:R-:W-:-:S13]  /*96ef0*/  ISETP.NE.AND P0, PT, R5, R2, PT ;  /* 0x000000020500720c */ /* 0x000fda0003f05270 */
[----:B------:R-:W-:Y:S05]  /*96f00*/  @P0 BRA `(.L_x_15) ;  /* 0x0000000000300947 */ /* 0x000fea0003800000 */
[----:B------:R-:W-:Y:S01]  /*96f10*/  R2UR UR4, R0 ;  /* 0x00000000000472ca */ /* 0x000fe200000e0000 */
[----:B------:R-:W0:Y:S01]  /*96f20*/  S2R R3, SR_LANEID ;  /* 0x0000000000037919 */ /* 0x000e220000000000 */
[----:B------:R-:W-:-:S06]  /*96f30*/  VOTE.ANY R2, PT, PT ;  /* 0x0000000000027806 */ /* 0x000fcc00038e0100 */
[----:B------:R-:W0:Y:S05]  /*96f40*/  FLO.U32 R2, R2 ;  /* 0x0000000200027300 */ /* 0x000e2a00000e0000 */
[----:B------:R-:W-:-:S06]  /*96f50*/  ULOP3.LUT UR4, URZ, UR4, URZ, 0x33, !UPT ;  /* 0x00000004ff047292 */ /* 0x000fcc000f8e33ff */
[----:B------:R-:W-:-:S04]  /*96f60*/  IMAD.U32 R4, RZ, RZ, UR4 ;  /* 0x00000004ff047e24 */ /* 0x000fc8000f8e00ff */
[----:B------:R-:W1:Y:S02]  /*96f70*/  REDUX UR5, R4 ;  /* 0x00000000040573c4 */ /* 0x000e640000000000 */
[----:B------:R2:W-:Y:S01]  /*96f80*/  UTCATOMSWS.AND URZ, UR4 ;  /* 0x0000000400ff79e3 */ /* 0x0005e20008000000 */
[----:B0-----:R-:W-:Y:S01]  /*96f90*/  ISETP.EQ.U32.AND P0, PT, R2, R3, PT ;  /* 0x000000030200720c */ /* 0x001fe20003f02070 */
[----:B-1----:R-:W-:-:S12]  /*96fa0*/  IMAD.U32 R0, RZ, RZ, UR5 ;  /* 0x00000005ff007e24 */ /* 0x002fd8000f8e00ff */
[----:B------:R2:W-:Y:S01]  /*96fb0*/  @P0 ATOMS.AND RZ, [R9], R0 ;  /* 0x0000000009ff038c */ /* 0x0005e20002800000 */
[----:B------:R-:W-:Y:S05]  /*96fc0*/  BRA `(.L_x_13) ;  /* 0x0000000000147947 */ /* 0x000fea0003800000 */
.L_x_15:
[----:B------:R-:W-:-:S07]  /*96fd0*/  MOV R2, 0x96ff0 ;  /* 0x00096ff000027802 */ /* 0x000fce0000000f00 */
[----:B------:R-:W-:Y:S05]  /*96fe0*/  CALL.REL.NOINC `($__internal_0_$__cuda_sm10x_tcgen05_guardrail_trap_col_being_dealloced_not_returned_by_alloc) ;  /* 0x00000000002c7944 */ /* 0x000fea0003c00000 */
[----:B------:R-:W-:Y:S05]  /*96ff0*/  BRA `(.L_x_13) ;  /* 0x0000000000087947 */ /* 0x000fea0003800000 */
.L_x_14:
[----:B------:R-:W-:-:S07]  /*97000*/  MOV R2, 0x97020 ;  /* 0x0009702000027802 */ /* 0x000fce0000000f00 */
[----:B------:R-:W-:Y:S05]  /*97010*/  CALL.REL.NOINC `($__internal_2_$__cuda_sm10x_tcgen05_guardrail_trap_unallocated_columns_being_dealloced) ;  /* 0x0000000000387944 */ /* 0x000fea0003c00000 */
.L_x_13:
[----:B------:R-:W-:Y:S01]  /*97020*/  NOP ;  /* 0x0000000000007918 */ /* 0x000fe20000000000 */
[----:B--2---:R-:W-:Y:S05]  /*97030*/  EXIT ;  /* 0x000000000000794d */ /* 0x004fea0003800000 */
.L_x_8:
[----:B------:R-:W0:Y:S02]  /*97040*/  SYNCS.PHASECHK.TRANS64.TRYWAIT P0, [UR4], R92 ;  /* 0x0000005cff0075a7 */ /* 0x000e240008001104 */
[----:B0-----:R-:W-:Y:S05]  /*97050*/  @!P0 BRA `(.L_x_8) ;  /* 0xfffffffc00f88947 */ /* 0x001fea000383ffff */
[----:B------:R-:W-:Y:S05]  /*97060*/  BRA `(.L_x_16) ;  /* 0xfffffa3c00407947 */ /* 0x000fea000383ffff */
.L_x_12:
[----:B------:R-:W1:Y:S02]  /*97070*/  SYNCS.PHASECHK.TRANS64.TRYWAIT P2, [UR4], R0 ;  /* 0x00000000ff0075a7 */ /* 0x000e640008041104 */
[----:B-1----:R-:W-:Y:S05]  /*97080*/  @!P2 BRA `(.L_x_12) ;  /* 0xfffffffc00f8a947 */ /* 0x002fea000383ffff */
[----:B------:R-:W-:Y:S05]  /*97090*/  BRA `(.L_x_11) ;  /* 0xfffffec800807947 */ /* 0x000fea000383ffff */
        .weak           $__internal_0_$__cuda_sm10x_tcgen05_guardrail_trap_col_being_dealloced_not_returned_by_alloc
        .type           $__internal_0_$__cuda_sm10x_tcgen05_guardrail_trap_col_being_dealloced_not_returned_by_alloc,@function
        .size           $__internal_0_$__cuda_sm10x_tcgen05_guardrail_trap_col_being_dealloced_not_returned_by_alloc,($__internal_1_$__cuda_sm10x_tcgen05_guardrail_trap_phase_invalid_during_alloc - $__internal_0_$__cuda_sm10x_tcgen05_guardrail_trap_col_being_dealloced_not_returned_by_alloc)
$__internal_0_$__cuda_sm10x_tcgen05_guardrail_trap_col_being_dealloced_not_returned_by_alloc:
[----:B------:R-:W-:Y:S05]  /*970a0*/  BPT.TRAP 0x1 ;  /* 0x000000040000795c */ /* 0x000fea0000300000 */
[----:B------:R-:W-:-:S04]  /*970b0*/  IMAD.MOV.U32 R3, RZ, RZ, 0x0 ;  /* 0x00000000ff037424 */ /* 0x000fc800078e00ff */
[----:B------:R-:W-:Y:S05]  /*970c0*/  RET.REL.NODEC R2 `(matmul_kernel) ;  /* 0xfffff68c02cc7950 */ /* 0x000fea0003c3ffff */
        .weak           $__internal_1_$__cuda_sm10x_tcgen05_guardrail_trap_phase_invalid_during_alloc
        .type           $__internal_1_$__cuda_sm10x_tcgen05_guardrail_trap_phase_invalid_during_alloc,@function
        .size           $__internal_1_$__cuda_sm10x_tcgen05_guardrail_trap_phase_invalid_during_alloc,($__internal_2_$__cuda_sm10x_tcgen05_guardrail_trap_unallocated_columns_being_dealloced - $__internal_1_$__cuda_sm10x_tcgen05_guardrail_trap_phase_invalid_during_alloc)
$__internal_1_$__cuda_sm10x_tcgen05_guardrail_trap_phase_invalid_during_alloc:
[----:B------:R-:W-:Y:S05]  /*970d0*/  BPT.TRAP 0x1 ;  /* 0x000000040000795c */ /* 0x000fea0000300000 */
[----:B------:R-:W-:-:S04]  /*970e0*/  IMAD.MOV.U32 R3, RZ, RZ, 0x0 ;  /* 0x00000000ff037424 */ /* 0x000fc800078e00ff */
[----:B------:R-:W-:Y:S05]  /*970f0*/  RET.REL.NODEC R2 `(matmul_kernel) ;  /* 0xfffff68c02c07950 */ /* 0x000fea0003c3ffff */
        .weak           $__internal_2_$__cuda_sm10x_tcgen05_guardrail_trap_unallocated_columns_being_dealloced
        .type           $__internal_2_$__cuda_sm10x_tcgen05_guardrail_trap_unallocated_columns_being_dealloced,@function
        .size           $__internal_2_$__cuda_sm10x_tcgen05_guardrail_trap_unallocated_columns_being_dealloced,(.L_x_20 - $__internal_2_$__cuda_sm10x_tcgen05_guardrail_trap_unallocated_columns_being_dealloced)
$__internal_2_$__cuda_sm10x_tcgen05_guardrail_trap_unallocated_columns_being_dealloced:
[----:B------:R-:W-:Y:S05]  /*97100*/  BPT.TRAP 0x1 ;  /* 0x000000040000795c */ /* 0x000fea0000300000 */
[----:B------:R-:W-:-:S04]  /*97110*/  IMAD.MOV.U32 R3, RZ, RZ, 0x0 ;  /* 0x00000000ff037424 */ /* 0x000fc800078e00ff */
[----:B------:R-:W-:Y:S05]  /*97120*/  RET.REL.NODEC R2 `(matmul_kernel) ;  /* 0xfffff68c02b47950 */ /* 0x000fea0003c3ffff */
.L_x_17:
[----:B------:R-:W-:-:S00]  /*97130*/  BRA `(.L_x_17) ;  /* 0xfffffffc00fc7947 */ /* 0x000fc0000383ffff */
[----:B------:R-:W-:-:S00]  /*97140*/  NOP ;  /* 0x0000000000007918 */ /* 0x000fc00000000000 */
        /* <DEDUP_REMOVED lines=11> */
.L_x_20:


//--------------------- .nv.shared.matmul_kernel  --------------------------
	.section	.nv.shared.matmul_kernel,"aw",@nobits
	.sectionflags	@""
	.align	16
	.zero		1024


//--------------------- .nv.shared.reserved.0     --------------------------
	.section	.nv.shared.reserved.0,"aw",@nobits
	.align	8
	.weak		__nv_reservedSMEM_offset_0_alias
	.size		__nv_reservedSMEM_offset_0_alias, 0, 64
	.other		__nv_reservedSMEM_offset_0_alias,@"STO_CUDA_RESERVED_SHARED STV_DEFAULT"
__nv_reservedSMEM_offset_0_alias:
	.zero		0
.nv.shared.reserved.0:
	.zero		64
	.weak		__nv_reservedSMEM_allocation_phase
	.type		__nv_reservedSMEM_allocation_phase,@object
	.size		__nv_reservedSMEM_allocation_phase,(.L_0 - __nv_reservedSMEM_allocation_phase)
__nv_reservedSMEM_allocation_phase:
	.zero		1
.L_0:
	.zero		7
	.weak		__nv_reservedSMEM_devtool_atexit_pc
	.type		__nv_reservedSMEM_devtool_atexit_pc,@object
	.size		__nv_reservedSMEM_devtool_atexit_pc,(__nv_reservedSMEM_allocation_mask - __nv_reservedSMEM_devtool_atexit_pc)
__nv_reservedSMEM_devtool_atexit_pc:
	.zero		8
	.weak		__nv_reservedSMEM_allocation_mask
	.type		__nv_reservedSMEM_allocation_mask,@object
	.size		__nv_reservedSMEM_allocation_mask,(.L_2 - __nv_reservedSMEM_allocation_mask)
__nv_reservedSMEM_allocation_mask:
	.zero		4
.L_2:


//--------------------- .nv.constant0.matmul_kernel --------------------------
	.section	.nv.constant0.matmul_kernel,"a",@progbits
	.sectionflags	@""
	.align	4
.nv.constant0.matmul_kernel:
	.zero		976


//--------------------- SYMBOLS --------------------------

	.type		.nv.reservedSmem.offset0,@object
	.size		.nv.reservedSmem.offset0,0x4
	.type		.nv.reservedSmem.cap,@object
	.size		.nv.reservedSmem.cap,0x4
